def matmul_kernel(
    a_ptr,
    b_ptr,
    c_ptr,
    M,
    N,
    K,
    stride_am,
    stride_ak,
    stride_bk,
    stride_bn,
    stride_cm,
    stride_cn,
    BLOCK_M: tl.constexpr,
    BLOCK_N: tl.constexpr,
    BLOCK_K: tl.constexpr,
    GROUP_M: tl.constexpr,
):
    pid = tl.program_id(axis=0)
    num_pid_m = tl.cdiv(M, BLOCK_M)
    num_pid_n = tl.cdiv(N, BLOCK_N)
    num_pid_in_group = GROUP_M * num_pid_n
    group_id = pid // num_pid_in_group
    first_pid_m = group_id * GROUP_M
    group_size_m = min(num_pid_m - first_pid_m, GROUP_M)
    pid_m = first_pid_m + ((pid % num_pid_in_group) % group_size_m)
    pid_n = (pid % num_pid_in_group) // group_size_m

    offs_am = (pid_m * BLOCK_M + tl.arange(0, BLOCK_M)) % M
    offs_bn = (pid_n * BLOCK_N + tl.arange(0, BLOCK_N)) % N
    offs_k = tl.arange(0, BLOCK_K)
    a_ptrs = a_ptr + offs_am[:, None] * stride_am + offs_k[None, :] * stride_ak
    b_ptrs = b_ptr + offs_k[:, None] * stride_bk + offs_bn[None, :] * stride_bn

    acc = tl.zeros((BLOCK_M, BLOCK_N), dtype=tl.float32)
    for kk in range(0, tl.cdiv(K, BLOCK_K)):
        a = tl.load(a_ptrs, mask=offs_k[None, :] < K - kk * BLOCK_K, other=0.0)
        b = tl.load(b_ptrs, mask=offs_k[:, None] < K - kk * BLOCK_K, other=0.0)
        acc = tl.dot(a, b, acc)
        a_ptrs += BLOCK_K * stride_ak
        b_ptrs += BLOCK_K * stride_bk

    c = acc.to(c_ptr.dtype.element_ty)
    offs_cm = pid_m * BLOCK_M + tl.arange(0, BLOCK_M)
    offs_cn = pid_n * BLOCK_N + tl.arange(0, BLOCK_N)
    c_ptrs = c_ptr + offs_cm[:, None] * stride_cm + offs_cn[None, :] * stride_cn
    mask = (offs_cm[:, None] < M) & (offs_cn[None, :] < N)
    tl.store(c_ptrs, c, mask=mask)

# config = {"BLOCK_K": 128, "BLOCK_M": 256, "BLOCK_N": 64, "GROUP_M": 8, "arch": "sm_100", "dtype": "fp32", "num_ctas": 1, "num_stages": 6, "num_warps": 4}
# arch = sm_100


// ===== COMPILED SASS (sm_100a) =====

	.target	sm_100a

	.elftype	@"ET_EXEC"


//--------------------- .note.nv.tkinfo           --------------------------
	.section	.note.nv.tkinfo,"",@"SHT_NOTE"
	.sectionflags	@"SHF_NOTE_NV_TKINFO"
	.tkinfo
        /*0018*/ 	.word	0x00000081
        /*0030*/ 	.string	""
        /*0030*/ 	.string	"ptxas-blackwell"
        /*0030*/ 	.string	"Cuda compilation tools, release 12.9, V12.9.86"
        /*0030*/ 	.string	"Build cuda_12.9.r12.9/compiler.36037853_0"
        /*0030*/ 	.string	"-v  -suppress-debug-info  -lineinfo  -arch sm_100a "



//--------------------- .note.nv.cuver            --------------------------
	.section	.note.nv.cuver,"",@"SHT_NOTE"
	.sectionflags	@"SHF_NOTE_NV_CUVER"
        /*0018*/ 	.short	0x0001
        /*001a*/ 	.short	0x0064
        /*001c*/ 	.short	0x0001
        /*001e*/ 	.short	0x0000
        /*0020*/ 	.short	0x0001
        /*0022*/ 	.short	0x0000


//--------------------- .nv.info                  --------------------------
	.section	.nv.info,"",@"SHT_CUDA_INFO"
	.align	4


	//----- nvinfo : EIATTR_REGCOUNT
	.align		4
        /*0000*/ 	.byte	0x04, 0x2f
        /*0002*/ 	.short	(.L_4 - .L_3)
	.align		4
.L_3:
        /*0004*/ 	.word	index@(matmul_kernel)
        /*0008*/ 	.word	0x000000ff


	//----- nvinfo : EIATTR_FRAME_SIZE
	.align		4
.L_4:
        /*000c*/ 	.byte	0x04, 0x11
        /*000e*/ 	.short	(.L_6 - .L_5)
	.align		4
.L_5:
        /*0010*/ 	.word	index@($__internal_2_$__cuda_sm10x_tcgen05_guardrail_trap_unallocated_columns_being_dealloced)
        /*0014*/ 	.word	0x000011b8


	//----- nvinfo : EIATTR_FRAME_SIZE
	.align		4
.L_6:
        /*0018*/ 	.byte	0x04, 0x11
        /*001a*/ 	.short	(.L_8 - .L_7)
	.align		4
.L_7:
        /*001c*/ 	.word	index@($__internal_1_$__cuda_sm10x_tcgen05_guardrail_trap_phase_invalid_during_alloc)
        /*0020*/ 	.word	0x000011b8


	//----- nvinfo : EIATTR_FRAME_SIZE
	.align		4
.L_8:
        /*0024*/ 	.byte	0x04, 0x11
        /*0026*/ 	.short	(.L_10 - .L_9)
	.align		4
.L_9:
        /*0028*/ 	.word	index@($__internal_0_$__cuda_sm10x_tcgen05_guardrail_trap_col_being_dealloced_not_returned_by_alloc)
        /*002c*/ 	.word	0x000011b8


	//----- nvinfo : EIATTR_FRAME_SIZE
	.align		4
.L_10:
        /*0030*/ 	.byte	0x04, 0x11
        /*0032*/ 	.short	(.L_12 - .L_11)
	.align		4
.L_11:
        /*0034*/ 	.word	index@(matmul_kernel)
        /*0038*/ 	.word	0x000011b8


	//----- nvinfo : EIATTR_MIN_STACK_SIZE
	.align		4
.L_12:
        /*003c*/ 	.byte	0x04, 0x12
        /*003e*/ 	.short	(.L_14 - .L_13)
	.align		4
.L_13:
        /*0040*/ 	.word	index@(matmul_kernel)
        /*0044*/ 	.word	0x000011b8
.L_14:


//--------------------- .nv.info.matmul_kernel    --------------------------
	.section	.nv.info.matmul_kernel,"",@"SHT_CUDA_INFO"
	.sectionflags	@""
	.align	4


	//----- nvinfo : EIATTR_CUDA_API_VERSION
	.align		4
        /*0000*/ 	.byte	0x04, 0x37
        /*0002*/ 	.short	(.L_16 - .L_15)
.L_15:
        /*0004*/ 	.word	0x00000081


	//----- nvinfo : EIATTR_KPARAM_INFO
	.align		4
.L_16:
        /*0008*/ 	.byte	0x04, 0x17
        /*000a*/ 	.short	(.L_18 - .L_17)
.L_17:
        /*000c*/ 	.word	0x00000000
        /*0010*/ 	.short	0x000d
        /*0012*/ 	.short	0x0048
        /*0014*/ 	.byte	0x00, 0xf4, 0x21, 0x00


	//----- nvinfo : EIATTR_KPARAM_INFO
	.align		4
.L_18:
        /*0018*/ 	.byte	0x04, 0x17
        /*001a*/ 	.short	(.L_20 - .L_19)
.L_19:
        /*001c*/ 	.word	0x00000000
        /*0020*/ 	.short	0x000c
        /*0022*/ 	.short	0x0040
        /*0024*/ 	.byte	0x00, 0xf4, 0x21, 0x00


	//----- nvinfo : EIATTR_KPARAM_INFO
	.align		4
.L_20:
        /*0028*/ 	.byte	0x04, 0x17
        /*002a*/ 	.short	(.L_22 - .L_21)
.L_21:
        /*002c*/ 	.word	0x00000000
        /*0030*/ 	.short	0x000b
        /*0032*/ 	.short	0x0038
        /*0034*/ 	.byte	0x00, 0xf0, 0x11, 0x00


	//----- nvinfo : EIATTR_KPARAM_INFO
	.align		4
.L_22:
        /*0038*/ 	.byte	0x04, 0x17
        /*003a*/ 	.short	(.L_24 - .L_23)
.L_23:
        /*003c*/ 	.word	0x00000000
        /*0040*/ 	.short	0x000a
        /*0042*/ 	.short	0x0034
        /*0044*/ 	.byte	0x00, 0xf0, 0x11, 0x00


	//----- nvinfo : EIATTR_KPARAM_INFO
	.align		4
.L_24:
        /*0048*/ 	.byte	0x04, 0x17
        /*004a*/ 	.short	(.L_26 - .L_25)
.L_25:
        /*004c*/ 	.word	0x00000000
        /*0050*/ 	.short	0x0009
        /*0052*/ 	.short	0x0030
        /*0054*/ 	.byte	0x00, 0xf0, 0x11, 0x00


	//----- nvinfo : EIATTR_KPARAM_INFO
	.align		4
.L_26:
        /*0058*/ 	.byte	0x04, 0x17
        /*005a*/ 	.short	(.L_28 - .L_27)
.L_27:
        /*005c*/ 	.word	0x00000000
        /*0060*/ 	.short	0x0008
        /*0062*/ 	.short	0x002c
        /*0064*/ 	.byte	0x00, 0xf0, 0x11, 0x00


	//----- nvinfo : EIATTR_KPARAM_INFO
	.align		4
.L_28:
        /*0068*/ 	.byte	0x04, 0x17
        /*006a*/ 	.short	(.L_30 - .L_29)
.L_29:
        /*006c*/ 	.word	0x00000000
        /*0070*/ 	.short	0x0007
        /*0072*/ 	.short	0x0028
        /*0074*/ 	.byte	0x00, 0xf0, 0x11, 0x00


	//----- nvinfo : EIATTR_KPARAM_INFO
	.align		4
.L_30:
        /*0078*/ 	.byte	0x04, 0x17
        /*007a*/ 	.short	(.L_32 - .L_31)
.L_31:
        /*007c*/ 	.word	0x00000000
        /*0080*/ 	.short	0x0006
        /*0082*/ 	.short	0x0024
        /*0084*/ 	.byte	0x00, 0xf0, 0x11, 0x00


	//----- nvinfo : EIATTR_KPARAM_INFO
	.align		4
.L_32:
        /*0088*/ 	.byte	0x04, 0x17
        /*008a*/ 	.short	(.L_34 - .L_33)
.L_33:
        /*008c*/ 	.word	0x00000000
        /*0090*/ 	.short	0x0005
        /*0092*/ 	.short	0x0020
        /*0094*/ 	.byte	0x00, 0xf0, 0x11, 0x00


	//----- nvinfo : EIATTR_KPARAM_INFO
	.align		4
.L_34:
        /*0098*/ 	.byte	0x04, 0x17
        /*009a*/ 	.short	(.L_36 - .L_35)
.L_35:
        /*009c*/ 	.word	0x00000000
        /*00a0*/ 	.short	0x0004
        /*00a2*/ 	.short	0x001c
        /*00a4*/ 	.byte	0x00, 0xf0, 0x11, 0x00


	//----- nvinfo : EIATTR_KPARAM_INFO
	.align		4
.L_36:
        /*00a8*/ 	.byte	0x04, 0x17
        /*00aa*/ 	.short	(.L_38 - .L_37)
.L_37:
        /*00ac*/ 	.word	0x00000000
        /*00b0*/ 	.short	0x0003
        /*00b2*/ 	.short	0x0018
        /*00b4*/ 	.byte	0x00, 0xf0, 0x11, 0x00


	//----- nvinfo : EIATTR_KPARAM_INFO
	.align		4
.L_38:
        /*00b8*/ 	.byte	0x04, 0x17
        /*00ba*/ 	.short	(.L_40 - .L_39)
.L_39:
        /*00bc*/ 	.word	0x00000000
        /*00c0*/ 	.short	0x0002
        /*00c2*/ 	.short	0x0010
        /*00c4*/ 	.byte	0x00, 0xf4, 0x21, 0x00


	//----- nvinfo : EIATTR_KPARAM_INFO
	.align		4
.L_40:
        /*00c8*/ 	.byte	0x04, 0x17
        /*00ca*/ 	.short	(.L_42 - .L_41)
.L_41:
        /*00cc*/ 	.word	0x00000000
        /*00d0*/ 	.short	0x0001
        /*00d2*/ 	.short	0x0008
        /*00d4*/ 	.byte	0x00, 0xf4, 0x21, 0x00


	//----- nvinfo : EIATTR_KPARAM_INFO
	.align		4
.L_42:
        /*00d8*/ 	.byte	0x04, 0x17
        /*00da*/ 	.short	(.L_44 - .L_43)
.L_43:
        /*00dc*/ 	.word	0x00000000
        /*00e0*/ 	.short	0x0000
        /*00e2*/ 	.short	0x0000
        /*00e4*/ 	.byte	0x00, 0xf4, 0x21, 0x00


	//----- nvinfo : EIATTR_AT_ENTRY_FRAGMENTS
	.align		4
.L_44:
        /*00e8*/ 	.byte	0x04, 0x4f
        /*00ea*/ 	.short	(.L_46 - .L_45)


	//   ....[0]....
.L_45:
        /*00ec*/ 	.word	0x00000004


	//----- nvinfo : EIATTR_RESERVED_SMEM_USED
	.align		4
.L_46:
        /*00f0*/ 	.byte	0x01, 0x41
	.zero		2


	//----- nvinfo : EIATTR_SPARSE_MMA_MASK
	.align		4
        /*00f4*/ 	.byte	0x03, 0x50
        /*00f6*/ 	.short	0x0000


	//----- nvinfo : EIATTR_TCGEN05_1CTA_USED
	.align		4
        /*00f8*/ 	.byte	0x01, 0x51
	.zero		2


	//----- nvinfo : EIATTR_MAXREG_COUNT
	.align		4
        /*00fc*/ 	.byte	0x03, 0x1b
        /*00fe*/ 	.short	0x00ff


	//----- nvinfo : EIATTR_NUM_BARRIERS
	.align		4
        /*0100*/ 	.byte	0x02, 0x4c
        /*0102*/ 	.byte	0x01
	.zero		1


	//----- nvinfo : EIATTR_ANNOTATIONS
	.align		4
        /*0104*/ 	.byte	0x04, 0x55
        /*0106*/ 	.short	(.L_48 - .L_47)


	//   ....[0]....
.L_47:
        /*0108*/ 	.word	0x00000001
        /*010c*/ 	.byte	0xe0, 0x37, 0x00, 0x00, 0x01, 0x00, 0x00, 0x00, 0xe0, 0x38, 0x00, 0x00, 0x01, 0x00, 0x00, 0x00
        /* <DEDUP_REMOVED lines=2688> */
        /*a91c*/ 	.byte	0x40, 0x14, 0x04, 0x00


	//----- nvinfo : EIATTR_INT_WARP_WIDE_INSTR_OFFSETS
	.align		4
.L_48:
        /*a920*/ 	.byte	0x04, 0x31
        /*a922*/ 	.short	(.L_50 - .L_49)


	//   ....[0]....
.L_49:
        /*a924*/ 	.word	0x00004dd0


	//   ....[1]....
        /*a928*/ 	.word	0x00004e00


	//   ....[2]....
        /*a92c*/ 	.word	0x00004f00


	//   ....[3]....
        /*a930*/ 	.word	0x00043ab0


	//   ....[4]....
        /*a934*/ 	.word	0x00043b00


	//----- nvinfo : EIATTR_COOP_GROUP_MASK_REGIDS
	.align		4
.L_50:
        /*a938*/ 	.byte	0x04, 0x29
        /*a93a*/ 	.short	(.L_52 - .L_51)


	//   ....[0]....
.L_51:
        /*a93c*/ 	.word	0xffffffff


	//   ....[1]....
        /*a940*/ 	.word	0xffffffff


	//   ....[2]....
        /*a944*/ 	.word	0xffffffff


	//   ....[3]....
        /*a948*/ 	.word	0xffffffff


	//----- nvinfo : EIATTR_COOP_GROUP_INSTR_OFFSETS
	.align		4
.L_52:
        /*a94c*/ 	.byte	0x04, 0x28
        /*a94e*/ 	.short	(.L_54 - .L_53)


	//   ....[0]....
.L_53:
        /*a950*/ 	.word	0x00000070


	//   ....[1]....
        /*a954*/ 	.word	0x00000330


	//   ....[2]....
        /*a958*/ 	.word	0x00043940


	//   ....[3]....
        /*a95c*/ 	.word	0x00043bb0


	//----- nvinfo : EIATTR_VRC_CTA_INIT_COUNT
	.align		4
.L_54:
        /*a960*/ 	.byte	0x02, 0x4a
        /*a962*/ 	.byte	0x80
	.zero		1


	//----- nvinfo : EIATTR_MBARRIER_INSTR_OFFSETS
	.align		4
        /*a964*/ 	.byte	0x04, 0x39
        /*a966*/ 	.short	(.L_56 - .L_55)


	//   ....[0]....
.L_55:
        /*a968*/ 	.word	0x00004fb0
        /*a96c*/ 	.word	0x000000ff
        /*a970*/ 	.word	0x00000000
        /*a974*/ 	.short	0x0100
        /*a976*/ 	.byte	0x08
	.zero		1


	//   ....[1]....
        /*a978*/ 	.word	0x00005040
        /*a97c*/ 	.word	0x000000ff
        /*a980*/ 	.word	0x000d0008
        /*a984*/ 	.short	0x0100
        /*a986*/ 	.byte	0x07
	.zero		1


	//   ....[2]....
        /*a988*/ 	.word	0x000321a0
        /*a98c*/ 	.word	0x000000ff
        /*a990*/ 	.word	0x00000000
        /*a994*/ 	.short	0x010a
        /*a996*/ 	.byte	0x08
	.zero		1


	//   ....[3]....
        /*a998*/ 	.word	0x00041400
        /*a99c*/ 	.word	0x000000ff
        /*a9a0*/ 	.word	0x00000000
        /*a9a4*/ 	.short	0x010a
        /*a9a6*/ 	.byte	0x08
	.zero		1


	//   ....[4]....
        /*a9a8*/ 	.word	0x000414e0
        /*a9ac*/ 	.word	0x000000ff
        /*a9b0*/ 	.word	0x000d0000
        /*a9b4*/ 	.short	0x0108
        /*a9b6*/ 	.byte	0x07
	.zero		1


	//   ....[5]....
        /*a9b8*/ 	.word	0x00041510
        /*a9bc*/ 	.word	0x000000ff
        /*a9c0*/ 	.word	0x000d0008
        /*a9c4*/ 	.short	0x0108
        /*a9c6*/ 	.byte	0x07
	.zero		1


	//   ....[6]....
        /*a9c8*/ 	.word	0x00043bd0
        /*a9cc*/ 	.word	0x000000ff
        /*a9d0*/ 	.word	0x00000000
        /*a9d4*/ 	.short	0x010a
        /*a9d6*/ 	.byte	0x08
	.zero		1


	//   ....[7]....
        /*a9d8*/ 	.word	0x00043c00
        /*a9dc*/ 	.word	0x000000ff
        /*a9e0*/ 	.word	0x00000000
        /*a9e4*/ 	.short	0x010a
        /*a9e6*/ 	.byte	0x08
	.zero		1


	//----- nvinfo : EIATTR_NUM_MBARRIERS
	.align		4
.L_56:
        /*a9e8*/ 	.byte	0x03, 0x38
        /*a9ea*/ 	.short	0x0002


	//----- nvinfo : EIATTR_EXIT_INSTR_OFFSETS
	.align		4
        /*a9ec*/ 	.byte	0x04, 0x1c
        /*a9ee*/ 	.short	(.L_58 - .L_57)


	//   ....[0]....
.L_57:
        /*a9f0*/ 	.word	0x00043bc0


	//----- nvinfo : EIATTR_REQNTID
	.align		4
.L_58:
        /*a9f4*/ 	.byte	0x04, 0x10
        /*a9f6*/ 	.short	(.L_60 - .L_59)
.L_59:
        /*a9f8*/ 	.word	0x00000080
        /*a9fc*/ 	.word	0x00000001
        /*aa00*/ 	.word	0x00000001


	//----- nvinfo : EIATTR_CRS_STACK_SIZE
	.align		4
.L_60:
        /*aa04*/ 	.byte	0x04, 0x1e
        /*aa06*/ 	.short	(.L_62 - .L_61)
.L_61:
        /*aa08*/ 	.word	0x00000000


	//----- nvinfo : EIATTR_CBANK_PARAM_SIZE
	.align		4
.L_62:
        /*aa0c*/ 	.byte	0x03, 0x19
        /*aa0e*/ 	.short	0x0050


	//----- nvinfo : EIATTR_PARAM_CBANK
	.align		4
        /*aa10*/ 	.byte	0x04, 0x0a
        /*aa12*/ 	.short	(.L_64 - .L_63)
	.align		4
.L_63:
        /*aa14*/ 	.word	index@(.nv.constant0.matmul_kernel)
        /*aa18*/ 	.short	0x0380
        /*aa1a*/ 	.short	0x0050


	//----- nvinfo : EIATTR_SW_WAR
	.align		4
.L_64:
        /*aa1c*/ 	.byte	0x04, 0x36
        /*aa1e*/ 	.short	(.L_66 - .L_65)
.L_65:
        /*aa20*/ 	.word	0x00000008
.L_66:


//--------------------- .nv.compat                --------------------------
	.section	.nv.compat,"",@"SHT_CUDA_COMPAT_INFO"
	.align	4
        /*0000*/ 	.byte	0x02, 0x02, 0x02, 0x00, 0x02, 0x05, 0x05, 0x00, 0x02, 0x03, 0x00, 0x00, 0x02, 0x06, 0x01, 0x00


//--------------------- .nv.callgraph             --------------------------
	.section	.nv.callgraph,"",@"SHT_CUDA_CALLGRAPH"
	.align	4
	.sectionentsize	8
	.align		4
        /*0000*/ 	.word	0x00000000
	.align		4
        /*0004*/ 	.word	0xffffffff
	.align		4
        /*0008*/ 	.word	0x00000000
	.align		4
        /*000c*/ 	.word	0xfffffffe
	.align		4
        /*0010*/ 	.word	0x00000000
	.align		4
        /*0014*/ 	.word	0xfffffffd
	.align		4
        /*0018*/ 	.word	0x00000000
	.align		4
        /*001c*/ 	.word	0xfffffffc


//--------------------- .text.matmul_kernel       --------------------------
	.section	.text.matmul_kernel,"ax",@progbits
	.align	128
        .global         matmul_kernel
        .type           matmul_kernel,@function
        .size           matmul_kernel,(.L_x_22 - matmul_kernel)
        .other          matmul_kernel,@"STO_CUDA_ENTRY STV_DEFAULT"
matmul_kernel:
.text.matmul_kernel:
[----:B------:R-:W1:Y:S01]  /*0000*/  LDC R1, c[0x0][0x37c] ;  /* 0x0000df00ff017b82 */ /* 0x000e620000000800 */
[----:B------:R-:W2:Y:S01]  /*0010*/  S2R R0, SR_TID.X ;  /* 0x0000000000007919 */ /* 0x000ea20000002100 */
[----:B-1----:R-:W-:Y:S01]  /*0020*/  VIADD R1, R1, 0xffffee48 ;  /* 0xffffee4801017836 */ /* 0x002fe20000000000 */
[----:B--2---:R-:W-:-:S13]  /*0030*/  ISETP.GE.U32.AND P0, PT, R0, 0x20, PT ;  /* 0x000000200000780c */ /* 0x004fda0003f06070 */
[----:B------:R-:W-:Y:S02]  /*0040*/  VOTEU.ANY UP0, P0 ;  /* 0x0000000000ff7886 */ /* 0x000fe40000000100 */
[----:B------:R-:W-:Y:S05]  /*0050*/  BRA.U UP0, `(.L_x_0) ;  /* 0x0000000100b87547 */ /* 0x000fea000b800000 */
[----:B------:R-:W1:Y:S01]  /*0060*/  S2UR UR6, SR_CgaCtaId ;  /* 0x00000000000679c3 */ /* 0x000e620000008800 */
[----:B------:R-:W-:Y:S01]  /*0070*/  NOP ;  /* 0x0000000000007918 */ /* 0x000fe20000000000 */
[----:B------:R-:W-:Y:S02]  /*0080*/  UMOV UR4, 0x40 ;  /* 0x0000004000047882 */ /* 0x000fe40000000000 */
[----:B-1----:R-:W-:-:S09]  /*0090*/  ULEA UR4, UR6, UR4, 0x18 ;  /* 0x0000000406047291 */ /* 0x002fd2000f8ec0ff */
[----:B------:R-:W1:Y:S01]  /*00a0*/  LDS.U8 R0, [UR4] ;  /* 0x00000004ff007984 */ /* 0x000e620008000000 */
[----:B------:R-:W-:Y:S02]  /*00b0*/  UMOV UR4, 0x400 ;  /* 0x0000040000047882 */ /* 0x000fe40000000000 */
[----:B------:R-:W-:Y:S01]  /*00c0*/  ULEA UR4, UR6, UR4, 0x18 ;  /* 0x0000000406047291 */ /* 0x000fe2000f8ec0ff */
[----:B-1----:R-:W-:-:S13]  /*00d0*/  ISETP.NE.AND P0, PT, R0, RZ, PT ;  /* 0x000000ff0000720c */ /* 0x002fda0003f05270 */
[----:B------:R-:W-:Y:S05]  /*00e0*/  @P0 BRA `(.L_x_1) ;  /* 0x00000000007c0947 */ /* 0x000fea0003800000 */
[----:B------:R-:W-:-:S13]  /*00f0*/  ELECT P0, URZ, PT ;  /* 0x0000000000ff782f */ /* 0x000fda0003800000 */
[----:B------:R-:W-:Y:S05]  /*0100*/  @!P0 BRA `(.L_x_2) ;  /* 0x0000000000848947 */ /* 0x000fea0003800000 */
[----:B------:R-:W-:Y:S01]  /*0110*/  UMOV UR5, 0x10 ;  /* 0x0000001000057882 */ /* 0x000fe20000000000 */
[----:B------:R-:W-:Y:S01]  /*0120*/  IMAD.MOV.U32 R4, RZ, RZ, 0x1 ;  /* 0x00000001ff047424 */ /* 0x000fe200078e00ff */
[----:B------:R-:W-:-:S03]  /*0130*/  MOV R5, 0xffff ;  /* 0x0000ffff00057802 */ /* 0x000fc60000000f00 */
[----:B------:R-:W-:Y:S04]  /*0140*/  DEPBAR.LE SB1, 0x36 ;  /* 0x00009d800000791a */ /* 0x000fe80000000000 */
[----:B------:R-:W1:Y:S02]  /*0150*/  UTCATOMSWS.FIND_AND_SET.ALIGN UP1, UR5, UR5 ;  /* 0x00000005000575e3 */ /* 0x000e640008020800 */
[----:B-1----:R-:W-:-:S04]  /*0160*/  PLOP3.LUT P0, PT, PT, PT, UP1, 0x80, 0x8 ;  /* 0x000000000008781c */ /* 0x002fc80003f0f018 */
[----:B------:R-:W-:-:S04]  /*0170*/  SEL R0, RZ, 0xffffffff, !P0 ;  /* 0xffffffffff007807 */ /* 0x000fc80004000000 */
[----:B------:R-:W-:Y:S01]  /*0180*/  ISETP.NE.AND P0, PT, R0, RZ, PT ;  /* 0x000000ff0000720c */ /* 0x000fe20003f05270 */
[----:B------:R-:W-:-:S12]  /*0190*/  IMAD.U32 R0, RZ, RZ, UR5 ;  /* 0x00000005ff007e24 */ /* 0x000fd8000f8e00ff */
[----:B------:R-:W-:Y:S05]  /*01a0*/  @P0 BRA `(.L_x_3) ;  /* 0x0000000000240947 */ /* 0x000fea0003800000 */
.L_x_4:
[----:B------:R-:W-:Y:S05]  /*01b0*/  NANOSLEEP 0x64 ;  /* 0x000000640000795d */ /* 0x000fea0003800000 */
[----:B------:R-:W-:-:S05]  /*01c0*/  UMOV UR5, 0x10 ;  /* 0x0000001000057882 */ /* 0x000fca0000000000 */
[----:B------:R-:W-:Y:S04]  /*01d0*/  DEPBAR.LE SB1, 0x36 ;  /* 0x00009d800000791a */ /* 0x000fe80000000000 */
[----:B------:R-:W1:Y:S02]  /*01e0*/  UTCATOMSWS.FIND_AND_SET.ALIGN UP1, UR5, UR5 ;  /* 0x00000005000575e3 */ /* 0x000e640008020800 */
[----:B-1----:R-:W-:-:S04]  /*01f0*/  PLOP3.LUT P0, PT, PT, PT, UP1, 0x80, 0x8 ;  /* 0x000000000008781c */ /* 0x002fc80003f0f018 */
[----:B------:R-:W-:-:S04]  /*0200*/  SEL R0, RZ, 0xffffffff, !P0 ;  /* 0xffffffffff007807 */ /* 0x000fc80004000000 */
[----:B------:R-:W-:Y:S01]  /*0210*/  ISETP.NE.AND P0, PT, R0, RZ, PT ;  /* 0x000000ff0000720c */ /* 0x000fe20003f05270 */
[----:B------:R-:W-:-:S12]  /*0220*/  IMAD.U32 R0, RZ, RZ, UR5 ;  /* 0x00000005ff007e24 */ /* 0x000fd8000f8e00ff */
[----:B------:R-:W-:Y:S05]  /*0230*/  @!P0 BRA `(.L_x_4) ;  /* 0xfffffffc00dc8947 */ /* 0x000fea000383ffff */
.L_x_3:
[----:B------:R-:W-:Y:S01]  /*0240*/  IADD3 R3, PT, PT, R0, 0x10, RZ ;  /* 0x0000001000037810 */ /* 0x000fe20007ffe0ff */
[----:B------:R-:W-:Y:S01]  /*0250*/  UMOV UR5, 0x50 ;  /* 0x0000005000057882 */ /* 0x000fe20000000000 */
[----:B------:R-:W-:Y:S01]  /*0260*/  SHF.L.U32 R2, R5, R0, RZ ;  /* 0x0000000005027219 */ /* 0x000fe200000006ff */
[----:B------:R-:W-:Y:S01]  /*0270*/  ULEA UR5, UR6, UR5, 0x18 ;  /* 0x0000000506057291 */ /* 0x000fe2000f8ec0ff */
[----:B------:R-:W-:Y:S01]  /*0280*/  SHF.L.U32 R3, R4, R3, RZ ;  /* 0x0000000304037219 */ /* 0x000fe200000006ff */
[----:B------:R-:W-:-:S03]  /*0290*/  IMAD.SHL.U32 R0, R0, 0x20, RZ ;  /* 0x0000002000007824 */ /* 0x000fc600078e00ff */
[----:B------:R-:W-:-:S05]  /*02a0*/  LOP3.LUT R2, R3, R2, RZ, 0xfc, !PT ;  /* 0x0000000203027212 */ /* 0x000fca00078efcff */
[----:B------:R1:W-:Y:S04]  /*02b0*/  ATOMS.OR RZ, [UR5], R2 ;  /* 0x00000002ffff798c */ /* 0x0003e8000b000005 */
[----:B------:R1:W-:Y:S01]  /*02c0*/  STS [UR4], R0 ;  /* 0x00000000ff007988 */ /* 0x0003e20008000804 */
[----:B------:R-:W-:Y:S05]  /*02d0*/  BRA `(.L_x_2) ;  /* 0x0000000000107947 */ /* 0x000fea0003800000 */
.L_x_1:
[----:B------:R-:W-:Y:S01]  /*02e0*/  IMAD.MOV.U32 R0, RZ, RZ, -0x1 ;  /* 0xffffffffff007424 */ /* 0x000fe200078e00ff */
[----:B------:R-:W-:-:S04]  /*02f0*/  MOV R2, 0x320 ;  /* 0x0000032000027802 */ /* 0x000fc80000000f00 */
[----:B------:R1:W-:Y:S03]  /*0300*/  STS [UR4], R0 ;  /* 0x00000000ff007988 */ /* 0x0003e60008000804 */
[----:B-1----:R-:W-:Y:S05]  /*0310*/  CALL.REL.NOINC `($__internal_1_$__cuda_sm10x_tcgen05_guardrail_trap_phase_invalid_during_alloc) ;  /* 0x0000043800507944 */ /* 0x002fea0003c00000 */
.L_x_2:
[----:B------:R-:W-:Y:S05]  /*0320*/  WARPSYNC.ALL ;  /* 0x0000000000007948 */ /* 0x000fea0003800000 */
[----:B------:R-:W-:Y:S01]  /*0330*/  NOP ;  /* 0x0000000000007918 */ /* 0x000fe20000000000 */
.L_x_0:
[----:B------:R-:W2:Y:S01]  /*0340*/  LDC.64 R4, c[0x0][0x398] ;  /* 0x0000e600ff047b82 */ /* 0x000ea20000000a00 */
[----:B------:R-:W3:Y:S01]  /*0350*/  S2R R9, SR_CTAID.X ;  /* 0x0000000000097919 */ /* 0x000ee20000002500 */
[----:B------:R-:W-:Y:S01]  /*0360*/  UMOV UR7, 0x400 ;  /* 0x0000040000077882 */ /* 0x000fe20000000000 */
[----:B------:R-:W4:Y:S01]  /*0370*/  LDCU UR8, c[0x0][0x3b0] ;  /* 0x00007600ff0877ac */ /* 0x000f220008000800 */
[----:B------:R-:W5:Y:S01]  /*0380*/  S2R R133, SR_TID.X ;  /* 0x0000000000857919 */ /* 0x000f620000002100 */
[----:B------:R-:W1:Y:S03]  /*0390*/  LDCU.128 UR12, c[0x0][0x380] ;  /* 0x00007000ff0c77ac */ /* 0x000e660008000c00 */
[----:B------:R-:W1:Y:S01]  /*03a0*/  S2UR UR5, SR_CgaCtaId ;  /* 0x00000000000579c3 */ /* 0x000e620000008800 */
[----:B------:R-:W1:Y:S01]  /*03b0*/  LDCU UR29, c[0x0][0x3b0] ;  /* 0x00007600ff1d77ac */ /* 0x000e620008000800 */
[----:B------:R-:W1:Y:S01]  /*03c0*/  LDCU UR30, c[0x0][0x3b0] ;  /* 0x00007600ff1e77ac */ /* 0x000e620008000800 */
[----:B------:R-:W1:Y:S01]  /*03d0*/  LDCU UR23, c[0x0][0x3b0] ;  /* 0x00007600ff1777ac */ /* 0x000e620008000800 */
[----:B------:R-:W1:Y:S02]  /*03e0*/  LDCU UR35, c[0x0][0x3b0] ;  /* 0x00007600ff2377ac */ /* 0x000e640008000800 */
[----:B-12---:R-:W-:Y:S01]  /*03f0*/  IADD3 R0, PT, PT, R5, 0x3f, RZ ;  /* 0x0000003f05007810 */ /* 0x006fe20007ffe0ff */
[----:B------:R-:W1:Y:S03]  /*0400*/  LDCU UR19, c[0x0][0x3b0] ;  /* 0x00007600ff1377ac */ /* 0x000e660008000800 */
[----:B------:R-:W-:Y:S01]  /*0410*/  SHF.R.S32.HI R3, RZ, 0x1f, R0 ;  /* 0x0000001fff037819 */ /* 0x000fe20000011400 */
[----:B------:R-:W2:Y:S03]  /*0420*/  LDCU UR32, c[0x0][0x3b0] ;  /* 0x00007600ff2077ac */ /* 0x000ea60008000800 */
[----:B------:R-:W-:-:S02]  /*0430*/  LEA.HI R3, R3, R0, RZ, 0x6 ;  /* 0x0000000003037211 */ /* 0x000fc400078f30ff */
[----:B---3--:R-:W-:Y:S01]  /*0440*/  IABS R10, R9 ;  /* 0x00000009000a7213 */ /* 0x008fe20000000000 */
[----:B------:R-:W-:Y:S01]  /*0450*/  ULEA UR7, UR5, UR7, 0x18 ;  /* 0x0000000705077291 */ /* 0x000fe2000f8ec0ff */
[----:B------:R-:W-:Y:S01]  /*0460*/  SHF.R.S32.HI R3, RZ, 0x6, R3 ;  /* 0x00000006ff037819 */ /* 0x000fe20000011403 */
[----:B------:R-:W-:Y:S04]  /*0470*/  BAR.SYNC.DEFER_BLOCKING 0x0 ;  /* 0x0000000000007b1d */ /* 0x000fe80000010000 */
[----:B------:R-:W-:Y:S02]  /*0480*/  IMAD.SHL.U32 R6, R3, 0x8, RZ ;  /* 0x0000000803067824 */ /* 0x000fe400078e00ff */
[----:B------:R-:W3:Y:S03]  /*0490*/  LDCU UR20, c[0x0][0x3b0] ;  /* 0x00007600ff1477ac */ /* 0x000ee60008000800 */
[-C--:B------:R-:W-:Y:S01]  /*04a0*/  IABS R7, R6.reuse ;  /* 0x0000000600077213 */ /* 0x080fe20000000000 */
[----:B------:R-:W1:Y:S01]  /*04b0*/  LDCU UR9, c[0x0][0x3b0] ;  /* 0x00007600ff0977ac */ /* 0x000e620008000800 */
[----:B------:R-:W-:-:S02]  /*04c0*/  IABS R12, R6 ;  /* 0x00000006000c7213 */ /* 0x000fc40000000000 */
[----:B------:R-:W1:Y:S01]  /*04d0*/  I2F.RP R0, R7 ;  /* 0x0000000700007306 */ /* 0x000e620000209400 */
[----:B------:R-:W2:Y:S01]  /*04e0*/  LDCU UR34, c[0x0][0x3b0] ;  /* 0x00007600ff2277ac */ /* 0x000ea20008000800 */
[----:B------:R-:W2:Y:S01]  /*04f0*/  LDCU UR25, c[0x0][0x3b0] ;  /* 0x00007600ff1977ac */ /* 0x000ea20008000800 */
[----:B------:R-:W2:Y:S01]  /*0500*/  LDCU UR41, c[0x0][0x3b0] ;  /* 0x00007600ff2977ac */ /* 0x000ea20008000800 */
[----:B------:R-:W2:Y:S01]  /*0510*/  LDS R15, [UR7] ;  /* 0x00000007ff0f7984 */ /* 0x000ea20008000800 */
[----:B------:R-:W2:Y:S03]  /*0520*/  LDCU UR11, c[0x0][0x3b0] ;  /* 0x00007600ff0b77ac */ /* 0x000ea60008000800 */
[----:B-1----:R-:W1:Y:S01]  /*0530*/  MUFU.RCP R0, R0 ;  /* 0x0000000000007308 */ /* 0x002e620000001000 */
[----:B------:R-:W2:Y:S01]  /*0540*/  LDCU UR21, c[0x0][0x3b0] ;  /* 0x00007600ff1577ac */ /* 0x000ea20008000800 */
[----:B------:R-:W2:Y:S01]  /*0550*/  LDCU UR26, c[0x0][0x3b0] ;  /* 0x00007600ff1a77ac */ /* 0x000ea20008000800 */
[----:B------:R-:W2:Y:S01]  /*0560*/  LDCU UR22, c[0x0][0x3b0] ;  /* 0x00007600ff1677ac */ /* 0x000ea20008000800 */
[----:B------:R-:W2:Y:S01]  /*0570*/  LDCU UR31, c[0x0][0x3b0] ;  /* 0x00007600ff1f77ac */ /* 0x000ea20008000800 */
[----:B-1----:R-:W-:Y:S01]  /*0580*/  VIADD R2, R0, 0xffffffe ;  /* 0x0ffffffe00027836 */ /* 0x002fe20000000000 */
[----:B------:R-:W-:Y:S01]  /*0590*/  IADD3 R0, PT, PT, RZ, -R12, RZ ;  /* 0x8000000cff007210 */ /* 0x000fe20007ffe0ff */
[----:B------:R-:W1:Y:S02]  /*05a0*/  LDCU UR42, c[0x0][0x3b0] ;  /* 0x00007600ff2a77ac */ /* 0x000e640008000800 */
[----:B------:R2:W3:Y:S01]  /*05b0*/  F2I.FTZ.U32.TRUNC.NTZ R3, R2 ;  /* 0x0000000200037305 */ /* 0x0004e2000021f000 */
[----:B------:R-:W1:Y:S01]  /*05c0*/  LDCU UR24, c[0x0][0x3b0] ;  /* 0x00007600ff1877ac */ /* 0x000e620008000800 */
[----:B------:R-:W1:Y:S01]  /*05d0*/  LDCU UR27, c[0x0][0x3b0] ;  /* 0x00007600ff1b77ac */ /* 0x000e620008000800 */
[----:B--2---:R-:W-:Y:S01]  /*05e0*/  IMAD.MOV.U32 R2, RZ, RZ, RZ ;  /* 0x000000ffff027224 */ /* 0x004fe200078e00ff */
[----:B------:R-:W2:Y:S01]  /*05f0*/  LDCU UR28, c[0x0][0x3b0] ;  /* 0x00007600ff1c77ac */ /* 0x000ea20008000800 */
[----:B------:R-:W1:Y:S01]  /*0600*/  LDCU UR36, c[0x0][0x3b0] ;  /* 0x00007600ff2477ac */ /* 0x000e620008000800 */
[----:B---3--:R-:W-:-:S02]  /*0610*/  IADD3 R8, PT, PT, RZ, -R3, RZ ;  /* 0x80000003ff087210 */ /* 0x008fc40007ffe0ff */
[----:B------:R-:W-:Y:S01]  /*0620*/  R2UR UR10, R15 ;  /* 0x000000000f0a72ca */ /* 0x000fe200000e0000 */
[----:B------:R-:W3:Y:S02]  /*0630*/  LDCU UR37, c[0x0][0x3b0] ;  /* 0x00007600ff2577ac */ /* 0x000ee40008000800 */
[----:B------:R-:W-:Y:S02]  /*0640*/  IMAD R11, R8, R7, RZ ;  /* 0x00000007080b7224 */ /* 0x000fe400078e02ff */
[----:B------:R-:W-:Y:S01]  /*0650*/  IMAD.MOV.U32 R8, RZ, RZ, R10 ;  /* 0x000000ffff087224 */ /* 0x000fe200078e000a */
[----:B------:R-:W1:Y:S01]  /*0660*/  LDCU UR48, c[0x0][0x3b0] ;  /* 0x00007600ff3077ac */ /* 0x000e620008000800 */
[----:B------:R-:W-:Y:S01]  /*0670*/  IMAD.HI.U32 R3, R3, R11, R2 ;  /* 0x0000000b03037227 */ /* 0x000fe200078e0002 */
[----:B------:R-:W1:Y:S05]  /*0680*/  LDCU UR50, c[0x0][0x3b0] ;  /* 0x00007600ff3277ac */ /* 0x000e6a0008000800 */
[----:B------:R-:W-:Y:S01]  /*0690*/  IMAD.HI.U32 R3, R3, R8, RZ ;  /* 0x0000000803037227 */ /* 0x000fe200078e00ff */
[----:B------:R-:W1:Y:S03]  /*06a0*/  LDCU UR33, c[0x0][0x3b0] ;  /* 0x00007600ff2177ac */ /* 0x000e660008000800 */
[----:B------:R-:W-:Y:S01]  /*06b0*/  IMAD R0, R3, R0, R8 ;  /* 0x0000000003007224 */ /* 0x000fe200078e0208 */
[----:B------:R-:W1:Y:S04]  /*06c0*/  LDCU UR38, c[0x0][0x3b0] ;  /* 0x00007600ff2677ac */ /* 0x000e680008000800 */
[----:B------:R-:W-:Y:S01]  /*06d0*/  ISETP.GT.U32.AND P1, PT, R7, R0, PT ;  /* 0x000000000700720c */ /* 0x000fe20003f24070 */
[----:B------:R-:W1:Y:S01]  /*06e0*/  LDCU UR39, c[0x0][0x3b0] ;  /* 0x00007600ff2777ac */ /* 0x000e620008000800 */
[----:B------:R-:W1:Y:S01]  /*06f0*/  LDCU UR40, c[0x0][0x3b0] ;  /* 0x00007600ff2877ac */ /* 0x000e620008000800 */
[----:B------:R-:W1:Y:S10]  /*0700*/  LDCU UR43, c[0x0][0x3b0] ;  /* 0x00007600ff2b77ac */ /* 0x000e740008000800 */
[----:B------:R-:W-:Y:S01]  /*0710*/  @!P1 IMAD.IADD R0, R0, 0x1, -R7 ;  /* 0x0000000100009824 */ /* 0x000fe200078e0a07 */
[----:B------:R-:W1:Y:S01]  /*0720*/  LDCU UR51, c[0x0][0x3b0] ;  /* 0x00007600ff3377ac */ /* 0x000e620008000800 */
[----:B------:R-:W-:Y:S01]  /*0730*/  @!P1 VIADD R3, R3, 0x1 ;  /* 0x0000000103039836 */ /* 0x000fe20000000000 */
[----:B------:R-:W-:-:S02]  /*0740*/  ISETP.NE.AND P1, PT, R6, RZ, PT ;  /* 0x000000ff0600720c */ /* 0x000fc40003f25270 */
[----:B------:R-:W-:Y:S01]  /*0750*/  ISETP.GE.U32.AND P0, PT, R0, R7, PT ;  /* 0x000000070000720c */ /* 0x000fe20003f06070 */
[----:B------:R-:W1:Y:S01]  /*0760*/  LDCU UR44, c[0x0][0x3b0] ;  /* 0x00007600ff2c77ac */ /* 0x000e620008000800 */
[-C--:B------:R-:W-:Y:S01]  /*0770*/  LOP3.LUT R0, R9, R6.reuse, RZ, 0x3c, !PT ;  /* 0x0000000609007212 */ /* 0x080fe200078e3cff */
[----:B------:R-:W1:Y:S03]  /*0780*/  LDCU UR45, c[0x0][0x3b0] ;  /* 0x00007600ff2d77ac */ /* 0x000e660008000800 */
[----:B------:R-:W-:Y:S01]  /*0790*/  ISETP.GE.AND P2, PT, R0, RZ, PT ;  /* 0x000000ff0000720c */ /* 0x000fe20003f46270 */
[----:B------:R-:W-:Y:S01]  /*07a0*/  VIADD R0, R4, 0xff ;  /* 0x000000ff04007836 */ /* 0x000fe20000000000 */
[----:B------:R-:W1:Y:S05]  /*07b0*/  LDCU UR46, c[0x0][0x3b0] ;  /* 0x00007600ff2e77ac */ /* 0x000e6a0008000800 */
[----:B------:R-:W-:Y:S01]  /*07c0*/  @P0 IADD3 R3, PT, PT, R3, 0x1, RZ ;  /* 0x0000000103030810 */ /* 0x000fe20007ffe0ff */
[----:B------:R-:W1:Y:S04]  /*07d0*/  LDCU UR47, c[0x0][0x3b0] ;  /* 0x00007600ff2f77ac */ /* 0x000e680008000800 */
[----:B------:R-:W-:Y:S01]  /*07e0*/  IMAD.MOV.U32 R2, RZ, RZ, R3 ;  /* 0x000000ffff027224 */ /* 0x000fe200078e0003 */
[----:B------:R-:W-:Y:S01]  /*07f0*/  SHF.R.S32.HI R3, RZ, 0x1f, R0 ;  /* 0x0000001fff037819 */ /* 0x000fe20000011400 */
[----:B------:R-:W1:Y:S03]  /*0800*/  LDCU UR56, c[0x0][0x3b0] ;  /* 0x00007600ff3877ac */ /* 0x000e660008000800 */
[----:B------:R-:W-:Y:S01]  /*0810*/  @!P2 IADD3 R2, PT, PT, -R2, RZ, RZ ;  /* 0x000000ff0202a210 */ /* 0x000fe20007ffe1ff */
[----:B------:R-:W1:Y:S01]  /*0820*/  LDCU UR49, c[0x0][0x3b0] ;  /* 0x00007600ff3177ac */ /* 0x000e620008000800 */
[----:B------:R-:W-:-:S02]  /*0830*/  @!P1 LOP3.LUT R2, RZ, R6, RZ, 0x33, !PT ;  /* 0x00000006ff029212 */ /* 0x000fc400078e33ff */
[----:B------:R-:W-:Y:S01]  /*0840*/  LEA.HI R3, R3, R0, RZ, 0x8 ;  /* 0x0000000003037211 */ /* 0x000fe200078f40ff */
[----:B------:R-:W1:Y:S01]  /*0850*/  LDCU UR57, c[0x0][0x3b0] ;  /* 0x00007600ff3977ac */ /* 0x000e620008000800 */
[----:B------:R-:W-:Y:S01]  /*0860*/  IABS R0, R5 ;  /* 0x0000000500007213 */ /* 0x000fe20000000000 */
[C---:B------:R-:W-:Y:S01]  /*0870*/  IMAD.SHL.U32 R14, R2.reuse, 0x8, RZ ;  /* 0x00000008020e7824 */ /* 0x040fe200078e00ff */
[----:B------:R-:W-:Y:S01]  /*0880*/  IADD3 R2, PT, PT, -R2, RZ, RZ ;  /* 0x000000ff02027210 */ /* 0x000fe20007ffe1ff */
[----:B------:R-:W1:Y:S03]  /*0890*/  LDCU UR52, c[0x0][0x3b0] ;  /* 0x00007600ff3477ac */ /* 0x000e660008000800 */
[----:B------:R-:W-:Y:S01]  /*08a0*/  LEA.HI.SX32 R3, R3, -R14, 0x18 ;  /* 0x8000000e03037211 */ /* 0x000fe200078fc2ff */
[----:B------:R-:W-:Y:S01]  /*08b0*/  IMAD R13, R6, R2, R9 ;  /* 0x00000002060d7224 */ /* 0x000fe200078e0209 */
[----:B------:R-:W-:Y:S01]  /*08c0*/  IABS R6, R4 ;  /* 0x0000000400067213 */ /* 0x000fe20000000000 */
[----:B------:R-:W-:Y:S01]  /*08d0*/  IMAD.MOV.U32 R2, RZ, RZ, RZ ;  /* 0x000000ffff027224 */ /* 0x000fe200078e00ff */
[----:B------:R-:W-:Y:S01]  /*08e0*/  VIMNMX R12, PT, PT, R3, 0x8, PT ;  /* 0x00000008030c7848 */ /* 0x000fe20003fe0100 */
[----:B------:R-:W1:Y:S01]  /*08f0*/  I2F.RP R9, R0 ;  /* 0x0000000000097306 */ /* 0x000e620000209400 */
[----:B------:R-:W-:Y:S01]  /*0900*/  IABS R10, R13 ;  /* 0x0000000d000a7213 */ /* 0x000fe20000000000 */
[----:B------:R-:W2:Y:S01]  /*0910*/  LDCU UR60, c[0x0][0x3b0] ;  /* 0x00007600ff3c77ac */ /* 0x000ea20008000800 */
[----:B------:R-:W-:Y:S01]  /*0920*/  IABS R8, R12 ;  /* 0x0000000c00087213 */ /* 0x000fe20000000000 */
[----:B------:R-:W2:Y:S04]  /*0930*/  LDCU UR53, c[0x0][0x3b0] ;  /* 0x00007600ff3577ac */ /* 0x000ea80008000800 */
[----:B------:R-:W2:Y:S01]  /*0940*/  I2F.RP R7, R8 ;  /* 0x0000000800077306 */ /* 0x000ea20000209400 */
[----:B------:R-:W3:Y:S01]  /*0950*/  LDCU UR54, c[0x0][0x3b0] ;  /* 0x00007600ff3677ac */ /* 0x000ee20008000800 */
[----:B------:R-:W3:Y:S06]  /*0960*/  LDCU UR55, c[0x0][0x3b0] ;  /* 0x00007600ff3777ac */ /* 0x000eec0008000800 */
[----:B-1----:R-:W-:Y:S01]  /*0970*/  MUFU.RCP R9, R9 ;  /* 0x0000000900097308 */ /* 0x002fe20000001000 */
[----:B------:R-:W1:Y:S01]  /*0980*/  LDCU UR58, c[0x0][0x3b0] ;  /* 0x00007600ff3a77ac */ /* 0x000e620008000800 */
[----:B------:R-:W1:Y:S06]  /*0990*/  LDCU UR62, c[0x0][0x3b0] ;  /* 0x00007600ff3e77ac */ /* 0x000e6c0008000800 */
[----:B--2---:R-:W2:Y:S01]  /*09a0*/  MUFU.RCP R7, R7 ;  /* 0x0000000700077308 */ /* 0x004ea20000001000 */
[----:B------:R-:W1:Y:S01]  /*09b0*/  LDCU UR63, c[0x0][0x3b0] ;  /* 0x00007600ff3f77ac */ /* 0x000e620008000800 */
[----:B------:R-:W1:Y:S01]  /*09c0*/  LDCU UR59, c[0x0][0x3b0] ;  /* 0x00007600ff3b77ac */ /* 0x000e620008000800 */
[----:B------:R-:W1:Y:S01]  /*09d0*/  LDCU UR64, c[0x0][0x3b0] ;  /* 0x00007600ff4077ac */ /* 0x000e620008000800 */
[----:B------:R-:W1:Y:S01]  /*09e0*/  LDCU UR61, c[0x0][0x3b0] ;  /* 0x00007600ff3d77ac */ /* 0x000e620008000800 */
[----:B--2---:R-:W-:Y:S01]  /*09f0*/  VIADD R3, R7, 0xffffffe ;  /* 0x0ffffffe07037836 */ /* 0x004fe20000000000 */
[----:B------:R-:W2:Y:S01]  /*0a00*/  LDCU UR65, c[0x0][0x3b0] ;  /* 0x00007600ff4177ac */ /* 0x000ea20008000800 */
[----:B------:R-:W1:Y:S04]  /*0a10*/  LDCU UR66, c[0x0][0x3b0] ;  /* 0x00007600ff4277ac */ /* 0x000e680008000800 */
[----:B------:R-:W1:Y:S01]  /*0a20*/  F2I.FTZ.U32.TRUNC.NTZ R3, R3 ;  /* 0x0000000300037305 */ /* 0x000e62000021f000 */
[----:B------:R-:W2:Y:S01]  /*0a30*/  LDCU UR6, c[0x0][0x3a4] ;  /* 0x00007480ff0677ac */ /* 0x000ea20008000800 */
[----:B------:R-:W2:Y:S01]  /*0a40*/  LDCU.64 UR16, c[0x0][0x358] ;  /* 0x00006b00ff1077ac */ /* 0x000ea20008000a00 */
[----:B-1----:R-:W-:-:S04]  /*0a50*/  IMAD.MOV R11, RZ, RZ, -R3 ;  /* 0x000000ffff0b7224 */ /* 0x002fc800078e0a03 */
[----:B------:R-:W-:Y:S01]  /*0a60*/  IMAD R7, R11, R8, RZ ;  /* 0x000000080b077224 */ /* 0x000fe200078e02ff */
[----:B------:R-:W-:-:S03]  /*0a70*/  IABS R11, R12 ;  /* 0x0000000c000b7213 */ /* 0x000fc60000000000 */
[----:B------:R-:W-:Y:S01]  /*0a80*/  IMAD.HI.U32 R2, R3, R7, R2 ;  /* 0x0000000703027227 */ /* 0x000fe200078e0002 */
[----:B------:R-:W-:Y:S02]  /*0a90*/  MOV R3, R10 ;  /* 0x0000000a00037202 */ /* 0x000fe40000000f00 */
[----:B------:R-:W1:Y:S01]  /*0aa0*/  I2F.RP R10, R6 ;  /* 0x00000006000a7306 */ /* 0x000e620000209400 */
[----:B------:R-:W-:Y:S01]  /*0ab0*/  IMAD.MOV R7, RZ, RZ, -R11 ;  /* 0x000000ffff077224 */ /* 0x000fe200078e0a0b */
[----:B------:R-:W-:Y:S01]  /*0ac0*/  IADD3 R11, PT, PT, R9, 0xffffffe, RZ ;  /* 0x0ffffffe090b7810 */ /* 0x000fe20007ffe0ff */
[----:B------:R-:W-:-:S04]  /*0ad0*/  IMAD.HI.U32 R2, R2, R3, RZ ;  /* 0x0000000302027227 */ /* 0x000fc800078e00ff */
[----:B------:R-:W-:Y:S01]  /*0ae0*/  IMAD R3, R2, R7, R3 ;  /* 0x0000000702037224 */ /* 0x000fe200078e0203 */
[----:B------:R-:W-:Y:S01]  /*0af0*/  LOP3.LUT R7, R13, R12, RZ, 0x3c, !PT ;  /* 0x0000000c0d077212 */ /* 0x000fe200078e3cff */
[----:B------:R-:W-:Y:S03]  /*0b00*/  BAR.SYNC.DEFER_BLOCKING 0x0 ;  /* 0x0000000000007b1d */ /* 0x000fe60000010000 */
[----:B------:R-:W-:Y:S02]  /*0b10*/  ISETP.GT.U32.AND P1, PT, R8, R3, PT ;  /* 0x000000030800720c */ /* 0x000fe40003f24070 */
[----:B------:R-:W-:Y:S01]  /*0b20*/  ISETP.GE.AND P2, PT, R7, RZ, PT ;  /* 0x000000ff0700720c */ /* 0x000fe20003f46270 */
[----:B-1----:R-:W1:Y:S10]  /*0b30*/  MUFU.RCP R10, R10 ;  /* 0x0000000a000a7308 */ /* 0x002e740000001000 */
[----:B------:R-:W-:-:S02]  /*0b40*/  @!P1 IMAD.IADD R3, R3, 0x1, -R8 ;  /* 0x0000000103039824 */ /* 0x000fc400078e0a08 */
[----:B------:R-:W-:Y:S01]  /*0b50*/  @!P1 VIADD R2, R2, 0x1 ;  /* 0x0000000102029836 */ /* 0x000fe20000000000 */
[----:B------:R-:W-:Y:S02]  /*0b60*/  ISETP.NE.AND P1, PT, R12, RZ, PT ;  /* 0x000000ff0c00720c */ /* 0x000fe40003f25270 */
[----:B------:R-:W-:Y:S02]  /*0b70*/  ISETP.GE.U32.AND P0, PT, R3, R8, PT ;  /* 0x000000080300720c */ /* 0x000fe40003f06070 */
[----:B------:R-:W2:Y:S01]  /*0b80*/  F2I.FTZ.U32.TRUNC.NTZ R3, R11 ;  /* 0x0000000b00037305 */ /* 0x000ea2000021f000 */
[----:B-1----:R-:W-:-:S07]  /*0b90*/  VIADD R8, R10, 0xffffffe ;  /* 0x0ffffffe0a087836 */ /* 0x002fce0000000000 */
[----:B------:R-:W1:Y:S03]  /*0ba0*/  F2I.FTZ.U32.TRUNC.NTZ R9, R8 ;  /* 0x0000000800097305 */ /* 0x000e66000021f000 */
[----:B------:R-:W-:Y:S01]  /*0bb0*/  @P0 IADD3 R2, PT, PT, R2, 0x1, RZ ;  /* 0x0000000102020810 */ /* 0x000fe20007ffe0ff */
[----:B--2---:R-:W-:-:S04]  /*0bc0*/  IMAD.MOV R11, RZ, RZ, -R3 ;  /* 0x000000ffff0b7224 */ /* 0x004fc800078e0a03 */
[----:B------:R-:W-:Y:S01]  /*0bd0*/  IMAD.MOV.U32 R7, RZ, RZ, R2 ;  /* 0x000000ffff077224 */ /* 0x000fe200078e0002 */
[----:B-----5:R-:W-:Y:S01]  /*0be0*/  SHF.R.U32.HI R2, RZ, 0x5, R133 ;  /* 0x00000005ff027819 */ /* 0x020fe20000011685 */
[----:B------:R-:W-:-:S03]  /*0bf0*/  IMAD R11, R11, R0, RZ ;  /* 0x000000000b0b7224 */ /* 0x000fc600078e02ff */
[----:B------:R-:W-:Y:S01]  /*0c00*/  @!P2 IADD3 R7, PT, PT, -R7, RZ, RZ ;  /* 0x000000ff0707a210 */ /* 0x000fe20007ffe1ff */
[----:B-1----:R-:W-:Y:S01]  /*0c10*/  IMAD.MOV R8, RZ, RZ, -R9 ;  /* 0x000000ffff087224 */ /* 0x002fe200078e0a09 */
[----:B------:R-:W-:Y:S02]  /*0c20*/  @!P1 LOP3.LUT R7, RZ, R12, RZ, 0x33, !PT ;  /* 0x0000000cff079212 */ /* 0x000fe400078e33ff */
[----:B------:R-:W-:Y:S01]  /*0c30*/  R2UR UR18, R2 ;  /* 0x00000000021272ca */ /* 0x000fe200000e0000 */
[----:B------:R-:W-:Y:S01]  /*0c40*/  IMAD.MOV.U32 R2, RZ, RZ, RZ ;  /* 0x000000ffff027224 */ /* 0x000fe200078e00ff */
[----:B------:R-:W-:Y:S01]  /*0c50*/  SHF.L.U32 R132, R7, 0x6, RZ ;  /* 0x0000000607847819 */ /* 0x000fe200000006ff */
[----:B------:R-:W-:Y:S02]  /*0c60*/  IMAD.MOV R7, RZ, RZ, -R7 ;  /* 0x000000ffff077224 */ /* 0x000fe400078e0a07 */
[----:B------:R-:W-:Y:S01]  /*0c70*/  IMAD.HI.U32 R3, R3, R11, R2 ;  /* 0x0000000b03037227 */ /* 0x000fe200078e0002 */
[----:B------:R-:W-:-:S02]  /*0c80*/  IADD3 R15, PT, PT, R132, 0x1, RZ ;  /* 0x00000001840f7810 */ /* 0x000fc40007ffe0ff */
[C---:B------:R-:W-:Y:S01]  /*0c90*/  IADD3 R21, PT, PT, R132.reuse, 0x3, RZ ;  /* 0x0000000384157810 */ /* 0x040fe20007ffe0ff */
[----:B------:R-:W-:Y:S01]  /*0ca0*/  IMAD.MOV.U32 R11, RZ, RZ, R8 ;  /* 0x000000ffff0b7224 */ /* 0x000fe200078e0008 */
[----:B------:R-:W-:Y:S01]  /*0cb0*/  IABS R10, R15 ;  /* 0x0000000f000a7213 */ /* 0x000fe20000000000 */
[----:B------:R-:W-:Y:S01]  /*0cc0*/  IMAD.MOV.U32 R8, RZ, RZ, RZ ;  /* 0x000000ffff087224 */ /* 0x000fe200078e00ff */
[C---:B------:R-:W-:Y:S01]  /*0cd0*/  IADD3 R22, PT, PT, R132.reuse, 0x4, RZ ;  /* 0x0000000484167810 */ /* 0x040fe20007ffe0ff */
[----:B------:R-:W-:Y:S01]  /*0ce0*/  IMAD R11, R11, R6, RZ ;  /* 0x000000060b0b7224 */ /* 0x000fe200078e02ff */
[----:B------:R-:W-:Y:S01]  /*0cf0*/  ISETP.GE.AND P3, PT, R15, RZ, PT ;  /* 0x000000ff0f00720c */ /* 0x000fe20003f66270 */
[C---:B------:R-:W-:Y:S01]  /*0d00*/  VIADD R16, R132.reuse, 0x2 ;  /* 0x0000000284107836 */ /* 0x040fe20000000000 */
[----:B------:R-:W-:Y:S01]  /*0d10*/  IADD3 R26, PT, PT, R132, 0x8, RZ ;  /* 0x00000008841a7810 */ /* 0x000fe20007ffe0ff */
[----:B------:R-:W-:Y:S01]  /*0d20*/  IMAD R7, R12, R7, R13 ;  /* 0x000000070c077224 */ /* 0x000fe200078e020d */
[----:B------:R-:W-:Y:S01]  /*0d30*/  IADD3 R31, PT, PT, R132, 0xf, RZ ;  /* 0x0000000f841f7810 */ /* 0x000fe20007ffe0ff */
[----:B------:R-:W-:Y:S01]  /*0d40*/  IMAD.HI.U32 R2, R9, R11, R8 ;  /* 0x0000000b09027227 */ /* 0x000fe200078e0008 */
[----:B------:R-:W-:Y:S01]  /*0d50*/  IABS R12, R16 ;  /* 0x00000010000c7213 */ /* 0x000fe20000000000 */
[----:B------:R-:W-:Y:S01]  /*0d60*/  USHF.L.U32 UR4, UR18, 0x15, URZ ;  /* 0x0000001512047899 */ /* 0x000fe200080006ff */
[----:B------:R-:W-:Y:S01]  /*0d70*/  ISETP.GE.AND P0, PT, R16, RZ, PT ;  /* 0x000000ff1000720c */ /* 0x000fe20003f06270 */
[----:B------:R-:W-:Y:S01]  /*0d80*/  IMAD.IADD R8, R14, 0x1, R7 ;  /* 0x000000010e087824 */ /* 0x000fe200078e0207 */
[----:B------:R-:W-:Y:S01]  /*0d90*/  IABS R14, R21 ;  /* 0x00000015000e7213 */ /* 0x000fe20000000000 */
[----:B------:R-:W-:Y:S01]  /*0da0*/  IMAD.HI.U32 R7, R3, R10, RZ ;  /* 0x0000000a03077227 */ /* 0x000fe200078e00ff */
[C---:B------:R-:W-:Y:S01]  /*0db0*/  IADD3 R34, PT, PT, R132.reuse, 0x12, RZ ;  /* 0x0000001284227810 */ /* 0x040fe20007ffe0ff */
[----:B------:R-:W-:Y:S01]  /*0dc0*/  ULOP3.LUT UR4, UR4, 0x600000, URZ, 0xc0, !UPT ;  /* 0x0060000004047892 */ /* 0x000fe2000f8ec0ff */
[C---:B------:R-:W-:Y:S01]  /*0dd0*/  IADD3 R50, PT, PT, R132.reuse, 0x24, RZ ;  /* 0x0000002484327810 */ /* 0x040fe20007ffe0ff */
[----:B------:R-:W-:Y:S01]  /*0de0*/  VIADD R28, R132, 0x3f ;  /* 0x0000003f841c7836 */ /* 0x000fe20000000000 */
[----:B------:R-:W-:Y:S01]  /*0df0*/  IADD3 R11, PT, PT, -R7, RZ, RZ ;  /* 0x000000ff070b7210 */ /* 0x000fe20007ffe1ff */
[----:B------:R-:W-:Y:S01]  /*0e00*/  IMAD.HI.U32 R9, R3, R12, RZ ;  /* 0x0000000c03097227 */ /* 0x000fe200078e00ff */
[----:B------:R-:W-:-:S02]  /*0e10*/  IABS R47, R50 ;  /* 0x00000032002f7213 */ /* 0x000fc40000000000 */
[----:B------:R-:W-:Y:S01]  /*0e20*/  IABS R17, R28 ;  /* 0x0000001c00117213 */ /* 0x000fe20000000000 */
[----:B------:R-:W-:Y:S01]  /*0e30*/  IMAD.HI.U32 R7, R3, R14, RZ ;  /* 0x0000000e03077227 */ /* 0x000fe200078e00ff */
[----:B------:R-:W-:-:S03]  /*0e40*/  IADD3 R52, PT, PT, R132, 0x27, RZ ;  /* 0x0000002784347810 */ /* 0x000fc60007ffe0ff */
[----:B------:R-:W-:Y:S02]  /*0e50*/  IMAD.MOV R13, RZ, RZ, -R9 ;  /* 0x000000ffff0d7224 */ /* 0x000fe400078e0a09 */
[C---:B------:R-:W-:Y:S02]  /*0e60*/  IMAD R9, R0.reuse, R11, R10 ;  /* 0x0000000b00097224 */ /* 0x040fe400078e020a */
[----:B------:R-:W-:Y:S02]  /*0e70*/  IMAD.MOV R11, RZ, RZ, -R7 ;  /* 0x000000ffff0b7224 */ /* 0x000fe400078e0a07 */
[----:B------:R-:W-:Y:S01]  /*0e80*/  IMAD.HI.U32 R7, R3, R17, RZ ;  /* 0x0000001103077227 */ /* 0x000fe200078e00ff */
[----:B------:R-:W-:-:S03]  /*0e90*/  ISETP.GT.U32.AND P5, PT, R0, R9, PT ;  /* 0x000000090000720c */ /* 0x000fc60003fa4070 */
[----:B------:R-:W-:Y:S01]  /*0ea0*/  VIADD R23, R132, 0x5 ;  /* 0x0000000584177836 */ /* 0x000fe20000000000 */
[----:B------:R-:W-:Y:S01]  /*0eb0*/  IADD3 R7, PT, PT, -R7, RZ, RZ ;  /* 0x000000ff07077210 */ /* 0x000fe20007ffe1ff */
[C---:B------:R-:W-:Y:S01]  /*0ec0*/  IMAD R11, R0.reuse, R11, R14 ;  /* 0x0000000b000b7224 */ /* 0x040fe200078e020e */
[----:B------:R-:W-:Y:S01]  /*0ed0*/  IABS R14, R22 ;  /* 0x00000016000e7213 */ /* 0x000fe20000000000 */
[C---:B------:R-:W-:Y:S01]  /*0ee0*/  IMAD R10, R0.reuse, R13, R12 ;  /* 0x0000000d000a7224 */ /* 0x040fe200078e020c */
[----:B------:R-:W-:Y:S01]  /*0ef0*/  IABS R15, R23 ;  /* 0x00000017000f7213 */ /* 0x000fe20000000000 */
[C---:B------:R-:W-:Y:S01]  /*0f00*/  IMAD R17, R0.reuse, R7, R17 ;  /* 0x0000000700117224 */ /* 0x040fe200078e0211 */
[C---:B------:R-:W-:Y:S01]  /*0f10*/  ISETP.GT.U32.AND P2, PT, R0.reuse, R11, PT ;  /* 0x0000000b0000720c */ /* 0x040fe20003f44070 */
[----:B------:R-:W-:Y:S01]  /*0f20*/  IMAD.HI.U32 R7, R3, R14, RZ ;  /* 0x0000000e03077227 */ /* 0x000fe200078e00ff */
[C---:B------:R-:W-:Y:S02]  /*0f30*/  ISETP.GT.U32.AND P1, PT, R0.reuse, R10, PT ;  /* 0x0000000a0000720c */ /* 0x040fe40003f24070 */
[----:B------:R-:W-:Y:S01]  /*0f40*/  ISETP.GT.U32.AND P6, PT, R0, R17, PT ;  /* 0x000000110000720c */ /* 0x000fe20003fc4070 */
[----:B------:R-:W-:Y:S01]  /*0f50*/  VIADD R24, R132, 0x6 ;  /* 0x0000000684187836 */ /* 0x000fe20000000000 */
[----:B------:R-:W-:Y:S01]  /*0f60*/  @!P5 IADD3 R9, PT, PT, R9, -R0, RZ ;  /* 0x800000000909d210 */ /* 0x000fe20007ffe0ff */
[----:B------:R-:W-:-:S03]  /*0f70*/  IMAD.HI.U32 R12, R3, R15, RZ ;  /* 0x0000000f030c7227 */ /* 0x000fc600078e00ff */
[----:B------:R-:W-:Y:S01]  /*0f80*/  IABS R18, R24 ;  /* 0x0000001800127213 */ /* 0x000fe20000000000 */
[----:B------:R-:W-:Y:S01]  /*0f90*/  IMAD.MOV R7, RZ, RZ, -R7 ;  /* 0x000000ffff077224 */ /* 0x000fe200078e0a07 */
[----:B------:R-:W-:Y:S01]  /*0fa0*/  IADD3 R16, PT, PT, -R12, RZ, RZ ;  /* 0x000000ff0c107210 */ /* 0x000fe20007ffe1ff */
[----:B------:R-:W-:Y:S01]  /*0fb0*/  VIADD R25, R132, 0x7 ;  /* 0x0000000784197836 */ /* 0x000fe20000000000 */
[----:B------:R-:W-:Y:S01]  /*0fc0*/  @!P2 IADD3 R11, PT, PT, R11, -R0, RZ ;  /* 0x800000000b0ba210 */ /* 0x000fe20007ffe0ff */
[C---:B------:R-:W-:Y:S02]  /*0fd0*/  IMAD R12, R0.reuse, R7, R14 ;  /* 0x00000007000c7224 */ /* 0x040fe400078e020e */
[----:B------:R-:W-:Y:S01]  /*0fe0*/  @!P6 IMAD.IADD R17, R17, 0x1, -R0 ;  /* 0x000000011111e824 */ /* 0x000fe200078e0a00 */
[----:B------:R-:W-:Y:S01]  /*0ff0*/  IABS R20, R25 ;  /* 0x0000001900147213 */ /* 0x000fe20000000000 */
[----:B------:R-:W-:Y:S01]  /*1000*/  IMAD.HI.U32 R13, R3, R18, RZ ;  /* 0x00000012030d7227 */ /* 0x000fe200078e00ff */
[----:B------:R-:W-:-:S02]  /*1010*/  ISETP.GT.U32.AND P4, PT, R0, R12, PT ;  /* 0x0000000c0000720c */ /* 0x000fc40003f84070 */
[C---:B------:R-:W-:Y:S01]  /*1020*/  ISETP.GT.U32.AND P6, PT, R0.reuse, R17, PT ;  /* 0x000000110000720c */ /* 0x040fe20003fc4070 */
[----:B------:R-:W-:Y:S01]  /*1030*/  IMAD.MOV R19, RZ, RZ, -R13 ;  /* 0x000000ffff137224 */ /* 0x000fe200078e0a0d */
[C---:B------:R-:W-:Y:S01]  /*1040*/  ISETP.GT.U32.AND P5, PT, R0.reuse, R11, PT ;  /* 0x0000000b0000720c */ /* 0x040fe20003fa4070 */
[----:B------:R-:W-:Y:S02]  /*1050*/  IMAD R13, R0, R16, R15 ;  /* 0x00000010000d7224 */ /* 0x000fe400078e020f */
[----:B------:R-:W-:Y:S02]  /*1060*/  IMAD.MOV.U32 R15, RZ, RZ, R20 ;  /* 0x000000ffff0f7224 */ /* 0x000fe400078e0014 */
[----:B------:R-:W-:Y:S02]  /*1070*/  VIADD R27, R132, 0x9 ;  /* 0x00000009841b7836 */ /* 0x000fe40000000000 */
[----:B------:R-:W-:-:S04]  /*1080*/  IMAD.HI.U32 R7, R3, R15, RZ ;  /* 0x0000000f03077227 */ /* 0x000fc800078e00ff */
[--C-:B------:R-:W-:Y:S01]  /*1090*/  @!P6 IMAD.IADD R17, R17, 0x1, -R0.reuse ;  /* 0x000000011111e824 */ /* 0x100fe200078e0a00 */
[----:B------:R-:W-:Y:S01]  /*10a0*/  ISETP.GT.U32.AND P6, PT, R0, R13, PT ;  /* 0x0000000d0000720c */ /* 0x000fe20003fc4070 */
[----:B------:R-:W-:Y:S01]  /*10b0*/  @!P1 IMAD.IADD R10, R10, 0x1, -R0 ;  /* 0x000000010a0a9824 */ /* 0x000fe200078e0a00 */
[C---:B------:R-:W-:Y:S01]  /*10c0*/  ISETP.GT.U32.AND P1, PT, R0.reuse, R9, PT ;  /* 0x000000090000720c */ /* 0x040fe20003f24070 */
[----:B------:R-:W-:Y:S01]  /*10d0*/  IMAD R14, R0, R19, R18 ;  /* 0x00000013000e7224 */ /* 0x000fe200078e0212 */
[----:B------:R-:W-:Y:S01]  /*10e0*/  IABS R18, R26 ;  /* 0x0000001a00127213 */ /* 0x000fe20000000000 */
[--C-:B------:R-:W-:Y:S01]  /*10f0*/  @!P4 IMAD.IADD R12, R12, 0x1, -R0.reuse ;  /* 0x000000010c0cc824 */ /* 0x100fe200078e0a00 */
[----:B------:R-:W-:Y:S01]  /*1100*/  IABS R19, R27 ;  /* 0x0000001b00137213 */ /* 0x000fe20000000000 */
[----:B------:R-:W-:Y:S01]  /*1110*/  IMAD.MOV R7, RZ, RZ, -R7 ;  /* 0x000000ffff077224 */ /* 0x000fe200078e0a07 */
[C---:B------:R-:W-:Y:S01]  /*1120*/  ISETP.GT.U32.AND P2, PT, R0.reuse, R10, PT ;  /* 0x0000000a0000720c */ /* 0x040fe20003f44070 */
[----:B------:R-:W-:Y:S01]  /*1130*/  @!P5 IMAD.IADD R11, R11, 0x1, -R0 ;  /* 0x000000010b0bd824 */ /* 0x000fe200078e0a00 */
[C---:B------:R-:W-:Y:S01]  /*1140*/  ISETP.GT.U32.AND P4, PT, R0.reuse, R12, PT ;  /* 0x0000000c0000720c */ /* 0x040fe20003f84070 */
[----:B------:R-:W-:-:S02]  /*1150*/  IMAD R15, R0, R7, R15 ;  /* 0x00000007000f7224 */ /* 0x000fc400078e020f */
[----:B------:R-:W-:Y:S02]  /*1160*/  IMAD.HI.U32 R7, R3, R18, RZ ;  /* 0x0000001203077227 */ /* 0x000fe400078e00ff */
[----:B------:R-:W-:Y:S02]  /*1170*/  @!P1 IADD3 R9, PT, PT, R9, -R0, RZ ;  /* 0x8000000009099210 */ /* 0x000fe40007ffe0ff */
[----:B------:R-:W-:Y:S01]  /*1180*/  IMAD.HI.U32 R16, R3, R19, RZ ;  /* 0x0000001303107227 */ /* 0x000fe200078e00ff */
[C---:B------:R-:W-:Y:S02]  /*1190*/  ISETP.GT.U32.AND P1, PT, R0.reuse, R14, PT ;  /* 0x0000000e0000720c */ /* 0x040fe40003f24070 */
[----:B------:R-:W-:Y:S01]  /*11a0*/  ISETP.GT.U32.AND P5, PT, R0, R15, PT ;  /* 0x0000000f0000720c */ /* 0x000fe20003fa4070 */
[----:B------:R-:W-:Y:S01]  /*11b0*/  @!P6 IMAD.IADD R13, R13, 0x1, -R0 ;  /* 0x000000010d0de824 */ /* 0x000fe200078e0a00 */
[----:B------:R-:W-:Y:S01]  /*11c0*/  ISETP.GE.AND P6, PT, R22, RZ, PT ;  /* 0x000000ff1600720c */ /* 0x000fe20003fc6270 */
[----:B------:R-:W-:Y:S01]  /*11d0*/  IMAD.MOV R7, RZ, RZ, -R7 ;  /* 0x000000ffff077224 */ /* 0x000fe200078e0a07 */
[----:B------:R-:W-:Y:S01]  /*11e0*/  IADD3 R20, PT, PT, -R16, RZ, RZ ;  /* 0x000000ff10147210 */ /* 0x000fe20007ffe1ff */
[----:B------:R-:W-:Y:S01]  /*11f0*/  @!P3 IMAD.MOV R9, RZ, RZ, -R9 ;  /* 0x000000ffff09b224 */ /* 0x000fe200078e0a09 */
[----:B------:R-:W-:Y:S01]  /*1200*/  @!P4 IADD3 R12, PT, PT, R12, -R0, RZ ;  /* 0x800000000c0cc210 */ /* 0x000fe20007ffe0ff */
[----:B------:R-:W-:Y:S01]  /*1210*/  IMAD R16, R0, R7, R18 ;  /* 0x0000000700107224 */ /* 0x000fe200078e0212 */
[----:B------:R-:W-:Y:S01]  /*1220*/  ISETP.GE.AND P4, PT, R21, RZ, PT ;  /* 0x000000ff1500720c */ /* 0x000fe20003f86270 */
[----:B------:R-:W-:-:S02]  /*1230*/  IMAD.MOV.U32 R7, RZ, RZ, R17 ;  /* 0x000000ffff077224 */ /* 0x000fc400078e0011 */
[C---:B------:R-:W-:Y:S01]  /*1240*/  IMAD R17, R0.reuse, R20, R19 ;  /* 0x0000001400117224 */ /* 0x040fe200078e0213 */
[----:B------:R-:W-:Y:S01]  /*1250*/  ISETP.GT.U32.AND P3, PT, R0, R16, PT ;  /* 0x000000100000720c */ /* 0x000fe20003f64070 */
[--C-:B------:R-:W-:Y:S01]  /*1260*/  @!P2 IMAD.IADD R10, R10, 0x1, -R0.reuse ;  /* 0x000000010a0aa824 */ /* 0x100fe200078e0a00 */
[----:B------:R-:W-:Y:S01]  /*1270*/  ISETP.GE.AND P2, PT, R28, RZ, PT ;  /* 0x000000ff1c00720c */ /* 0x000fe20003f46270 */
[----:B------:R-:W-:Y:S01]  /*1280*/  VIADD R18, R132, 0xa ;  /* 0x0000000a84127836 */ /* 0x000fe20000000000 */
[----:B------:R-:W-:Y:S01]  /*1290*/  @!P6 IADD3 R12, PT, PT, -R12, RZ, RZ ;  /* 0x000000ff0c0ce210 */ /* 0x000fe20007ffe1ff */
[----:B------:R-:W-:Y:S01]  /*12a0*/  VIADD R20, R132, 0xb ;  /* 0x0000000b84147836 */ /* 0x000fe20000000000 */
[----:B------:R-:W-:Y:S01]  /*12b0*/  ISETP.GT.U32.AND P6, PT, R0, R17, PT ;  /* 0x000000110000720c */ /* 0x000fe20003fc4070 */
[--C-:B------:R-:W-:Y:S01]  /*12c0*/  @!P1 IMAD.IADD R14, R14, 0x1, -R0.reuse ;  /* 0x000000010e0e9824 */ /* 0x100fe200078e0a00 */
[----:B------:R-:W-:Y:S01]  /*12d0*/  IABS R19, R18 ;  /* 0x0000001200137213 */ /* 0x000fe20000000000 */
[----:B------:R-:W-:Y:S01]  /*12e0*/  VIADD R28, R132, 0xd ;  /* 0x0000000d841c7836 */ /* 0x000fe20000000000 */
[----:B------:R-:W-:Y:S01]  /*12f0*/  ISETP.GE.AND P1, PT, R23, RZ, PT ;  /* 0x000000ff1700720c */ /* 0x000fe20003f26270 */
[----:B------:R-:W-:Y:S01]  /*1300*/  @!P4 IMAD.MOV R11, RZ, RZ, -R11 ;  /* 0x000000ffff0bc224 */ /* 0x000fe200078e0a0b */
[----:B------:R-:W-:Y:S01]  /*1310*/  @!P5 IADD3 R15, PT, PT, R15, -R0, RZ ;  /* 0x800000000f0fd210 */ /* 0x000fe20007ffe0ff */
[----:B------:R-:W-:Y:S01]  /*1320*/  @!P3 IMAD.IADD R16, R16, 0x1, -R0 ;  /* 0x000000011010b824 */ /* 0x000fe200078e0a00 */
[----:B------:R-:W-:Y:S01]  /*1330*/  ISETP.GE.AND P3, PT, R18, RZ, PT ;  /* 0x000000ff1200720c */ /* 0x000fe20003f66270 */
[----:B------:R-:W-:Y:S01]  /*1340*/  IMAD.HI.U32 R18, R3, R19, RZ ;  /* 0x0000001303127227 */ /* 0x000fe200078e00ff */
[----:B------:R-:W-:-:S02]  /*1350*/  IABS R21, R20 ;  /* 0x0000001400157213 */ /* 0x000fc40000000000 */
[----:B------:R-:W-:Y:S01]  /*1360*/  @!P0 IADD3 R10, PT, PT, -R10, RZ, RZ ;  /* 0x000000ff0a0a8210 */ /* 0x000fe20007ffe1ff */
[----:B------:R-:W-:Y:S01]  /*1370*/  @!P2 IMAD.MOV R7, RZ, RZ, -R7 ;  /* 0x000000ffff07a224 */ /* 0x000fe200078e0a07 */
[----:B------:R-:W-:Y:S01]  /*1380*/  @!P6 IADD3 R17, PT, PT, R17, -R0, RZ ;  /* 0x800000001111e210 */ /* 0x000fe20007ffe0ff */
[----:B------:R-:W-:Y:S01]  /*1390*/  IMAD.MOV R18, RZ, RZ, -R18 ;  /* 0x000000ffff127224 */ /* 0x000fe200078e0a12 */
[----:B------:R-:W-:Y:S01]  /*13a0*/  ISETP.GT.U32.AND P6, PT, R0, R16, PT ;  /* 0x000000100000720c */ /* 0x000fe20003fc4070 */
[----:B------:R-:W-:Y:S01]  /*13b0*/  VIADD R29, R132, 0xe ;  /* 0x0000000e841d7836 */ /* 0x000fe20000000000 */
[C---:B------:R-:W-:Y:S01]  /*13c0*/  ISETP.GT.U32.AND P2, PT, R0.reuse, R13, PT ;  /* 0x0000000d0000720c */ /* 0x040fe20003f44070 */
[C---:B------:R-:W-:Y:S01]  /*13d0*/  IMAD R18, R0.reuse, R18, R19 ;  /* 0x0000001200127224 */ /* 0x040fe200078e0213 */
[C---:B------:R-:W-:Y:S01]  /*13e0*/  ISETP.GT.U32.AND P0, PT, R0.reuse, R15, PT ;  /* 0x0000000f0000720c */ /* 0x040fe20003f04070 */
[----:B------:R-:W-:Y:S01]  /*13f0*/  IMAD.HI.U32 R19, R3, R21, RZ ;  /* 0x0000001503137227 */ /* 0x000fe200078e00ff */
[----:B------:R-:W-:-:S02]  /*1400*/  ISETP.GT.U32.AND P5, PT, R0, R14, PT ;  /* 0x0000000e0000720c */ /* 0x000fc40003fa4070 */
[----:B------:R-:W-:Y:S01]  /*1410*/  ISETP.GE.AND P4, PT, R24, RZ, PT ;  /* 0x000000ff1800720c */ /* 0x000fe20003f86270 */
[----:B------:R-:W-:Y:S01]  /*1420*/  IMAD.MOV R19, RZ, RZ, -R19 ;  /* 0x000000ffff137224 */ /* 0x000fe200078e0a13 */
[----:B------:R-:W-:Y:S01]  /*1430*/  IABS R24, R28 ;  /* 0x0000001c00187213 */ /* 0x000fe20000000000 */
[----:B------:R-:W-:Y:S02]  /*1440*/  VIADD R32, R132, 0x10 ;  /* 0x0000001084207836 */ /* 0x000fe40000000000 */
[----:B------:R-:W-:Y:S01]  /*1450*/  @!P6 IADD3 R16, PT, PT, R16, -R0, RZ ;  /* 0x800000001010e210 */ /* 0x000fe20007ffe0ff */
[C---:B------:R-:W-:Y:S01]  /*1460*/  IMAD R19, R0.reuse, R19, R21 ;  /* 0x0000001300137224 */ /* 0x040fe200078e0215 */
[----:B------:R-:W-:Y:S01]  /*1470*/  ISETP.GT.U32.AND P6, PT, R0, R18, PT ;  /* 0x000000120000720c */ /* 0x000fe20003fc4070 */
[----:B------:R-:W-:Y:S01]  /*1480*/  @!P2 IMAD.IADD R13, R13, 0x1, -R0 ;  /* 0x000000010d0da824 */ /* 0x000fe200078e0a00 */
[----:B------:R-:W-:Y:S01]  /*1490*/  @!P0 IADD3 R15, PT, PT, R15, -R0, RZ ;  /* 0x800000000f0f8210 */ /* 0x000fe20007ffe0ff */
[----:B------:R-:W-:Y:S01]  /*14a0*/  IMAD.HI.U32 R21, R3, R24, RZ ;  /* 0x0000001803157227 */ /* 0x000fe200078e00ff */
[----:B------:R-:W-:-:S02]  /*14b0*/  ISETP.GE.AND P0, PT, R27, RZ, PT ;  /* 0x000000ff1b00720c */ /* 0x000fc40003f06270 */
[----:B------:R-:W-:Y:S01]  /*14c0*/  IADD3 R27, PT, PT, R132, 0xc, RZ ;  /* 0x0000000c841b7810 */ /* 0x000fe20007ffe0ff */
[----:B------:R-:W-:Y:S01]  /*14d0*/  @!P1 IMAD.MOV R13, RZ, RZ, -R13 ;  /* 0x000000ffff0d9224 */ /* 0x000fe200078e0a0d */
[----:B------:R-:W-:Y:S01]  /*14e0*/  ISETP.GT.U32.AND P1, PT, R0, R17, PT ;  /* 0x000000110000720c */ /* 0x000fe20003f24070 */
[--C-:B------:R-:W-:Y:S01]  /*14f0*/  @!P5 IMAD.IADD R14, R14, 0x1, -R0.reuse ;  /* 0x000000010e0ed824 */ /* 0x100fe200078e0a00 */
[----:B------:R-:W-:Y:S01]  /*1500*/  IABS R23, R27 ;  /* 0x0000001b00177213 */ /* 0x000fe20000000000 */
[----:B------:R-:W-:Y:S01]  /*1510*/  VIADD R33, R132, 0x11 ;  /* 0x0000001184217836 */ /* 0x000fe20000000000 */
[----:B------:R-:W-:Y:S01]  /*1520*/  ISETP.GE.AND P2, PT, R25, RZ, PT ;  /* 0x000000ff1900720c */ /* 0x000fe20003f46270 */
[----:B------:R-:W-:Y:S01]  /*1530*/  @!P6 IMAD.IADD R18, R18, 0x1, -R0 ;  /* 0x000000011212e824 */ /* 0x000fe200078e0a00 */
[----:B------:R-:W-:Y:S01]  /*1540*/  ISETP.GT.U32.AND P6, PT, R0, R19, PT ;  /* 0x000000130000720c */ /* 0x000fe20003fc4070 */
[----:B------:R-:W-:Y:S01]  /*1550*/  @!P4 IMAD.MOV R14, RZ, RZ, -R14 ;  /* 0x000000ffff0ec224 */ /* 0x000fe200078e0a0e */
[----:B------:R-:W-:Y:S01]  /*1560*/  ISETP.GE.AND P5, PT, R26, RZ, PT ;  /* 0x000000ff1a00720c */ /* 0x000fe20003fa6270 */
[C---:B------:R-:W-:Y:S01]  /*1570*/  VIADD R35, R132.reuse, 0x13 ;  /* 0x0000001384237836 */ /* 0x040fe20000000000 */
[----:B------:R-:W-:Y:S01]  /*1580*/  IABS R25, R29 ;  /* 0x0000001d00197213 */ /* 0x000fe20000000000 */
[----:B------:R-:W-:Y:S01]  /*1590*/  VIADD R36, R132, 0x14 ;  /* 0x0000001484247836 */ /* 0x000fe20000000000 */
[----:B------:R-:W-:Y:S01]  /*15a0*/  IADD3 R21, PT, PT, -R21, RZ, RZ ;  /* 0x000000ff15157210 */ /* 0x000fe20007ffe1ff */
[----:B------:R-:W-:Y:S01]  /*15b0*/  @!P1 IMAD.IADD R17, R17, 0x1, -R0 ;  /* 0x0000000111119824 */ /* 0x000fe200078e0a00 */
[----:B------:R-:W-:Y:S01]  /*15c0*/  ISETP.GE.AND P1, PT, R20, RZ, PT ;  /* 0x000000ff1400720c */ /* 0x000fe20003f26270 */
[----:B------:R-:W-:Y:S01]  /*15d0*/  IMAD.HI.U32 R20, R3, R23, RZ ;  /* 0x0000001703147227 */ /* 0x000fe200078e00ff */
[----:B------:R-:W-:-:S02]  /*15e0*/  IABS R26, R32 ;  /* 0x00000020001a7213 */ /* 0x000fc40000000000 */
[----:B------:R-:W-:Y:S01]  /*15f0*/  @!P2 IADD3 R15, PT, PT, -R15, RZ, RZ ;  /* 0x000000ff0f0fa210 */ /* 0x000fe20007ffe1ff */
[----:B------:R-:W-:Y:S01]  /*1600*/  IMAD.MOV R20, RZ, RZ, -R20 ;  /* 0x000000ffff147224 */ /* 0x000fe200078e0a14 */
[----:B------:R-:W-:Y:S01]  /*1610*/  IABS R30, R35 ;  /* 0x00000023001e7213 */ /* 0x000fe20000000000 */
[----:B------:R-:W-:Y:S01]  /*1620*/  @!P6 IMAD.IADD R19, R19, 0x1, -R0 ;  /* 0x000000011313e824 */ /* 0x000fe200078e0a00 */
[----:B------:R-:W-:Y:S01]  /*1630*/  ISETP.GT.U32.AND P6, PT, R0, R18, PT ;  /* 0x000000120000720c */ /* 0x000fe20003fc4070 */
[----:B------:R-:W-:-:S03]  /*1640*/  IMAD.HI.U32 R22, R3, R25, RZ ;  /* 0x0000001903167227 */ /* 0x000fc600078e00ff */
[C---:B------:R-:W-:Y:S01]  /*1650*/  ISETP.GT.U32.AND P4, PT, R0.reuse, R19, PT ;  /* 0x000000130000720c */ /* 0x040fe20003f84070 */
[C---:B------:R-:W-:Y:S01]  /*1660*/  IMAD R20, R0.reuse, R20, R23 ;  /* 0x0000001400147224 */ /* 0x040fe200078e0217 */
[----:B------:R-:W-:Y:S01]  /*1670*/  IABS R23, R31 ;  /* 0x0000001f00177213 */ /* 0x000fe20000000000 */
[----:B------:R-:W-:Y:S02]  /*1680*/  IMAD.MOV R22, RZ, RZ, -R22 ;  /* 0x000000ffff167224 */ /* 0x000fe400078e0a16 */
[C---:B------:R-:W-:Y:S01]  /*1690*/  IMAD R21, R0.reuse, R21, R24 ;  /* 0x0000001500157224 */ /* 0x040fe200078e0218 */
[C---:B------:R-:W-:Y:S01]  /*16a0*/  ISETP.GT.U32.AND P2, PT, R0.reuse, R20, PT ;  /* 0x000000140000720c */ /* 0x040fe20003f44070 */
[C---:B------:R-:W-:Y:S01]  /*16b0*/  IMAD R22, R0.reuse, R22, R25 ;  /* 0x0000001600167224 */ /* 0x040fe200078e0219 */
[----:B------:R-:W-:Y:S01]  /*16c0*/  MOV R25, R23 ;  /* 0x0000001700197202 */ /* 0x000fe20000000f00 */
[----:B------:R-:W-:Y:S01]  /*16d0*/  @!P5 IMAD.MOV R16, RZ, RZ, -R16 ;  /* 0x000000ffff10d224 */ /* 0x000fe200078e0a10 */
[----:B------:R-:W-:Y:S01]  /*16e0*/  ISETP.GT.U32.AND P5, PT, R0, R21, PT ;  /* 0x000000150000720c */ /* 0x000fe20003fa4070 */
[----:B------:R-:W-:Y:S01]  /*16f0*/  @!P6 IMAD.IADD R18, R18, 0x1, -R0 ;  /* 0x000000011212e824 */ /* 0x000fe200078e0a00 */
[----:B------:R-:W-:Y:S01]  /*1700*/  ISETP.GT.U32.AND P6, PT, R0, R22, PT ;  /* 0x000000160000720c */ /* 0x000fe20003fc4070 */
[----:B------:R-:W-:-:S04]  /*1710*/  IMAD.HI.U32 R23, R3, R25, RZ ;  /* 0x0000001903177227 */ /* 0x000fc800078e00ff */
[----:B------:R-:W-:Y:S01]  /*1720*/  IMAD.HI.U32 R24, R3, R26, RZ ;  /* 0x0000001a03187227 */ /* 0x000fe200078e00ff */
[----:B------:R-:W-:Y:S02]  /*1730*/  IADD3 R23, PT, PT, -R23, RZ, RZ ;  /* 0x000000ff17177210 */ /* 0x000fe40007ffe1ff */
[-C--:B------:R-:W-:Y:S01]  /*1740*/  @!P2 IADD3 R20, PT, PT, R20, -R0.reuse, RZ ;  /* 0x800000001414a210 */ /* 0x080fe20007ffe0ff */
[--C-:B------:R-:W-:Y:S01]  /*1750*/  @!P4 IMAD.IADD R19, R19, 0x1, -R0.reuse ;  /* 0x000000011313c824 */ /* 0x100fe200078e0a00 */
[----:B------:R-:W-:Y:S01]  /*1760*/  ISETP.GE.AND P4, PT, R28, RZ, PT ;  /* 0x000000ff1c00720c */ /* 0x000fe20003f86270 */
[----:B------:R-:W-:Y:S01]  /*1770*/  IMAD R23, R0, R23, R25 ;  /* 0x0000001700177224 */ /* 0x000fe200078e0219 */
[----:B------:R-:W-:Y:S01]  /*1780*/  @!P5 IADD3 R21, PT, PT, R21, -R0, RZ ;  /* 0x800000001515d210 */ /* 0x000fe20007ffe0ff */
[----:B------:R-:W-:Y:S01]  /*1790*/  @!P6 IMAD.IADD R22, R22, 0x1, -R0 ;  /* 0x000000011616e824 */ /* 0x000fe200078e0a00 */
[C---:B------:R-:W-:Y:S01]  /*17a0*/  ISETP.GT.U32.AND P5, PT, R0.reuse, R20, PT ;  /* 0x000000140000720c */ /* 0x040fe20003fa4070 */
[----:B------:R-:W-:Y:S01]  /*17b0*/  IMAD.MOV R25, RZ, RZ, -R24 ;  /* 0x000000ffff197224 */ /* 0x000fe200078e0a18 */
[C---:B------:R-:W-:Y:S01]  /*17c0*/  ISETP.GT.U32.AND P6, PT, R0.reuse, R21, PT ;  /* 0x000000150000720c */ /* 0x040fe20003fc4070 */
[----:B------:R-:W-:Y:S01]  /*17d0*/  @!P3 IMAD.MOV R18, RZ, RZ, -R18 ;  /* 0x000000ffff12b224 */ /* 0x000fe200078e0a12 */
[C---:B------:R-:W-:Y:S01]  /*17e0*/  ISETP.GT.U32.AND P3, PT, R0.reuse, R22, PT ;  /* 0x000000160000720c */ /* 0x040fe20003f64070 */
[----:B------:R-:W-:Y:S01]  /*17f0*/  IMAD R24, R0, R25, R26 ;  /* 0x0000001900187224 */ /* 0x000fe200078e021a */
[----:B------:R-:W-:Y:S01]  /*1800*/  IABS R26, R33 ;  /* 0x00000021001a7213 */ /* 0x000fe20000000000 */
[----:B------:R-:W-:Y:S01]  /*1810*/  @!P0 IMAD.MOV R17, RZ, RZ, -R17 ;  /* 0x000000ffff118224 */ /* 0x000fe200078e0a11 */
[----:B------:R-:W-:Y:S01]  /*1820*/  IABS R28, R34 ;  /* 0x00000022001c7213 */ /* 0x000fe20000000000 */
[----:B------:R-:W-:Y:S01]  /*1830*/  VIADD R37, R132, 0x15 ;  /* 0x0000001584257836 */ /* 0x000fe20000000000 */
[----:B------:R-:W-:Y:S01]  /*1840*/  ISETP.GE.AND P0, PT, R27, RZ, PT ;  /* 0x000000ff1b00720c */ /* 0x000fe20003f06270 */
[----:B------:R-:W-:Y:S01]  /*1850*/  IMAD.HI.U32 R25, R3, R26, RZ ;  /* 0x0000001a03197227 */ /* 0x000fe200078e00ff */
[----:B------:R-:W-:-:S02]  /*1860*/  ISETP.GE.AND P2, PT, R29, RZ, PT ;  /* 0x000000ff1d00720c */ /* 0x000fc40003f46270 */
[----:B------:R-:W-:Y:S01]  /*1870*/  @!P5 IADD3 R20, PT, PT, R20, -R0, RZ ;  /* 0x800000001414d210 */ /* 0x000fe20007ffe0ff */
[----:B------:R-:W-:Y:S01]  /*1880*/  @!P6 IMAD.IADD R21, R21, 0x1, -R0 ;  /* 0x000000011515e824 */ /* 0x000fe200078e0a00 */
[C---:B------:R-:W-:Y:S01]  /*1890*/  ISETP.GT.U32.AND P5, PT, R0.reuse, R23, PT ;  /* 0x000000170000720c */ /* 0x040fe20003fa4070 */
[----:B------:R-:W-:Y:S01]  /*18a0*/  IMAD.MOV R25, RZ, RZ, -R25 ;  /* 0x000000ffff197224 */ /* 0x000fe200078e0a19 */
[----:B------:R-:W-:Y:S01]  /*18b0*/  ISETP.GT.U32.AND P6, PT, R0, R24, PT ;  /* 0x000000180000720c */ /* 0x000fe20003fc4070 */
[----:B------:R-:W-:Y:S01]  /*18c0*/  IMAD.HI.U32 R27, R3, R30, RZ ;  /* 0x0000001e031b7227 */ /* 0x000fe200078e00ff */
[----:B------:R-:W-:Y:S02]  /*18d0*/  @!P3 IADD3 R22, PT, PT, R22, -R0, RZ ;  /* 0x800000001616b210 */ /* 0x000fe40007ffe0ff */
[----:B------:R-:W-:Y:S01]  /*18e0*/  ISETP.GE.AND P3, PT, R31, RZ, PT ;  /* 0x000000ff1f00720c */ /* 0x000fe20003f66270 */
[----:B------:R-:W-:Y:S01]  /*18f0*/  IMAD R25, R0, R25, R26 ;  /* 0x0000001900197224 */ /* 0x000fe200078e021a */
[----:B------:R-:W-:Y:S01]  /*1900*/  IABS R31, R36 ;  /* 0x00000024001f7213 */ /* 0x000fe20000000000 */
[----:B------:R-:W-:Y:S01]  /*1910*/  IMAD.HI.U32 R26, R3, R28, RZ ;  /* 0x0000001c031a7227 */ /* 0x000fe200078e00ff */
[----:B------:R-:W-:-:S02]  /*1920*/  IADD3 R27, PT, PT, -R27, RZ, RZ ;  /* 0x000000ff1b1b7210 */ /* 0x000fc40007ffe1ff */
[----:B------:R-:W-:Y:S01]  /*1930*/  @!P4 IADD3 R21, PT, PT, -R21, RZ, RZ ;  /* 0x000000ff1515c210 */ /* 0x000fe20007ffe1ff */
[----:B------:R-:W-:Y:S01]  /*1940*/  @!P5 IMAD.IADD R23, R23, 0x1, -R0 ;  /* 0x000000011717d824 */ /* 0x000fe200078e0a00 */
[----:B------:R-:W-:Y:S01]  /*1950*/  ISETP.GT.U32.AND P5, PT, R0, R25, PT ;  /* 0x000000190000720c */ /* 0x000fe20003fa4070 */
[----:B------:R-:W-:Y:S01]  /*1960*/  IMAD.MOV R29, RZ, RZ, -R26 ;  /* 0x000000ffff1d7224 */ /* 0x000fe200078e0a1a */
[----:B------:R-:W-:Y:S01]  /*1970*/  @!P6 IADD3 R24, PT, PT, R24, -R0, RZ ;  /* 0x800000001818e210 */ /* 0x000fe20007ffe0ff */
[----:B------:R-:W-:Y:S01]  /*1980*/  @!P0 IMAD.MOV R20, RZ, RZ, -R20 ;  /* 0x000000ffff148224 */ /* 0x000fe200078e0a14 */
[C---:B------:R-:W-:Y:S01]  /*1990*/  ISETP.GT.U32.AND P6, PT, R0.reuse, R23, PT ;  /* 0x000000170000720c */ /* 0x040fe20003fc4070 */
[C---:B------:R-:W-:Y:S01]  /*19a0*/  IMAD R26, R0.reuse, R29, R28 ;  /* 0x0000001d001a7224 */ /* 0x040fe200078e021c */
[----:B------:R-:W-:Y:S01]  /*19b0*/  ISETP.GT.U32.AND P0, PT, R0, R24, PT ;  /* 0x000000180000720c */ /* 0x000fe20003f04070 */
[----:B------:R-:W-:-:S04]  /*19c0*/  IMAD.HI.U32 R28, R3, R31, RZ ;  /* 0x0000001f031c7227 */ /* 0x000fc800078e00ff */
[----:B------:R-:W-:Y:S01]  /*19d0*/  @!P1 IMAD.MOV R19, RZ, RZ, -R19 ;  /* 0x000000ffff139224 */ /* 0x000fe200078e0a13 */
[----:B------:R-:W-:Y:S01]  /*19e0*/  ISETP.GE.AND P1, PT, R32, RZ, PT ;  /* 0x000000ff2000720c */ /* 0x000fe20003f26270 */
[----:B------:R-:W-:Y:S01]  /*19f0*/  @!P5 IMAD.IADD R25, R25, 0x1, -R0 ;  /* 0x000000011919d824 */ /* 0x000fe200078e0a00 */
[----:B------:R-:W-:Y:S01]  /*1a00*/  IABS R32, R37 ;  /* 0x0000002500207213 */ /* 0x000fe20000000000 */
[----:B------:R-:W-:Y:S02]  /*1a10*/  IMAD.MOV R28, RZ, RZ, -R28 ;  /* 0x000000ffff1c7224 */ /* 0x000fe400078e0a1c */
[----:B------:R-:W-:Y:S01]  /*1a20*/  @!P6 IADD3 R23, PT, PT, R23, -R0, RZ ;  /* 0x800000001717e210 */ /* 0x000fe20007ffe0ff */
[C---:B------:R-:W-:Y:S01]  /*1a30*/  IMAD R27, R0.reuse, R27, R30 ;  /* 0x0000001b001b7224 */ /* 0x040fe200078e021e */
[----:B------:R-:W-:Y:S01]  /*1a40*/  ISETP.GT.U32.AND P5, PT, R0, R25, PT ;  /* 0x000000190000720c */ /* 0x000fe20003fa4070 */
[----:B------:R-:W-:Y:S01]  /*1a50*/  VIADD R38, R132, 0x16 ;  /* 0x0000001684267836 */ /* 0x000fe20000000000 */
[C---:B------:R-:W-:Y:S01]  /*1a60*/  ISETP.GT.U32.AND P6, PT, R0.reuse, R26, PT ;  /* 0x0000001a0000720c */ /* 0x040fe20003fc4070 */
[----:B------:R-:W-:Y:S01]  /*1a70*/  IMAD R28, R0, R28, R31 ;  /* 0x0000001c001c7224 */ /* 0x000fe200078e021f */
[----:B------:R-:W-:Y:S01]  /*1a80*/  @!P0 IADD3 R24, PT, PT, R24, -R0, RZ ;  /* 0x8000000018188210 */ /* 0x000fe20007ffe0ff */
[----:B------:R-:W-:Y:S01]  /*1a90*/  IMAD.HI.U32 R29, R3, R32, RZ ;  /* 0x00000020031d7227 */ /* 0x000fe200078e00ff */
[----:B------:R-:W-:-:S02]  /*1aa0*/  ISETP.GT.U32.AND P0, PT, R0, R27, PT ;  /* 0x0000001b0000720c */ /* 0x000fc40003f04070 */
[----:B------:R-:W-:Y:S01]  /*1ab0*/  IABS R31, R38 ;  /* 0x00000026001f7213 */ /* 0x000fe20000000000 */
[----:B------:R-:W-:Y:S01]  /*1ac0*/  IMAD.MOV R29, RZ, RZ, -R29 ;  /* 0x000000ffff1d7224 */ /* 0x000fe200078e0a1d */
[----:B------:R-:W-:Y:S01]  /*1ad0*/  @!P1 IADD3 R24, PT, PT, -R24, RZ, RZ ;  /* 0x000000ff18189210 */ /* 0x000fe20007ffe1ff */
[----:B------:R-:W-:Y:S01]  /*1ae0*/  VIADD R39, R132, 0x17 ;  /* 0x0000001784277836 */ /* 0x000fe20000000000 */
[----:B------:R-:W-:Y:S01]  /*1af0*/  ISETP.GE.AND P1, PT, R35, RZ, PT ;  /* 0x000000ff2300720c */ /* 0x000fe20003f26270 */
[----:B------:R-:W-:Y:S01]  /*1b00*/  @!P5 IMAD.IADD R25, R25, 0x1, -R0 ;  /* 0x000000011919d824 */ /* 0x000fe200078e0a00 */
[C---:B------:R-:W-:Y:S01]  /*1b10*/  ISETP.GT.U32.AND P5, PT, R0.reuse, R28, PT ;  /* 0x0000001c0000720c */ /* 0x040fe20003fa4070 */
[----:B------:R-:W-:Y:S01]  /*1b20*/  IMAD R29, R0, R29, R32 ;  /* 0x0000001d001d7224 */ /* 0x000fe200078e0220 */
[----:B------:R-:W-:Y:S01]  /*1b30*/  @!P6 IADD3 R26, PT, PT, R26, -R0, RZ ;  /* 0x800000001a1ae210 */ /* 0x000fe20007ffe0ff */
[----:B------:R-:W-:Y:S01]  /*1b40*/  IMAD.HI.U32 R30, R3, R31, RZ ;  /* 0x0000001f031e7227 */ /* 0x000fe200078e00ff */
[----:B------:R-:W-:-:S02]  /*1b50*/  ISETP.GE.AND P6, PT, R33, RZ, PT ;  /* 0x000000ff2100720c */ /* 0x000fc40003fc6270 */
[C---:B------:R-:W-:Y:S01]  /*1b60*/  ISETP.GT.U32.AND P4, PT, R0.reuse, R26, PT ;  /* 0x0000001a0000720c */ /* 0x040fe20003f84070 */
[----:B------:R-:W-:Y:S01]  /*1b70*/  @!P3 IMAD.MOV R23, RZ, RZ, -R23 ;  /* 0x000000ffff17b224 */ /* 0x000fe200078e0a17 */
[----:B------:R-:W-:Y:S01]  /*1b80*/  IABS R33, R39 ;  /* 0x0000002700217213 */ /* 0x000fe20000000000 */
[----:B------:R-:W-:Y:S01]  /*1b90*/  IMAD.MOV R30, RZ, RZ, -R30 ;  /* 0x000000ffff1e7224 */ /* 0x000fe200078e0a1e */
[C---:B------:R-:W-:Y:S01]  /*1ba0*/  ISETP.GT.U32.AND P3, PT, R0.reuse, R29, PT ;  /* 0x0000001d0000720c */ /* 0x040fe20003f64070 */
[--C-:B------:R-:W-:Y:S01]  /*1bb0*/  @!P0 IMAD.IADD R27, R27, 0x1, -R0.reuse ;  /* 0x000000011b1b8824 */ /* 0x100fe200078e0a00 */
[----:B------:R-:W-:Y:S01]  /*1bc0*/  MOV R32, R33 ;  /* 0x0000002100207202 */ /* 0x000fe20000000f00 */
[----:B------:R-:W-:Y:S01]  /*1bd0*/  IMAD R30, R0, R30, R31 ;  /* 0x0000001e001e7224 */ /* 0x000fe200078e021f */
[----:B------:R-:W-:Y:S01]  /*1be0*/  ISETP.GE.AND P0, PT, R34, RZ, PT ;  /* 0x000000ff2200720c */ /* 0x000fe20003f06270 */
[----:B------:R-:W-:Y:S02]  /*1bf0*/  @!P5 IMAD.IADD R28, R28, 0x1, -R0 ;  /* 0x000000011c1cd824 */ /* 0x000fe400078e0a00 */
[----:B------:R-:W-:Y:S01]  /*1c00*/  @!P2 IMAD.MOV R22, RZ, RZ, -R22 ;  /* 0x000000ffff16a224 */ /* 0x000fe200078e0a16 */
[C---:B------:R-:W-:Y:S01]  /*1c10*/  ISETP.GT.U32.AND P2, PT, R0.reuse, R27, PT ;  /* 0x0000001b0000720c */ /* 0x040fe20003f44070 */
[----:B------:R-:W-:Y:S01]  /*1c20*/  IMAD.HI.U32 R31, R3, R32, RZ ;  /* 0x00000020031f7227 */ /* 0x000fe200078e00ff */
[----:B------:R-:W-:-:S03]  /*1c30*/  ISETP.GT.U32.AND P5, PT, R0, R28, PT ;  /* 0x0000001c0000720c */ /* 0x000fc60003fa4070 */
[----:B------:R-:W-:Y:S01]  /*1c40*/  @!P4 IMAD.IADD R26, R26, 0x1, -R0 ;  /* 0x000000011a1ac824 */ /* 0x000fe200078e0a00 */
[----:B------:R-:W-:Y:S01]  /*1c50*/  ISETP.GT.U32.AND P4, PT, R0, R30, PT ;  /* 0x0000001e0000720c */ /* 0x000fe20003f84070 */
[----:B------:R-:W-:Y:S01]  /*1c60*/  IMAD.MOV R31, RZ, RZ, -R31 ;  /* 0x000000ffff1f7224 */ /* 0x000fe200078e0a1f */
[-C--:B------:R-:W-:Y:S01]  /*1c70*/  @!P3 IADD3 R29, PT, PT, R29, -R0.reuse, RZ ;  /* 0x800000001d1db210 */ /* 0x080fe20007ffe0ff */
[----:B------:R-:W-:Y:S01]  /*1c80*/  @!P6 IMAD.MOV R25, RZ, RZ, -R25 ;  /* 0x000000ffff19e224 */ /* 0x000fe200078e0a19 */
[----:B------:R-:W-:Y:S01]  /*1c90*/  ISETP.GE.AND P6, PT, R36, RZ, PT ;  /* 0x000000ff2400720c */ /* 0x000fe20003fc6270 */
[----:B------:R-:W-:Y:S01]  /*1ca0*/  IMAD R31, R0, R31, R32 ;  /* 0x0000001f001f7224 */ /* 0x000fe200078e0220 */
[----:B------:R-:W-:Y:S01]  /*1cb0*/  ISETP.GE.AND P3, PT, R39, RZ, PT ;  /* 0x000000ff2700720c */ /* 0x000fe20003f66270 */
[----:B------:R-:W-:Y:S01]  /*1cc0*/  VIADD R32, R132, 0x18 ;  /* 0x0000001884207836 */ /* 0x000fe20000000000 */
[----:B------:R-:W-:Y:S01]  /*1cd0*/  @!P2 IADD3 R27, PT, PT, R27, -R0, RZ ;  /* 0x800000001b1ba210 */ /* 0x000fe20007ffe0ff */
[----:B------:R-:W-:Y:S01]  /*1ce0*/  @!P0 IMAD.MOV R26, RZ, RZ, -R26 ;  /* 0x000000ffff1a8224 */ /* 0x000fe200078e0a1a */
[----:B------:R-:W-:Y:S01]  /*1cf0*/  ISETP.GT.U32.AND P0, PT, R0, R29, PT ;  /* 0x0000001d0000720c */ /* 0x000fe20003f04070 */
[----:B------:R-:W-:Y:S01]  /*1d00*/  VIADD R33, R132, 0x19 ;  /* 0x0000001984217836 */ /* 0x000fe20000000000 */
[----:B------:R-:W-:Y:S01]  /*1d10*/  IABS R34, R32 ;  /* 0x0000002000227213 */ /* 0x000fe20000000000 */
[----:B------:R-:W-:Y:S01]  /*1d20*/  @!P5 IMAD.IADD R28, R28, 0x1, -R0 ;  /* 0x000000011c1cd824 */ /* 0x000fe200078e0a00 */
[----:B------:R-:W-:Y:S01]  /*1d30*/  @!P4 IADD3 R30, PT, PT, R30, -R0, RZ ;  /* 0x800000001e1ec210 */ /* 0x000fe20007ffe0ff */
[----:B------:R-:W-:Y:S01]  /*1d40*/  @!P1 IMAD.MOV R27, RZ, RZ, -R27 ;  /* 0x000000ffff1b9224 */ /* 0x000fe200078e0a1b */
[----:B------:R-:W-:Y:S01]  /*1d50*/  ISETP.GE.AND P4, PT, R32, RZ, PT ;  /* 0x000000ff2000720c */ /* 0x000fe20003f86270 */
[----:B------:R-:W-:Y:S01]  /*1d60*/  IMAD.HI.U32 R32, R3, R34, RZ ;  /* 0x0000002203207227 */ /* 0x000fe200078e00ff */
[----:B------:R-:W-:-:S02]  /*1d70*/  ISETP.GT.U32.AND P1, PT, R0, R30, PT ;  /* 0x0000001e0000720c */ /* 0x000fc40003f24070 */
[----:B------:R-:W-:Y:S01]  /*1d80*/  ISETP.GE.AND P2, PT, R37, RZ, PT ;  /* 0x000000ff2500720c */ /* 0x000fe20003f46270 */
[----:B------:R-:W-:Y:S01]  /*1d90*/  @!P6 IMAD.MOV R28, RZ, RZ, -R28 ;  /* 0x000000ffff1ce224 */ /* 0x000fe200078e0a1c */
[----:B------:R-:W-:Y:S01]  /*1da0*/  IABS R36, R33 ;  /* 0x0000002100247213 */ /* 0x000fe20000000000 */
[----:B------:R-:W-:Y:S01]  /*1db0*/  @!P0 IMAD.IADD R29, R29, 0x1, -R0 ;  /* 0x000000011d1d8824 */ /* 0x000fe200078e0a00 */
[----:B------:R-:W-:Y:S01]  /*1dc0*/  ISETP.GT.U32.AND P6, PT, R0, R31, PT ;  /* 0x0000001f0000720c */ /* 0x000fe20003fc4070 */
[----:B------:R-:W-:Y:S01]  /*1dd0*/  VIADD R43, R132, 0x1d ;  /* 0x0000001d842b7836 */ /* 0x000fe20000000000 */
[----:B------:R-:W-:Y:S01]  /*1de0*/  ISETP.GE.AND P5, PT, R38, RZ, PT ;  /* 0x000000ff2600720c */ /* 0x000fe20003fa6270 */
[----:B------:R-:W-:Y:S01]  /*1df0*/  VIADD R44, R132, 0x1e ;  /* 0x0000001e842c7836 */ /* 0x000fe20000000000 */
[----:B------:R-:W-:Y:S01]  /*1e00*/  ISETP.GE.AND P0, PT, R33, RZ, PT ;  /* 0x000000ff2100720c */ /* 0x000fe20003f06270 */
[----:B------:R-:W-:Y:S01]  /*1e10*/  IMAD.HI.U32 R33, R3, R36, RZ ;  /* 0x0000002403217227 */ /* 0x000fe200078e00ff */
[----:B------:R-:W-:-:S02]  /*1e20*/  IADD3 R35, PT, PT, -R32, RZ, RZ ;  /* 0x000000ff20237210 */ /* 0x000fc40007ffe1ff */
[----:B------:R-:W-:Y:S01]  /*1e30*/  IADD3 R38, PT, PT, R132, 0x1a, RZ ;  /* 0x0000001a84267810 */ /* 0x000fe20007ffe0ff */
[----:B------:R-:W-:Y:S01]  /*1e40*/  IMAD.MOV R33, RZ, RZ, -R33 ;  /* 0x000000ffff217224 */ /* 0x000fe200078e0a21 */
[----:B------:R-:W-:Y:S01]  /*1e50*/  IABS R40, R43 ;  /* 0x0000002b00287213 */ /* 0x000fe20000000000 */
[----:B------:R-:W-:Y:S01]  /*1e60*/  IMAD R32, R0, R35, R34 ;  /* 0x0000002300207224 */ /* 0x000fe200078e0222 */
[----:B------:R-:W-:Y:S01]  /*1e70*/  IABS R37, R38 ;  /* 0x0000002600257213 */ /* 0x000fe20000000000 */
[----:B------:R-:W-:Y:S01]  /*1e80*/  @!P1 IMAD.IADD R30, R30, 0x1, -R0 ;  /* 0x000000011e1e9824 */ /* 0x000fe200078e0a00 */
[----:B------:R-:W-:Y:S01]  /*1e90*/  @!P6 IADD3 R31, PT, PT, R31, -R0, RZ ;  /* 0x800000001f1fe210 */ /* 0x000fe20007ffe0ff */
[----:B------:R-:W-:Y:S01]  /*1ea0*/  IMAD R33, R0, R33, R36 ;  /* 0x0000002100217224 */ /* 0x000fe200078e0224 */
[----:B------:R-:W-:Y:S01]  /*1eb0*/  ISETP.GE.AND P1, PT, R38, RZ, PT ;  /* 0x000000ff2600720c */ /* 0x000fe20003f26270 */
[----:B------:R-:W-:Y:S01]  /*1ec0*/  @!P2 IMAD.MOV R29, RZ, RZ, -R29 ;  /* 0x000000ffff1da224 */ /* 0x000fe200078e0a1d */
[----:B------:R-:W-:Y:S01]  /*1ed0*/  ISETP.GT.U32.AND P2, PT, R0, R32, PT ;  /* 0x000000200000720c */ /* 0x000fe20003f44070 */
[----:B------:R-:W-:Y:S01]  /*1ee0*/  IMAD.HI.U32 R34, R3, R37, RZ ;  /* 0x0000002503227227 */ /* 0x000fe200078e00ff */
[----:B------:R-:W-:-:S02]  /*1ef0*/  @!P5 IADD3 R30, PT, PT, -R30, RZ, RZ ;  /* 0x000000ff1e1ed210 */ /* 0x000fc40007ffe1ff */
[----:B------:R-:W-:Y:S01]  /*1f00*/  ISETP.GT.U32.AND P6, PT, R0, R31, PT ;  /* 0x0000001f0000720c */ /* 0x000fe20003fc4070 */
[----:B------:R-:W-:Y:S01]  /*1f10*/  VIADD R35, R132, 0x1b ;  /* 0x0000001b84237836 */ /* 0x000fe20000000000 */
[----:B------:R-:W-:Y:S01]  /*1f20*/  ISETP.GT.U32.AND P5, PT, R0, R33, PT ;  /* 0x000000210000720c */ /* 0x000fe20003fa4070 */
[----:B------:R-:W-:Y:S01]  /*1f30*/  VIADD R42, R132, 0x1c ;  /* 0x0000001c842a7836 */ /* 0x000fe20000000000 */
[----:B------:R-:W-:Y:S01]  /*1f40*/  IADD3 R34, PT, PT, -R34, RZ, RZ ;  /* 0x000000ff22227210 */ /* 0x000fe20007ffe1ff */
[C---:B------:R-:W-:Y:S01]  /*1f50*/  VIADD R45, R132.reuse, 0x1f ;  /* 0x0000001f842d7836 */ /* 0x040fe20000000000 */
[----:B------:R-:W-:Y:S01]  /*1f60*/  IABS R38, R35 ;  /* 0x0000002300267213 */ /* 0x000fe20000000000 */
[----:B------:R-:W-:Y:S01]  /*1f70*/  VIADD R48, R132, 0x22 ;  /* 0x0000002284307836 */ /* 0x000fe20000000000 */
[----:B------:R-:W-:Y:S01]  /*1f80*/  IABS R39, R42 ;  /* 0x0000002a00277213 */ /* 0x000fe20000000000 */
[----:B------:R-:W-:Y:S01]  /*1f90*/  IMAD R34, R0, R34, R37 ;  /* 0x0000002200227224 */ /* 0x000fe200078e0225 */
[----:B------:R-:W-:Y:S01]  /*1fa0*/  IABS R41, R45 ;  /* 0x0000002d00297213 */ /* 0x000fe20000000000 */
[--C-:B------:R-:W-:Y:S01]  /*1fb0*/  @!P2 IMAD.IADD R32, R32, 0x1, -R0.reuse ;  /* 0x000000012020a824 */ /* 0x100fe200078e0a00 */
[----:B------:R-:W-:Y:S01]  /*1fc0*/  ISETP.GE.AND P2, PT, R35, RZ, PT ;  /* 0x000000ff2300720c */ /* 0x000fe20003f46270 */
[----:B------:R-:W-:Y:S01]  /*1fd0*/  @!P6 IMAD.IADD R31, R31, 0x1, -R0 ;  /* 0x000000011f1fe824 */ /* 0x000fe200078e0a00 */
[----:B------:R-:W-:Y:S01]  /*1fe0*/  ISETP.GT.U32.AND P6, PT, R0, R34, PT ;  /* 0x000000220000720c */ /* 0x000fe20003fc4070 */
[----:B------:R-:W-:Y:S01]  /*1ff0*/  IMAD.HI.U32 R35, R3, R38, RZ ;  /* 0x0000002603237227 */ /* 0x000fe200078e00ff */
[----:B------:R-:W-:-:S02]  /*2000*/  @!P5 IADD3 R33, PT, PT, R33, -R0, RZ ;  /* 0x800000002121d210 */ /* 0x000fc40007ffe0ff */
[----:B------:R-:W-:Y:S01]  /*2010*/  ISETP.GT.U32.AND P5, PT, R0, R32, PT ;  /* 0x000000200000720c */ /* 0x000fe20003fa4070 */
[----:B------:R-:W-:Y:S01]  /*2020*/  IMAD.MOV R35, RZ, RZ, -R35 ;  /* 0x000000ffff237224 */ /* 0x000fe200078e0a23 */
[----:B------:R-:W-:Y:S01]  /*2030*/  @!P3 IADD3 R31, PT, PT, -R31, RZ, RZ ;  /* 0x000000ff1f1fb210 */ /* 0x000fe20007ffe1ff */
[----:B------:R-:W-:-:S04]  /*2040*/  IMAD.HI.U32 R37, R3, R40, RZ ;  /* 0x0000002803257227 */ /* 0x000fc800078e00ff */
[----:B------:R-:W-:Y:S01]  /*2050*/  IMAD R35, R0, R35, R38 ;  /* 0x0000002300237224 */ /* 0x000fe200078e0226 */
[----:B------:R-:W-:Y:S01]  /*2060*/  IADD3 R37, PT, PT, -R37, RZ, RZ ;  /* 0x000000ff25257210 */ /* 0x000fe20007ffe1ff */
[----:B------:R-:W-:Y:S01]  /*2070*/  @!P6 IMAD.IADD R34, R34, 0x1, -R0 ;  /* 0x000000012222e824 */ /* 0x000fe200078e0a00 */
[----:B------:R-:W-:Y:S01]  /*2080*/  ISETP.GT.U32.AND P6, PT, R0, R33, PT ;  /* 0x000000210000720c */ /* 0x000fe20003fc4070 */
[----:B------:R-:W-:-:S03]  /*2090*/  IMAD.HI.U32 R36, R3, R39, RZ ;  /* 0x0000002703247227 */ /* 0x000fc600078e00ff */
[----:B------:R-:W-:Y:S01]  /*20a0*/  ISETP.GT.U32.AND P3, PT, R0, R34, PT ;  /* 0x000000220000720c */ /* 0x000fe20003f64070 */
[----:B------:R-:W-:Y:S01]  /*20b0*/  @!P5 IMAD.IADD R32, R32, 0x1, -R0 ;  /* 0x000000012020d824 */ /* 0x000fe200078e0a00 */
[C---:B------:R-:W-:Y:S01]  /*20c0*/  ISETP.GT.U32.AND P5, PT, R0.reuse, R35, PT ;  /* 0x000000230000720c */ /* 0x040fe20003fa4070 */
[----:B------:R-:W-:Y:S01]  /*20d0*/  IMAD R38, R0, R37, R40 ;  /* 0x0000002500267224 */ /* 0x000fe200078e0228 */
[----:B------:R-:W-:Y:S01]  /*20e0*/  IABS R40, R44 ;  /* 0x0000002c00287213 */ /* 0x000fe20000000000 */
[----:B------:R-:W-:Y:S01]  /*20f0*/  IMAD.MOV R36, RZ, RZ, -R36 ;  /* 0x000000ffff247224 */ /* 0x000fe200078e0a24 */
[----:B------:R-:W-:Y:S01]  /*2100*/  @!P4 IADD3 R32, PT, PT, -R32, RZ, RZ ;  /* 0x000000ff2020c210 */ /* 0x000fe20007ffe1ff */
[----:B------:R-:W-:Y:S01]  /*2110*/  VIADD R49, R132, 0x23 ;  /* 0x0000002384317836 */ /* 0x000fe20000000000 */
[----:B------:R-:W-:Y:S01]  /*2120*/  ISETP.GE.AND P4, PT, R42, RZ, PT ;  /* 0x000000ff2a00720c */ /* 0x000fe20003f86270 */
[----:B------:R-:W-:Y:S01]  /*2130*/  IMAD.HI.U32 R37, R3, R40, RZ ;  /* 0x0000002803257227 */ /* 0x000fe200078e00ff */
[----:B------:R-:W-:-:S02]  /*2140*/  @!P6 IADD3 R33, PT, PT, R33, -R0, RZ ;  /* 0x800000002121e210 */ /* 0x000fc40007ffe0ff */
[----:B------:R-:W-:Y:S01]  /*2150*/  IABS R46, R49 ;  /* 0x00000031002e7213 */ /* 0x000fe20000000000 */
[--C-:B------:R-:W-:Y:S01]  /*2160*/  @!P3 IMAD.IADD R34, R34, 0x1, -R0.reuse ;  /* 0x000000012222b824 */ /* 0x100fe200078e0a00 */
[C---:B------:R-:W-:Y:S01]  /*2170*/  ISETP.GT.U32.AND P3, PT, R0.reuse, R38, PT ;  /* 0x000000260000720c */ /* 0x040fe20003f64070 */
[----:B------:R-:W-:Y:S02]  /*2180*/  @!P5 IMAD.IADD R35, R35, 0x1, -R0 ;  /* 0x000000012323d824 */ /* 0x000fe400078e0a00 */
[----:B------:R-:W-:Y:S02]  /*2190*/  IMAD.MOV R37, RZ, RZ, -R37 ;  /* 0x000000ffff257224 */ /* 0x000fe400078e0a25 */
[C---:B------:R-:W-:Y:S01]  /*21a0*/  IMAD R36, R0.reuse, R36, R39 ;  /* 0x0000002400247224 */ /* 0x040fe200078e0227 */
[C---:B------:R-:W-:Y:S01]  /*21b0*/  ISETP.GT.U32.AND P5, PT, R0.reuse, R35, PT ;  /* 0x000000230000720c */ /* 0x040fe20003fa4070 */
[C---:B------:R-:W-:Y:S02]  /*21c0*/  IMAD R37, R0.reuse, R37, R40 ;  /* 0x0000002500257224 */ /* 0x040fe400078e0228 */
[----:B------:R-:W-:Y:S01]  /*21d0*/  IMAD.HI.U32 R39, R3, R41, RZ ;  /* 0x0000002903277227 */ /* 0x000fe200078e00ff */
[----:B------:R-:W-:-:S03]  /*21e0*/  ISETP.GT.U32.AND P6, PT, R0, R36, PT ;  /* 0x000000240000720c */ /* 0x000fc60003fc4070 */
[----:B------:R-:W-:Y:S01]  /*21f0*/  @!P3 IMAD.IADD R38, R38, 0x1, -R0 ;  /* 0x000000012626b824 */ /* 0x000fe200078e0a00 */
[----:B------:R-:W-:Y:S01]  /*2200*/  IADD3 R39, PT, PT, -R39, RZ, RZ ;  /* 0x000000ff27277210 */ /* 0x000fe20007ffe1ff */
[----:B------:R-:W-:Y:S02]  /*2210*/  @!P0 IMAD.MOV R33, RZ, RZ, -R33 ;  /* 0x000000ffff218224 */ /* 0x000fe400078e0a21 */
[----:B------:R-:W-:Y:S01]  /*2220*/  VIADD R40, R132, 0x20 ;  /* 0x0000002084287836 */ /* 0x000fe20000000000 */
[C---:B------:R-:W-:Y:S01]  /*2230*/  ISETP.GT.U32.AND P0, PT, R0.reuse, R38, PT ;  /* 0x000000260000720c */ /* 0x040fe20003f04070 */
[C---:B------:R-:W-:Y:S01]  /*2240*/  IMAD R39, R0.reuse, R39, R41 ;  /* 0x0000002700277224 */ /* 0x040fe200078e0229 */
[----:B------:R-:W-:Y:S01]  /*2250*/  @!P5 IADD3 R35, PT, PT, R35, -R0, RZ ;  /* 0x800000002323d210 */ /* 0x000fe20007ffe0ff */
[----:B------:R-:W-:Y:S01]  /*2260*/  @!P1 IMAD.MOV R34, RZ, RZ, -R34 ;  /* 0x000000ffff229224 */ /* 0x000fe200078e0a22 */
[----:B------:R-:W-:Y:S01]  /*2270*/  ISETP.GT.U32.AND P5, PT, R0, R37, PT ;  /* 0x000000250000720c */ /* 0x000fe20003fa4070 */
[--C-:B------:R-:W-:Y:S01]  /*2280*/  @!P6 IMAD.IADD R36, R36, 0x1, -R0.reuse ;  /* 0x000000012424e824 */ /* 0x100fe200078e0a00 */
[----:B------:R-:W-:Y:S01]  /*2290*/  IABS R41, R40 ;  /* 0x0000002800297213 */ /* 0x000fe20000000000 */
[----:B------:R-:W-:Y:S01]  /*22a0*/  VIADD R51, R132, 0x26 ;  /* 0x0000002684337836 */ /* 0x000fe20000000000 */
[----:B------:R-:W-:Y:S01]  /*22b0*/  ISETP.GT.U32.AND P1, PT, R0, R39, PT ;  /* 0x000000270000720c */ /* 0x000fe20003f24070 */
[----:B------:R-:W-:Y:S01]  /*22c0*/  VIADD R54, R132, 0x2a ;  /* 0x0000002a84367836 */ /* 0x000fe20000000000 */
[----:B------:R-:W-:Y:S01]  /*22d0*/  ISETP.GT.U32.AND P3, PT, R0, R36, PT ;  /* 0x000000240000720c */ /* 0x000fe20003f64070 */
[----:B------:R-:W-:Y:S01]  /*22e0*/  VIADD R56, R132, 0x2e ;  /* 0x0000002e84387836 */ /* 0x000fe20000000000 */
[----:B------:R-:W-:Y:S01]  /*22f0*/  ISETP.GE.AND P6, PT, R43, RZ, PT ;  /* 0x000000ff2b00720c */ /* 0x000fe20003fc6270 */
[----:B------:R-:W-:Y:S01]  /*2300*/  @!P0 IMAD.IADD R38, R38, 0x1, -R0 ;  /* 0x0000000126268824 */ /* 0x000fe200078e0a00 */
[----:B------:R-:W-:Y:S01]  /*2310*/  ISETP.GE.AND P0, PT, R40, RZ, PT ;  /* 0x000000ff2800720c */ /* 0x000fe20003f06270 */
[----:B------:R-:W-:Y:S01]  /*2320*/  IMAD.HI.U32 R40, R3, R41, RZ ;  /* 0x0000002903287227 */ /* 0x000fe200078e00ff */
[----:B------:R-:W-:-:S02]  /*2330*/  IADD3 R43, PT, PT, R132, 0x21, RZ ;  /* 0x00000021842b7810 */ /* 0x000fc40007ffe0ff */
[----:B------:R-:W-:Y:S01]  /*2340*/  @!P2 IADD3 R35, PT, PT, -R35, RZ, RZ ;  /* 0x000000ff2323a210 */ /* 0x000fe20007ffe1ff */
[----:B------:R-:W-:Y:S01]  /*2350*/  @!P5 IMAD.IADD R37, R37, 0x1, -R0 ;  /* 0x000000012525d824 */ /* 0x000fe200078e0a00 */
[----:B------:R-:W-:Y:S01]  /*2360*/  ISETP.GE.AND P2, PT, R44, RZ, PT ;  /* 0x000000ff2c00720c */ /* 0x000fe20003f46270 */
[----:B------:R-:W-:Y:S01]  /*2370*/  IMAD.MOV R40, RZ, RZ, -R40 ;  /* 0x000000ffff287224 */ /* 0x000fe200078e0a28 */
[----:B------:R-:W-:Y:S01]  /*2380*/  @!P1 IADD3 R39, PT, PT, R39, -R0, RZ ;  /* 0x8000000027279210 */ /* 0x000fe20007ffe0ff */
[----:B------:R-:W-:Y:S01]  /*2390*/  @!P3 IMAD.IADD R36, R36, 0x1, -R0 ;  /* 0x000000012424b824 */ /* 0x000fe200078e0a00 */
[C---:B------:R-:W-:Y:S01]  /*23a0*/  ISETP.GT.U32.AND P5, PT, R0.reuse, R37, PT ;  /* 0x000000250000720c */ /* 0x040fe20003fa4070 */
[----:B------:R-:W-:Y:S01]  /*23b0*/  IMAD R40, R0, R40, R41 ;  /* 0x0000002800287224 */ /* 0x000fe200078e0229 */
[----:B------:R-:W-:Y:S01]  /*23c0*/  ISETP.GE.AND P3, PT, R45, RZ, PT ;  /* 0x000000ff2d00720c */ /* 0x000fe20003f66270 */
[----:B------:R-:W-:Y:S01]  /*23d0*/  @!P4 IMAD.MOV R36, RZ, RZ, -R36 ;  /* 0x000000ffff24c224 */ /* 0x000fe200078e0a24 */
[----:B------:R-:W-:Y:S01]  /*23e0*/  IABS R45, R48 ;  /* 0x00000030002d7213 */ /* 0x000fe20000000000 */
[----:B------:R-:W-:Y:S01]  /*23f0*/  VIADD R58, R132, 0x2f ;  /* 0x0000002f843a7836 */ /* 0x000fe20000000000 */
[----:B------:R-:W-:-:S02]  /*2400*/  ISETP.GT.U32.AND P1, PT, R0, R39, PT ;  /* 0x000000270000720c */ /* 0x000fc40003f24070 */
[----:B------:R-:W-:Y:S01]  /*2410*/  IABS R44, R43 ;  /* 0x0000002b002c7213 */ /* 0x000fe20000000000 */
[----:B------:R-:W-:Y:S01]  /*2420*/  IMAD.HI.U32 R42, R3, R45, RZ ;  /* 0x0000002d032a7227 */ /* 0x000fe200078e00ff */
[----:B------:R-:W-:Y:S02]  /*2430*/  @!P6 IADD3 R38, PT, PT, -R38, RZ, RZ ;  /* 0x000000ff2626e210 */ /* 0x000fe40007ffe1ff */
[----:B------:R-:W-:Y:S01]  /*2440*/  IABS R53, R54 ;  /* 0x0000003600357213 */ /* 0x000fe20000000000 */
[----:B------:R-:W-:Y:S01]  /*2450*/  @!P5 IMAD.IADD R37, R37, 0x1, -R0 ;  /* 0x000000012525d824 */ /* 0x000fe200078e0a00 */
[----:B------:R-:W-:Y:S01]  /*2460*/  ISETP.GT.U32.AND P5, PT, R0, R40, PT ;  /* 0x000000280000720c */ /* 0x000fe20003fa4070 */
[----:B------:R-:W-:Y:S01]  /*2470*/  IMAD.HI.U32 R41, R3, R44, RZ ;  /* 0x0000002c03297227 */ /* 0x000fe200078e00ff */
[----:B------:R-:W-:-:S03]  /*2480*/  IADD3 R42, PT, PT, -R42, RZ, RZ ;  /* 0x000000ff2a2a7210 */ /* 0x000fc60007ffe1ff */
[----:B------:R-:W-:Y:S01]  /*2490*/  @!P1 IMAD.IADD R39, R39, 0x1, -R0 ;  /* 0x0000000127279824 */ /* 0x000fe200078e0a00 */
[----:B------:R-:W-:Y:S01]  /*24a0*/  ISETP.GE.AND P1, PT, R43, RZ, PT ;  /* 0x000000ff2b00720c */ /* 0x000fe20003f26270 */
[----:B------:R-:W-:-:S04]  /*24b0*/  IMAD.HI.U32 R43, R3, R46, RZ ;  /* 0x0000002e032b7227 */ /* 0x000fc800078e00ff */
[----:B------:R-:W-:Y:S01]  /*24c0*/  IMAD R42, R0, R42, R45 ;  /* 0x0000002a002a7224 */ /* 0x000fe200078e022d */
[----:B------:R-:W-:Y:S01]  /*24d0*/  IADD3 R43, PT, PT, -R43, RZ, RZ ;  /* 0x000000ff2b2b7210 */ /* 0x000fe20007ffe1ff */
[----:B------:R-:W-:Y:S02]  /*24e0*/  @!P5 IMAD.IADD R40, R40, 0x1, -R0 ;  /* 0x000000012828d824 */ /* 0x000fe400078e0a00 */
[----:B------:R-:W-:Y:S01]  /*24f0*/  IMAD.MOV R41, RZ, RZ, -R41 ;  /* 0x000000ffff297224 */ /* 0x000fe200078e0a29 */
[C---:B------:R-:W-:Y:S01]  /*2500*/  ISETP.GT.U32.AND P6, PT, R0.reuse, R42, PT ;  /* 0x0000002a0000720c */ /* 0x040fe20003fc4070 */
[----:B------:R-:W-:Y:S01]  /*2510*/  IMAD.MOV.U32 R45, RZ, RZ, R47 ;  /* 0x000000ffff2d7224 */ /* 0x000fe200078e002f */
[C---:B------:R-:W-:Y:S01]  /*2520*/  ISETP.GT.U32.AND P5, PT, R0.reuse, R40, PT ;  /* 0x000000280000720c */ /* 0x040fe20003fa4070 */
[C---:B------:R-:W-:Y:S02]  /*2530*/  IMAD R41, R0.reuse, R41, R44 ;  /* 0x0000002900297224 */ /* 0x040fe400078e022c */
[----:B------:R-:W-:-:S02]  /*2540*/  IMAD R43, R0, R43, R46 ;  /* 0x0000002b002b7224 */ /* 0x000fc400078e022e */
[----:B------:R-:W-:Y:S01]  /*2550*/  IMAD.HI.U32 R44, R3, R45, RZ ;  /* 0x0000002d032c7227 */ /* 0x000fe200078e00ff */
[----:B------:R-:W-:-:S03]  /*2560*/  ISETP.GT.U32.AND P4, PT, R0, R41, PT ;  /* 0x000000290000720c */ /* 0x000fc60003f84070 */
[----:B------:R-:W-:Y:S01]  /*2570*/  @!P3 IMAD.MOV R39, RZ, RZ, -R39 ;  /* 0x000000ffff27b224 */ /* 0x000fe200078e0a27 */
[----:B------:R-:W-:Y:S01]  /*2580*/  IADD3 R44, PT, PT, -R44, RZ, RZ ;  /* 0x000000ff2c2c7210 */ /* 0x000fe20007ffe1ff */
[--C-:B------:R-:W-:Y:S01]  /*2590*/  @!P6 IMAD.IADD R42, R42, 0x1, -R0.reuse ;  /* 0x000000012a2ae824 */ /* 0x100fe200078e0a00 */
[----:B------:R-:W-:Y:S01]  /*25a0*/  ISETP.GE.AND P3, PT, R49, RZ, PT ;  /* 0x000000ff3100720c */ /* 0x000fe20003f66270 */
[----:B------:R-:W-:Y:S01]  /*25b0*/  @!P5 IMAD.IADD R40, R40, 0x1, -R0 ;  /* 0x000000012828d824 */ /* 0x000fe200078e0a00 */
[----:B------:R-:W-:Y:S01]  /*25c0*/  ISETP.GT.U32.AND P5, PT, R0, R43, PT ;  /* 0x0000002b0000720c */ /* 0x000fe20003fa4070 */
[----:B------:R-:W-:Y:S01]  /*25d0*/  VIADD R49, R132, 0x25 ;  /* 0x0000002584317836 */ /* 0x000fe20000000000 */
[C---:B------:R-:W-:Y:S01]  /*25e0*/  ISETP.GT.U32.AND P6, PT, R0.reuse, R42, PT ;  /* 0x0000002a0000720c */ /* 0x040fe20003fc4070 */
[----:B------:R-:W-:Y:S02]  /*25f0*/  IMAD R44, R0, R44, R45 ;  /* 0x0000002c002c7224 */ /* 0x000fe400078e022d */
[----:B------:R-:W-:Y:S01]  /*2600*/  @!P4 IADD3 R41, PT, PT, R41, -R0, RZ ;  /* 0x800000002929c210 */ /* 0x000fe20007ffe0ff */
[----:B------:R-:W-:Y:S01]  /*2610*/  @!P2 IMAD.MOV R37, RZ, RZ, -R37 ;  /* 0x000000ffff25a224 */ /* 0x000fe200078e0a25 */
[----:B------:R-:W-:Y:S01]  /*2620*/  ISETP.GE.AND P2, PT, R48, RZ, PT ;  /* 0x000000ff3000720c */ /* 0x000fe20003f46270 */
[----:B------:R-:W-:Y:S01]  /*2630*/  @!P0 IMAD.MOV R40, RZ, RZ, -R40 ;  /* 0x000000ffff288224 */ /* 0x000fe200078e0a28 */
[----:B------:R-:W-:-:S02]  /*2640*/  ISETP.GT.U32.AND P4, PT, R0, R41, PT ;  /* 0x000000290000720c */ /* 0x000fc40003f84070 */
[----:B------:R-:W-:Y:S02]  /*2650*/  IABS R47, R49 ;  /* 0x00000031002f7213 */ /* 0x000fe40000000000 */
[----:B------:R-:W-:Y:S02]  /*2660*/  IABS R48, R51 ;  /* 0x0000003300307213 */ /* 0x000fe40000000000 */
[----:B------:R-:W-:Y:S01]  /*2670*/  ISETP.GT.U32.AND P0, PT, R0, R44, PT ;  /* 0x0000002c0000720c */ /* 0x000fe20003f04070 */
[----:B------:R-:W-:Y:S01]  /*2680*/  IMAD.HI.U32 R45, R3, R47, RZ ;  /* 0x0000002f032d7227 */ /* 0x000fe200078e00ff */
[----:B------:R-:W-:-:S03]  /*2690*/  @!P5 IADD3 R43, PT, PT, R43, -R0, RZ ;  /* 0x800000002b2bd210 */ /* 0x000fc60007ffe0ff */
[----:B------:R-:W-:Y:S01]  /*26a0*/  IMAD.HI.U32 R46, R3, R48, RZ ;  /* 0x00000030032e7227 */ /* 0x000fe200078e00ff */
[----:B------:R-:W-:-:S03]  /*26b0*/  ISETP.GT.U32.AND P5, PT, R0, R43, PT ;  /* 0x0000002b0000720c */ /* 0x000fc60003fa4070 */
[--C-:B------:R-:W-:Y:S01]  /*26c0*/  @!P6 IMAD.IADD R42, R42, 0x1, -R0.reuse ;  /* 0x000000012a2ae824 */ /* 0x100fe200078e0a00 */
[----:B------:R-:W-:Y:S01]  /*26d0*/  ISETP.GE.AND P6, PT, R49, RZ, PT ;  /* 0x000000ff3100720c */ /* 0x000fe20003fc6270 */
[----:B------:R-:W-:Y:S01]  /*26e0*/  IMAD.MOV R45, RZ, RZ, -R45 ;  /* 0x000000ffff2d7224 */ /* 0x000fe200078e0a2d */
[----:B------:R-:W-:Y:S01]  /*26f0*/  IADD3 R49, PT, PT, -R46, RZ, RZ ;  /* 0x000000ff2e317210 */ /* 0x000fe20007ffe1ff */
[--C-:B------:R-:W-:Y:S01]  /*2700*/  @!P4 IMAD.IADD R41, R41, 0x1, -R0.reuse ;  /* 0x000000012929c824 */ /* 0x100fe200078e0a00 */
[----:B------:R-:W-:Y:S01]  /*2710*/  ISETP.GE.AND P4, PT, R50, RZ, PT ;  /* 0x000000ff3200720c */ /* 0x000fe20003f86270 */
[----:B------:R-:W-:Y:S01]  /*2720*/  @!P0 IMAD.IADD R44, R44, 0x1, -R0 ;  /* 0x000000012c2c8824 */ /* 0x000fe200078e0a00 */
[----:B------:R-:W-:Y:S01]  /*2730*/  IABS R50, R52 ;  /* 0x0000003400327213 */ /* 0x000fe20000000000 */
[----:B------:R-:W-:Y:S01]  /*2740*/  IMAD R45, R0, R45, R47 ;  /* 0x0000002d002d7224 */ /* 0x000fe200078e022f */
[----:B------:R-:W-:Y:S01]  /*2750*/  @!P2 IADD3 R42, PT, PT, -R42, RZ, RZ ;  /* 0x000000ff2a2aa210 */ /* 0x000fe20007ffe1ff */
[C---:B------:R-:W-:Y:S01]  /*2760*/  IMAD R46, R0.reuse, R49, R48 ;  /* 0x00000031002e7224 */ /* 0x040fe200078e0230 */
[----:B------:R-:W-:Y:S01]  /*2770*/  @!P5 IADD3 R43, PT, PT, R43, -R0, RZ ;  /* 0x800000002b2bd210 */ /* 0x000fe20007ffe0ff */
[----:B------:R-:W-:Y:S01]  /*2780*/  @!P1 IMAD.MOV R41, RZ, RZ, -R41 ;  /* 0x000000ffff299224 */ /* 0x000fe200078e0a29 */
[C---:B------:R-:W-:Y:S01]  /*2790*/  ISETP.GT.U32.AND P1, PT, R0.reuse, R44, PT ;  /* 0x0000002c0000720c */ /* 0x040fe20003f24070 */
[----:B------:R-:W-:Y:S01]  /*27a0*/  IMAD.HI.U32 R47, R3, R50, RZ ;  /* 0x00000032032f7227 */ /* 0x000fe200078e00ff */
[----:B------:R-:W-:-:S02]  /*27b0*/  ISETP.GT.U32.AND P5, PT, R0, R45, PT ;  /* 0x0000002d0000720c */ /* 0x000fc40003fa4070 */
[----:B------:R-:W-:Y:S01]  /*27c0*/  ISETP.GT.U32.AND P2, PT, R0, R46, PT ;  /* 0x0000002e0000720c */ /* 0x000fe20003f44070 */
[----:B------:R-:W-:Y:S01]  /*27d0*/  IMAD.MOV R47, RZ, RZ, -R47 ;  /* 0x000000ffff2f7224 */ /* 0x000fe200078e0a2f */
[----:B------:R-:W-:Y:S01]  /*27e0*/  ISETP.GE.AND P0, PT, R51, RZ, PT ;  /* 0x000000ff3300720c */ /* 0x000fe20003f06270 */
[----:B------:R-:W-:Y:S02]  /*27f0*/  VIADD R48, R132, 0x28 ;  /* 0x0000002884307836 */ /* 0x000fe40000000000 */
[----:B------:R-:W-:Y:S02]  /*2800*/  IMAD R47, R0, R47, R50 ;  /* 0x0000002f002f7224 */ /* 0x000fe400078e0232 */
[----:B------:R-:W-:Y:S01]  /*2810*/  @!P3 IMAD.MOV R43, RZ, RZ, -R43 ;  /* 0x000000ffff2bb224 */ /* 0x000fe200078e0a2b */
[----:B------:R-:W-:Y:S01]  /*2820*/  IABS R49, R48 ;  /* 0x0000003000317213 */ /* 0x000fe20000000000 */
[----:B------:R-:W-:Y:S01]  /*2830*/  @!P1 IMAD.IADD R44, R44, 0x1, -R0 ;  /* 0x000000012c2c9824 */ /* 0x000fe200078e0a00 */
[----:B------:R-:W-:-:S02]  /*2840*/  ISETP.GE.AND P1, PT, R48, RZ, PT ;  /* 0x000000ff3000720c */ /* 0x000fc40003f26270 */
[----:B------:R-:W-:Y:S01]  /*2850*/  @!P5 IADD3 R45, PT, PT, R45, -R0, RZ ;  /* 0x800000002d2dd210 */ /* 0x000fe20007ffe0ff */
[----:B------:R-:W-:Y:S01]  /*2860*/  @!P2 IMAD.IADD R46, R46, 0x1, -R0 ;  /* 0x000000012e2ea824 */ /* 0x000fe200078e0a00 */
[----:B------:R-:W-:Y:S01]  /*2870*/  @!P4 IADD3 R44, PT, PT, -R44, RZ, RZ ;  /* 0x000000ff2c2cc210 */ /* 0x000fe20007ffe1ff */
[----:B------:R-:W-:Y:S01]  /*2880*/  IMAD.HI.U32 R48, R3, R49, RZ ;  /* 0x0000003103307227 */ /* 0x000fe200078e00ff */
[C---:B------:R-:W-:Y:S02]  /*2890*/  ISETP.GT.U32.AND P5, PT, R0.reuse, R45, PT ;  /* 0x0000002d0000720c */ /* 0x040fe40003fa4070 */
[C---:B------:R-:W-:Y:S01]  /*28a0*/  ISETP.GT.U32.AND P4, PT, R0.reuse, R47, PT ;  /* 0x0000002f0000720c */ /* 0x040fe20003f84070 */
[----:B------:R-:W-:Y:S01]  /*28b0*/  IMAD.MOV R50, RZ, RZ, -R48 ;  /* 0x000000ffff327224 */ /* 0x000fe200078e0a30 */
[----:B------:R-:W-:Y:S02]  /*28c0*/  ISETP.GT.U32.AND P2, PT, R0, R46, PT ;  /* 0x0000002e0000720c */ /* 0x000fe40003f44070 */
[----:B------:R-:W-:Y:S01]  /*28d0*/  ISETP.GE.AND P3, PT, R52, RZ, PT ;  /* 0x000000ff3400720c */ /* 0x000fe20003f66270 */
[----:B------:R-:W-:-:S02]  /*28e0*/  VIADD R52, R132, 0x29 ;  /* 0x0000002984347836 */ /* 0x000fc40000000000 */
[----:B------:R-:W-:Y:S02]  /*28f0*/  IMAD R49, R0, R50, R49 ;  /* 0x0000003200317224 */ /* 0x000fe400078e0231 */
[----:B------:R-:W-:Y:S01]  /*2900*/  VIADD R50, R132, 0x2b ;  /* 0x0000002b84327836 */ /* 0x000fe20000000000 */
[----:B------:R-:W-:Y:S02]  /*2910*/  IABS R51, R52 ;  /* 0x0000003400337213 */ /* 0x000fe40000000000 */
[-C--:B------:R-:W-:Y:S02]  /*2920*/  @!P5 IADD3 R45, PT, PT, R45, -R0.reuse, RZ ;  /* 0x800000002d2dd210 */ /* 0x080fe40007ffe0ff */
[----:B------:R-:W-:Y:S01]  /*2930*/  @!P4 IADD3 R47, PT, PT, R47, -R0, RZ ;  /* 0x800000002f2fc210 */ /* 0x000fe20007ffe0ff */
[----:B------:R-:W-:Y:S01]  /*2940*/  IMAD.HI.U32 R48, R3, R51, RZ ;  /* 0x0000003303307227 */ /* 0x000fe200078e00ff */
[----:B------:R-:W-:Y:S02]  /*2950*/  IABS R61, R50 ;  /* 0x00000032003d7213 */ /* 0x000fe40000000000 */
[----:B------:R-:W-:Y:S01]  /*2960*/  ISETP.GE.AND P5, PT, R52, RZ, PT ;  /* 0x000000ff3400720c */ /* 0x000fe20003fa6270 */
[----:B------:R-:W-:Y:S01]  /*2970*/  @!P2 IMAD.IADD R46, R46, 0x1, -R0 ;  /* 0x000000012e2ea824 */ /* 0x000fe200078e0a00 */
[C---:B------:R-:W-:Y:S01]  /*2980*/  ISETP.GT.U32.AND P2, PT, R0.reuse, R49, PT ;  /* 0x000000310000720c */ /* 0x040fe20003f44070 */
[----:B------:R-:W-:Y:S01]  /*2990*/  @!P6 IMAD.MOV R45, RZ, RZ, -R45 ;  /* 0x000000ffff2de224 */ /* 0x000fe200078e0a2d */
[----:B------:R-:W-:Y:S01]  /*29a0*/  ISETP.GT.U32.AND P6, PT, R0, R47, PT ;  /* 0x0000002f0000720c */ /* 0x000fe20003fc4070 */
[----:B------:R-:W-:Y:S01]  /*29b0*/  IMAD.MOV R48, RZ, RZ, -R48 ;  /* 0x000000ffff307224 */ /* 0x000fe200078e0a30 */
[----:B------:R-:W-:Y:S01]  /*29c0*/  ISETP.GE.AND P4, PT, R54, RZ, PT ;  /* 0x000000ff3600720c */ /* 0x000fe20003f86270 */
[----:B------:R-:W-:Y:S01]  /*29d0*/  @!P0 IMAD.MOV R46, RZ, RZ, -R46 ;  /* 0x000000ffff2e8224 */ /* 0x000fe200078e0a2e */
[----:B------:R-:W-:Y:S01]  /*29e0*/  IABS R54, R58 ;  /* 0x0000003a00367213 */ /* 0x000fe20000000000 */
[----:B------:R-:W-:-:S02]  /*29f0*/  IMAD R51, R0, R48, R51 ;  /* 0x0000003000337224 */ /* 0x000fc400078e0233 */
[----:B------:R-:W-:-:S04]  /*2a00*/  IMAD.HI.U32 R48, R3, R53, RZ ;  /* 0x0000003503307227 */ /* 0x000fc800078e00ff */
[----:B------:R-:W-:Y:S01]  /*2a10*/  IMAD.MOV R48, RZ, RZ, -R48 ;  /* 0x000000ffff307224 */ /* 0x000fe200078e0a30 */
[-C--:B------:R-:W-:Y:S01]  /*2a20*/  @!P2 IADD3 R49, PT, PT, R49, -R0.reuse, RZ ;  /* 0x800000003131a210 */ /* 0x080fe20007ffe0ff */
[----:B------:R-:W-:Y:S01]  /*2a30*/  VIADD R52, R132, 0x2d ;  /* 0x0000002d84347836 */ /* 0x000fe20000000000 */
[----:B------:R-:W-:Y:S01]  /*2a40*/  @!P6 IADD3 R47, PT, PT, R47, -R0, RZ ;  /* 0x800000002f2fe210 */ /* 0x000fe20007ffe0ff */
[C---:B------:R-:W-:Y:S01]  /*2a50*/  IMAD R53, R0.reuse, R48, R53 ;  /* 0x0000003000357224 */ /* 0x040fe200078e0235 */
[C---:B------:R-:W-:Y:S01]  /*2a60*/  ISETP.GT.U32.AND P0, PT, R0.reuse, R49, PT ;  /* 0x000000310000720c */ /* 0x040fe20003f04070 */
[----:B------:R-:W-:Y:S01]  /*2a70*/  IMAD.HI.U32 R48, R3, R61, RZ ;  /* 0x0000003d03307227 */ /* 0x000fe200078e00ff */
[----:B------:R-:W-:Y:S02]  /*2a80*/  @!P3 IADD3 R47, PT, PT, -R47, RZ, RZ ;  /* 0x000000ff2f2fb210 */ /* 0x000fe40007ffe1ff */
[----:B------:R-:W-:Y:S02]  /*2a90*/  ISETP.GT.U32.AND P3, PT, R0, R53, PT ;  /* 0x000000350000720c */ /* 0x000fe40003f64070 */
[----:B------:R-:W-:Y:S01]  /*2aa0*/  ISETP.GE.AND P2, PT, R50, RZ, PT ;  /* 0x000000ff3200720c */ /* 0x000fe20003f46270 */
[----:B------:R-:W-:Y:S01]  /*2ab0*/  VIADD R50, R132, 0x2c ;  /* 0x0000002c84327836 */ /* 0x000fe20000000000 */
[----:B------:R-:W-:-:S02]  /*2ac0*/  ISETP.GT.U32.AND P6, PT, R0, R51, PT ;  /* 0x000000330000720c */ /* 0x000fc40003fc4070 */
[----:B------:R-:W-:Y:S02]  /*2ad0*/  IADD3 R48, PT, PT, -R48, RZ, RZ ;  /* 0x000000ff30307210 */ /* 0x000fe40007ffe1ff */
[----:B------:R-:W-:Y:S01]  /*2ae0*/  IABS R65, R52 ;  /* 0x0000003400417213 */ /* 0x000fe20000000000 */
[--C-:B------:R-:W-:Y:S01]  /*2af0*/  @!P0 IMAD.IADD R49, R49, 0x1, -R0.reuse ;  /* 0x0000000131318824 */ /* 0x100fe200078e0a00 */
[----:B------:R-:W-:Y:S01]  /*2b00*/  ISETP.GE.AND P0, PT, R50, RZ, PT ;  /* 0x000000ff3200720c */ /* 0x000fe20003f06270 */
[C---:B------:R-:W-:Y:S01]  /*2b10*/  IMAD R61, R0.reuse, R48, R61 ;  /* 0x00000030003d7224 */ /* 0x040fe200078e023d */
[----:B------:R-:W-:Y:S01]  /*2b20*/  IABS R50, R50 ;  /* 0x0000003200327213 */ /* 0x000fe20000000000 */
[----:B------:R-:W-:Y:S02]  /*2b30*/  @!P3 IMAD.IADD R53, R53, 0x1, -R0 ;  /* 0x000000013535b824 */ /* 0x000fe400078e0a00 */
[----:B------:R-:W-:Y:S02]  /*2b40*/  IMAD.MOV.U32 R55, RZ, RZ, R49 ;  /* 0x000000ffff377224 */ /* 0x000fe400078e0031 */
[----:B------:R-:W-:Y:S01]  /*2b50*/  IMAD.HI.U32 R48, R3, R50, RZ ;  /* 0x0000003203307227 */ /* 0x000fe200078e00ff */
[----:B------:R-:W-:-:S03]  /*2b60*/  ISETP.GT.U32.AND P3, PT, R0, R53, PT ;  /* 0x000000350000720c */ /* 0x000fc60003f64070 */
[----:B------:R-:W-:Y:S01]  /*2b70*/  IMAD.HI.U32 R49, R3, R65, RZ ;  /* 0x0000004103317227 */ /* 0x000fe200078e00ff */
[----:B------:R-:W-:-:S03]  /*2b80*/  IADD3 R57, PT, PT, -R48, RZ, RZ ;  /* 0x000000ff30397210 */ /* 0x000fc60007ffe1ff */
[----:B------:R-:W-:Y:S01]  /*2b90*/  @!P6 IMAD.IADD R51, R51, 0x1, -R0 ;  /* 0x000000013333e824 */ /* 0x000fe200078e0a00 */
[----:B------:R-:W-:Y:S01]  /*2ba0*/  IADD3 R48, PT, PT, -R49, RZ, RZ ;  /* 0x000000ff31307210 */ /* 0x000fe20007ffe1ff */
[----:B------:R-:W-:Y:S01]  /*2bb0*/  @!P1 IMAD.MOV R55, RZ, RZ, -R55 ;  /* 0x000000ffff379224 */ /* 0x000fe200078e0a37 */
[C---:B------:R-:W-:Y:S01]  /*2bc0*/  ISETP.GT.U32.AND P1, PT, R0.reuse, R61, PT ;  /* 0x0000003d0000720c */ /* 0x040fe20003f24070 */
[C---:B------:R-:W-:Y:S01]  /*2bd0*/  IMAD R49, R0.reuse, R57, R50 ;  /* 0x0000003900317224 */ /* 0x040fe200078e0232 */
[C---:B------:R-:W-:Y:S01]  /*2be0*/  ISETP.GT.U32.AND P6, PT, R0.reuse, R51, PT ;  /* 0x000000330000720c */ /* 0x040fe20003fc4070 */
[C---:B------:R-:W-:Y:S01]  /*2bf0*/  IMAD R65, R0.reuse, R48, R65 ;  /* 0x0000003000417224 */ /* 0x040fe200078e0241 */
[----:B------:R-:W-:Y:S01]  /*2c00*/  @!P3 IADD3 R53, PT, PT, R53, -R0, RZ ;  /* 0x800000003535b210 */ /* 0x000fe20007ffe0ff */
[----:B------:R-:W-:Y:S01]  /*2c10*/  IMAD.HI.U32 R50, R3, R54, RZ ;  /* 0x0000003603327227 */ /* 0x000fe200078e00ff */
[----:B------:R-:W-:Y:S02]  /*2c20*/  ISETP.GT.U32.AND P3, PT, R0, R49, PT ;  /* 0x000000310000720c */ /* 0x000fe40003f64070 */
[----:B------:R-:W-:Y:S01]  /*2c30*/  MOV R59, R53 ;  /* 0x00000035003b7202 */ /* 0x000fe20000000f00 */
[----:B------:R-:W-:-:S02]  /*2c40*/  IMAD.MOV R53, RZ, RZ, -R50 ;  /* 0x000000ffff357224 */ /* 0x000fc400078e0a32 */
[----:B------:R-:W-:Y:S02]  /*2c50*/  VIADD R50, R132, 0x31 ;  /* 0x0000003184327836 */ /* 0x000fe40000000000 */
[--C-:B------:R-:W-:Y:S02]  /*2c60*/  @!P1 IMAD.IADD R61, R61, 0x1, -R0.reuse ;  /* 0x000000013d3d9824 */ /* 0x100fe400078e0a00 */
[----:B------:R-:W-:Y:S01]  /*2c70*/  @!P6 IMAD.IADD R51, R51, 0x1, -R0 ;  /* 0x000000013333e824 */ /* 0x000fe200078e0a00 */
[----:B------:R-:W-:Y:S01]  /*2c80*/  ISETP.GE.AND P6, PT, R52, RZ, PT ;  /* 0x000000ff3400720c */ /* 0x000fe20003fc6270 */
[C---:B------:R-:W-:Y:S01]  /*2c90*/  IMAD R53, R0.reuse, R53, R54 ;  /* 0x0000003500357224 */ /* 0x040fe200078e0236 */
[C---:B------:R-:W-:Y:S01]  /*2ca0*/  ISETP.GT.U32.AND P1, PT, R0.reuse, R61, PT ;  /* 0x0000003d0000720c */ /* 0x040fe20003f24070 */
[----:B------:R-:W-:Y:S01]  /*2cb0*/  IMAD.MOV.U32 R57, RZ, RZ, R51 ;  /* 0x000000ffff397224 */ /* 0x000fe200078e0033 */
[----:B------:R-:W-:Y:S01]  /*2cc0*/  @!P3 IADD3 R49, PT, PT, R49, -R0, RZ ;  /* 0x800000003131b210 */ /* 0x000fe20007ffe0ff */
[----:B------:R-:W-:Y:S01]  /*2cd0*/  @!P4 IMAD.MOV R59, RZ, RZ, -R59 ;  /* 0x000000ffff3bc224 */ /* 0x000fe200078e0a3b */
[----:B------:R-:W-:Y:S01]  /*2ce0*/  IABS R52, R56 ;  /* 0x0000003800347213 */ /* 0x000fe20000000000 */
[----:B------:R-:W-:Y:S01]  /*2cf0*/  @!P5 IMAD.MOV R57, RZ, RZ, -R57 ;  /* 0x000000ffff39d224 */ /* 0x000fe200078e0a39 */
[----:B------:R-:W-:Y:S01]  /*2d00*/  ISETP.GT.U32.AND P3, PT, R0, R49, PT ;  /* 0x000000310000720c */ /* 0x000fe20003f64070 */
[----:B------:R-:W-:Y:S01]  /*2d10*/  VIADD R54, R132, 0x35 ;  /* 0x0000003584367836 */ /* 0x000fe20000000000 */
[----:B------:R-:W-:Y:S01]  /*2d20*/  ISETP.GT.U32.AND P5, PT, R0, R65, PT ;  /* 0x000000410000720c */ /* 0x000fe20003fa4070 */
[----:B------:R-:W-:Y:S01]  /*2d30*/  IMAD.HI.U32 R48, R3, R52, RZ ;  /* 0x0000003403307227 */ /* 0x000fe200078e00ff */
[----:B------:R-:W-:-:S02]  /*2d40*/  IABS R73, R50 ;  /* 0x0000003200497213 */ /* 0x000fc40000000000 */
[----:B------:R-:W-:Y:S01]  /*2d50*/  ISETP.GE.AND P4, PT, R56, RZ, PT ;  /* 0x000000ff3800720c */ /* 0x000fe20003f86270 */
[----:B------:R-:W-:Y:S01]  /*2d60*/  IMAD.MOV R51, RZ, RZ, -R48 ;  /* 0x000000ffff337224 */ /* 0x000fe200078e0a30 */
[----:B------:R-:W-:Y:S01]  /*2d70*/  @!P1 IADD3 R61, PT, PT, R61, -R0, RZ ;  /* 0x800000003d3d9210 */ /* 0x000fe20007ffe0ff */
[----:B------:R-:W-:Y:S01]  /*2d80*/  VIADD R48, R132, 0x30 ;  /* 0x0000003084307836 */ /* 0x000fe20000000000 */
[----:B------:R-:W-:Y:S01]  /*2d90*/  ISETP.GE.AND P1, PT, R58, RZ, PT ;  /* 0x000000ff3a00720c */ /* 0x000fe20003f26270 */
[----:B------:R-:W-:Y:S01]  /*2da0*/  IMAD R51, R0, R51, R52 ;  /* 0x0000003300337224 */ /* 0x000fe200078e0234 */
[----:B------:R-:W-:Y:S01]  /*2db0*/  @!P2 IADD3 R61, PT, PT, -R61, RZ, RZ ;  /* 0x000000ff3d3da210 */ /* 0x000fe20007ffe1ff */
[--C-:B------:R-:W-:Y:S01]  /*2dc0*/  @!P3 IMAD.IADD R49, R49, 0x1, -R0.reuse ;  /* 0x000000013131b824 */ /* 0x100fe200078e0a00 */
[----:B------:R-:W-:Y:S01]  /*2dd0*/  ISETP.GE.AND P2, PT, R48, RZ, PT ;  /* 0x000000ff3000720c */ /* 0x000fe20003f46270 */
[----:B------:R-:W-:Y:S01]  /*2de0*/  @!P5 IMAD.IADD R65, R65, 0x1, -R0 ;  /* 0x000000014141d824 */ /* 0x000fe200078e0a00 */
[----:B------:R-:W-:Y:S01]  /*2df0*/  IABS R48, R48 ;  /* 0x0000003000307213 */ /* 0x000fe20000000000 */
[C---:B------:R-:W-:Y:S01]  /*2e00*/  VIADD R52, R132.reuse, 0x32 ;  /* 0x0000003284347836 */ /* 0x040fe20000000000 */
[----:B------:R-:W-:Y:S01]  /*2e10*/  MOV R63, R49 ;  /* 0x00000031003f7202 */ /* 0x000fe20000000f00 */
[----:B------:R-:W-:Y:S01]  /*2e20*/  VIADD R58, R132, 0x3b ;  /* 0x0000003b843a7836 */ /* 0x000fe20000000000 */
[----:B------:R-:W-:Y:S01]  /*2e30*/  ISETP.GT.U32.AND P5, PT, R0, R65, PT ;  /* 0x000000410000720c */ /* 0x000fe20003fa4070 */
[----:B------:R-:W-:Y:S01]  /*2e40*/  IMAD.MOV.U32 R49, RZ, RZ, R48 ;  /* 0x000000ffff317224 */ /* 0x000fe200078e0030 */
[----:B------:R-:W-:-:S02]  /*2e50*/  IABS R75, R52 ;  /* 0x00000034004b7213 */ /* 0x000fc40000000000 */
[----:B------:R-:W-:Y:S01]  /*2e60*/  ISETP.GT.U32.AND P3, PT, R0, R51, PT ;  /* 0x000000330000720c */ /* 0x000fe20003f64070 */
[----:B------:R-:W-:Y:S01]  /*2e70*/  IMAD.HI.U32 R48, R3, R49, RZ ;  /* 0x0000003103307227 */ /* 0x000fe200078e00ff */
[----:B------:R-:W-:Y:S02]  /*2e80*/  @!P0 IADD3 R63, PT, PT, -R63, RZ, RZ ;  /* 0x000000ff3f3f8210 */ /* 0x000fe40007ffe1ff */
[----:B------:R-:W-:Y:S01]  /*2e90*/  ISETP.GE.AND P0, PT, R50, RZ, PT ;  /* 0x000000ff3200720c */ /* 0x000fe20003f06270 */
[----:B------:R-:W-:Y:S01]  /*2ea0*/  IMAD.HI.U32 R50, R3, R75, RZ ;  /* 0x0000004b03327227 */ /* 0x000fe200078e00ff */
[----:B------:R-:W-:Y:S02]  /*2eb0*/  IADD3 R48, PT, PT, -R48, RZ, RZ ;  /* 0x000000ff30307210 */ /* 0x000fe40007ffe1ff */
[----:B------:R-:W-:Y:S01]  /*2ec0*/  IABS R81, R54 ;  /* 0x0000003600517213 */ /* 0x000fe20000000000 */
[--C-:B------:R-:W-:Y:S01]  /*2ed0*/  @!P5 IMAD.IADD R65, R65, 0x1, -R0.reuse ;  /* 0x000000014141d824 */ /* 0x100fe200078e0a00 */
[C---:B------:R-:W-:Y:S01]  /*2ee0*/  ISETP.GT.U32.AND P5, PT, R0.reuse, R53, PT ;  /* 0x000000350000720c */ /* 0x040fe20003fa4070 */
[----:B------:R-:W-:Y:S01]  /*2ef0*/  IMAD R49, R0, R48, R49 ;  /* 0x0000003000317224 */ /* 0x000fe200078e0231 */
[----:B------:R-:W-:Y:S01]  /*2f00*/  IADD3 R50, PT, PT, -R50, RZ, RZ ;  /* 0x000000ff32327210 */ /* 0x000fe20007ffe1ff */
[----:B------:R-:W-:Y:S01]  /*2f10*/  @!P6 IMAD.MOV R65, RZ, RZ, -R65 ;  /* 0x000000ffff41e224 */ /* 0x000fe200078e0a41 */
[----:B------:R-:W-:Y:S01]  /*2f20*/  IADD3 R56, PT, PT, R132, 0x3a, RZ ;  /* 0x0000003a84387810 */ /* 0x000fe20007ffe0ff */
[----:B------:R-:W-:Y:S01]  /*2f30*/  @!P3 IMAD.IADD R51, R51, 0x1, -R0 ;  /* 0x000000013333b824 */ /* 0x000fe200078e0a00 */
[C---:B------:R-:W-:Y:S01]  /*2f40*/  ISETP.GT.U32.AND P6, PT, R0.reuse, R49, PT ;  /* 0x000000310000720c */ /* 0x040fe20003fc4070 */
[C---:B------:R-:W-:Y:S01]  /*2f50*/  IMAD R75, R0.reuse, R50, R75 ;  /* 0x00000032004b7224 */ /* 0x040fe200078e024b */
[----:B------:R-:W-:Y:S01]  /*2f60*/  IABS R93, R56 ;  /* 0x00000038005d7213 */ /* 0x000fe20000000000 */
[----:B------:R-:W-:Y:S01]  /*2f70*/  IMAD.HI.U32 R48, R3, R73, RZ ;  /* 0x0000004903307227 */ /* 0x000fe200078e00ff */
[----:B------:R-:W-:-:S02]  /*2f80*/  ISETP.GT.U32.AND P3, PT, R0, R51, PT ;  /* 0x000000330000720c */ /* 0x000fc40003f64070 */
[----:B------:R-:W-:Y:S01]  /*2f90*/  IABS R95, R58 ;  /* 0x0000003a005f7213 */ /* 0x000fe20000000000 */
[----:B------:R-:W-:Y:S02]  /*2fa0*/  @!P5 IMAD.IADD R53, R53, 0x1, -R0 ;  /* 0x000000013535d824 */ /* 0x000fe400078e0a00 */
[----:B------:R-:W-:Y:S02]  /*2fb0*/  IMAD.MOV R48, RZ, RZ, -R48 ;  /* 0x000000ffff307224 */ /* 0x000fe400078e0a30 */
[----:B------:R-:W-:Y:S01]  /*2fc0*/  VIADD R50, R132, 0x34 ;  /* 0x0000003484327836 */ /* 0x000fe20000000000 */
[C---:B------:R-:W-:Y:S01]  /*2fd0*/  ISETP.GT.U32.AND P5, PT, R0.reuse, R53, PT ;  /* 0x000000350000720c */ /* 0x040fe20003fa4070 */
[--C-:B------:R-:W-:Y:S02]  /*2fe0*/  @!P6 IMAD.IADD R49, R49, 0x1, -R0.reuse ;  /* 0x000000013131e824 */ /* 0x100fe400078e0a00 */
[C---:B------:R-:W-:Y:S02]  /*2ff0*/  IMAD R73, R0.reuse, R48, R73 ;  /* 0x0000003000497224 */ /* 0x040fe400078e0249 */
[----:B------:R-:W-:Y:S01]  /*3000*/  @!P3 IMAD.IADD R51, R51, 0x1, -R0 ;  /* 0x000000013333b824 */ /* 0x000fe200078e0a00 */
[----:B------:R-:W-:Y:S01]  /*3010*/  ISETP.GT.U32.AND P6, PT, R0, R49, PT ;  /* 0x000000310000720c */ /* 0x000fe20003fc4070 */
[----:B------:R-:W-:Y:S01]  /*3020*/  VIADD R48, R132, 0x33 ;  /* 0x0000003384307836 */ /* 0x000fe20000000000 */
[----:B------:R-:W-:-:S02]  /*3030*/  ISETP.GE.AND P3, PT, R52, RZ, PT ;  /* 0x000000ff3400720c */ /* 0x000fc40003f66270 */
[----:B------:R-:W-:Y:S02]  /*3040*/  MOV R67, R51 ;  /* 0x0000003300437202 */ /* 0x000fe40000000f00 */
[----:B------:R-:W-:Y:S01]  /*3050*/  IABS R51, R48 ;  /* 0x0000003000337213 */ /* 0x000fe20000000000 */
[--C-:B------:R-:W-:Y:S01]  /*3060*/  @!P5 IMAD.IADD R53, R53, 0x1, -R0.reuse ;  /* 0x000000013535d824 */ /* 0x100fe200078e0a00 */
[C---:B------:R-:W-:Y:S02]  /*3070*/  ISETP.GT.U32.AND P5, PT, R0.reuse, R73, PT ;  /* 0x000000490000720c */ /* 0x040fe40003fa4070 */
[----:B------:R-:W-:Y:S02]  /*3080*/  @!P4 IADD3 R67, PT, PT, -R67, RZ, RZ ;  /* 0x000000ff4343c210 */ /* 0x000fe40007ffe1ff */
[----:B------:R-:W-:Y:S01]  /*3090*/  MOV R69, R53 ;  /* 0x0000003500457202 */ /* 0x000fe20000000f00 */
[----:B------:R-:W-:Y:S01]  /*30a0*/  @!P6 IMAD.IADD R49, R49, 0x1, -R0 ;  /* 0x000000013131e824 */ /* 0x000fe200078e0a00 */
[----:B------:R-:W-:-:S02]  /*30b0*/  ISETP.GT.U32.AND P6, PT, R0, R75, PT ;  /* 0x0000004b0000720c */ /* 0x000fc40003fc4070 */
[----:B------:R-:W-:Y:S01]  /*30c0*/  ISETP.GE.AND P4, PT, R48, RZ, PT ;  /* 0x000000ff3000720c */ /* 0x000fe20003f86270 */
[----:B------:R-:W-:Y:S01]  /*30d0*/  @!P1 IMAD.MOV R69, RZ, RZ, -R69 ;  /* 0x000000ffff459224 */ /* 0x000fe200078e0a45 */
[----:B------:R-:W-:Y:S01]  /*30e0*/  ISETP.GE.AND P1, PT, R50, RZ, PT ;  /* 0x000000ff3200720c */ /* 0x000fe20003f26270 */
[C---:B------:R-:W-:Y:S01]  /*30f0*/  IMAD.HI.U32 R48, R3.reuse, R51, RZ ;  /* 0x0000003303307227 */ /* 0x040fe200078e00ff */
[----:B------:R-:W-:Y:S02]  /*3100*/  IABS R53, R50 ;  /* 0x0000003200357213 */ /* 0x000fe40000000000 */
[----:B------:R-:W-:Y:S01]  /*3110*/  MOV R71, R49 ;  /* 0x0000003100477202 */ /* 0x000fe20000000f00 */
[----:B------:R-:W-:Y:S01]  /*3120*/  IMAD.HI.U32 R50, R3, R81, RZ ;  /* 0x0000005103327227 */ /* 0x000fe200078e00ff */
[----:B------:R-:W-:Y:S02]  /*3130*/  @!P5 IADD3 R73, PT, PT, R73, -R0, RZ ;  /* 0x800000004949d210 */ /* 0x000fe40007ffe0ff */
[----:B------:R-:W-:Y:S01]  /*3140*/  @!P2 IADD3 R71, PT, PT, -R71, RZ, RZ ;  /* 0x000000ff4747a210 */ /* 0x000fe20007ffe1ff */
[----:B------:R-:W-:Y:S01]  /*3150*/  @!P6 IMAD.IADD R75, R75, 0x1, -R0 ;  /* 0x000000014b4be824 */ /* 0x000fe200078e0a00 */
[----:B------:R-:W-:Y:S01]  /*3160*/  ISETP.GT.U32.AND P5, PT, R0, R73, PT ;  /* 0x000000490000720c */ /* 0x000fe20003fa4070 */
[----:B------:R-:W-:-:S02]  /*3170*/  IMAD.MOV R52, RZ, RZ, -R48 ;  /* 0x000000ffff347224 */ /* 0x000fc400078e0a30 */
[----:B------:R-:W-:Y:S01]  /*3180*/  IMAD.MOV R50, RZ, RZ, -R50 ;  /* 0x000000ffff327224 */ /* 0x000fe200078e0a32 */
[C---:B------:R-:W-:Y:S01]  /*3190*/  ISETP.GT.U32.AND P6, PT, R0.reuse, R75, PT ;  /* 0x0000004b0000720c */ /* 0x040fe20003fc4070 */
[C---:B------:R-:W-:Y:S02]  /*31a0*/  IMAD R51, R0.reuse, R52, R51 ;  /* 0x0000003400337224 */ /* 0x040fe400078e0233 */
[C---:B------:R-:W-:Y:S02]  /*31b0*/  IMAD R81, R0.reuse, R50, R81 ;  /* 0x0000003200517224 */ /* 0x040fe400078e0251 */
[----:B------:R-:W-:Y:S01]  /*31c0*/  IMAD.HI.U32 R48, R3, R53, RZ ;  /* 0x0000003503307227 */ /* 0x000fe200078e00ff */
[----:B------:R-:W-:-:S03]  /*31d0*/  ISETP.GT.U32.AND P2, PT, R0, R51, PT ;  /* 0x000000330000720c */ /* 0x000fc60003f44070 */
[----:B------:R-:W-:Y:S02]  /*31e0*/  IMAD.MOV R48, RZ, RZ, -R48 ;  /* 0x000000ffff307224 */ /* 0x000fe400078e0a30 */
[--C-:B------:R-:W-:Y:S01]  /*31f0*/  @!P5 IMAD.IADD R73, R73, 0x1, -R0.reuse ;  /* 0x000000014949d824 */ /* 0x100fe200078e0a00 */
[----:B------:R-:W-:Y:S01]  /*3200*/  ISETP.GE.AND P5, PT, R54, RZ, PT ;  /* 0x000000ff3600720c */ /* 0x000fe20003fa6270 */
[--C-:B------:R-:W-:Y:S02]  /*3210*/  @!P6 IMAD.IADD R75, R75, 0x1, -R0.reuse ;  /* 0x000000014b4be824 */ /* 0x100fe400078e0a00 */
[----:B------:R-:W-:Y:S01]  /*3220*/  IMAD R49, R0, R48, R53 ;  /* 0x0000003000317224 */ /* 0x000fe200078e0235 */
[----:B------:R-:W-:Y:S01]  /*3230*/  IABS R53, R132 ;  /* 0x0000008400357213 */ /* 0x000fe20000000000 */
[----:B------:R-:W-:Y:S01]  /*3240*/  VIADD R50, R132, 0x37 ;  /* 0x0000003784327836 */ /* 0x000fe20000000000 */
[----:B------:R-:W-:Y:S01]  /*3250*/  @!P3 IADD3 R75, PT, PT, -R75, RZ, RZ ;  /* 0x000000ff4b4bb210 */ /* 0x000fe20007ffe1ff */
[----:B------:R-:W-:Y:S01]  /*3260*/  @!P2 IMAD.IADD R51, R51, 0x1, -R0 ;  /* 0x000000013333a824 */ /* 0x000fe200078e0a00 */
[----:B------:R-:W-:-:S02]  /*3270*/  ISETP.GT.U32.AND P3, PT, R0, R81, PT ;  /* 0x000000510000720c */ /* 0x000fc40003f64070 */
[----:B------:R-:W-:Y:S02]  /*3280*/  IADD3 R48, PT, PT, R132, 0x36, RZ ;  /* 0x0000003684307810 */ /* 0x000fe40007ffe0ff */
[----:B------:R-:W-:Y:S02]  /*3290*/  @!P0 IADD3 R73, PT, PT, -R73, RZ, RZ ;  /* 0x000000ff49498210 */ /* 0x000fe40007ffe1ff */
[----:B------:R-:W-:Y:S02]  /*32a0*/  ISETP.GE.AND P2, PT, R48, RZ, PT ;  /* 0x000000ff3000720c */ /* 0x000fe40003f46270 */
[----:B------:R-:W-:Y:S01]  /*32b0*/  IABS R83, R48 ;  /* 0x0000003000537213 */ /* 0x000fe20000000000 */
[----:B------:R-:W-:Y:S01]  /*32c0*/  IMAD.HI.U32 R48, R3, R53, RZ ;  /* 0x0000003503307227 */ /* 0x000fe200078e00ff */
[C---:B------:R-:W-:Y:S02]  /*32d0*/  ISETP.GT.U32.AND P0, PT, R0.reuse, R51, PT ;  /* 0x000000330000720c */ /* 0x040fe40003f04070 */
[----:B------:R-:W-:Y:S01]  /*32e0*/  ISETP.GT.U32.AND P6, PT, R0, R49, PT ;  /* 0x000000310000720c */ /* 0x000fe20003fc4070 */
[----:B------:R-:W-:Y:S01]  /*32f0*/  @!P3 IMAD.IADD R81, R81, 0x1, -R0 ;  /* 0x000000015151b824 */ /* 0x000fe200078e0a00 */
[----:B------:R-:W-:Y:S01]  /*3300*/  IABS R87, R50 ;  /* 0x0000003200577213 */ /* 0x000fe20000000000 */
[----:B------:R-:W-:-:S02]  /*3310*/  IMAD.MOV R52, RZ, RZ, -R48 ;  /* 0x000000ffff347224 */ /* 0x000fc400078e0a30 */
[----:B------:R-:W-:Y:S01]  /*3320*/  IMAD.HI.U32 R48, R3, R83, RZ ;  /* 0x0000005303307227 */ /* 0x000fe200078e00ff */
[----:B------:R-:W-:-:S03]  /*3330*/  ISETP.GT.U32.AND P3, PT, R0, R81, PT ;  /* 0x000000510000720c */ /* 0x000fc60003f64070 */
[----:B------:R-:W-:Y:S02]  /*3340*/  IMAD.MOV R48, RZ, RZ, -R48 ;  /* 0x000000ffff307224 */ /* 0x000fe400078e0a30 */
[--C-:B------:R-:W-:Y:S01]  /*3350*/  @!P0 IMAD.IADD R51, R51, 0x1, -R0.reuse ;  /* 0x0000000133338824 */ /* 0x100fe200078e0a00 */
[----:B------:R-:W-:Y:S01]  /*3360*/  ISETP.GE.AND P0, PT, R50, RZ, PT ;  /* 0x000000ff3200720c */ /* 0x000fe20003f06270 */
[----:B------:R-:W-:Y:S01]  /*3370*/  IMAD R83, R0, R48, R83 ;  /* 0x0000003000537224 */ /* 0x000fe200078e0253 */
[----:B------:R-:W-:Y:S01]  /*3380*/  @!P6 IADD3 R49, PT, PT, R49, -R0, RZ ;  /* 0x800000003131e210 */ /* 0x000fe20007ffe0ff */
[----:B------:R-:W-:Y:S01]  /*3390*/  IMAD.HI.U32 R50, R3, R87, RZ ;  /* 0x0000005703327227 */ /* 0x000fe200078e00ff */
[----:B------:R-:W-:Y:S02]  /*33a0*/  IADD3 R48, PT, PT, R132, 0x38, RZ ;  /* 0x0000003884307810 */ /* 0x000fe40007ffe0ff */
[C---:B------:R-:W-:Y:S01]  /*33b0*/  ISETP.GT.U32.AND P6, PT, R0.reuse, R49, PT ;  /* 0x000000310000720c */ /* 0x040fe20003fc4070 */
[----:B------:R-:W-:Y:S01]  /*33c0*/  @!P3 IMAD.IADD R81, R81, 0x1, -R0 ;  /* 0x000000015151b824 */ /* 0x000fe200078e0a00 */
[----:B------:R-:W-:Y:S01]  /*33d0*/  ISETP.GT.U32.AND P3, PT, R0, R83, PT ;  /* 0x000000530000720c */ /* 0x000fe20003f64070 */
[----:B------:R-:W-:Y:S01]  /*33e0*/  IMAD.MOV R50, RZ, RZ, -R50 ;  /* 0x000000ffff327224 */ /* 0x000fe200078e0a32 */
[----:B------:R-:W-:Y:S01]  /*33f0*/  IABS R54, R48 ;  /* 0x0000003000367213 */ /* 0x000fe20000000000 */
[----:B------:R-:W-:-:S02]  /*3400*/  IMAD.MOV.U32 R77, RZ, RZ, R51 ;  /* 0x000000ffff4d7224 */ /* 0x000fc400078e0033 */
[----:B------:R-:W-:Y:S02]  /*3410*/  IMAD R87, R0, R50, R87 ;  /* 0x0000003200577224 */ /* 0x000fe400078e0257 */
[----:B------:R-:W-:Y:S02]  /*3420*/  VIADD R50, R132, 0x39 ;  /* 0x0000003984327836 */ /* 0x000fe40000000000 */
[----:B------:R-:W-:Y:S01]  /*3430*/  @!P4 IMAD.MOV R77, RZ, RZ, -R77 ;  /* 0x000000ffff4dc224 */ /* 0x000fe200078e0a4d */
[----:B------:R-:W-:Y:S01]  /*3440*/  ISETP.GE.AND P4, PT, R48, RZ, PT ;  /* 0x000000ff3000720c */ /* 0x000fe20003f86270 */
[----:B------:R-:W-:Y:S01]  /*3450*/  IMAD.HI.U32 R48, R3, R54, RZ ;  /* 0x0000003603307227 */ /* 0x000fe200078e00ff */
[----:B------:R-:W-:Y:S02]  /*3460*/  IABS R91, R50 ;  /* 0x00000032005b7213 */ /* 0x000fe40000000000 */
[----:B------:R-:W-:Y:S01]  /*3470*/  @!P6 IADD3 R49, PT, PT, R49, -R0, RZ ;  /* 0x800000003131e210 */ /* 0x000fe20007ffe0ff */
[----:B------:R-:W-:Y:S01]  /*3480*/  @!P3 IMAD.IADD R83, R83, 0x1, -R0 ;  /* 0x000000015353b824 */ /* 0x000fe200078e0a00 */
[----:B------:R-:W-:Y:S01]  /*3490*/  ISETP.GT.U32.AND P3, PT, R0, R87, PT ;  /* 0x000000570000720c */ /* 0x000fe20003f64070 */
[----:B------:R-:W-:Y:S01]  /*34a0*/  IMAD.HI.U32 R51, R3, R93, RZ ;  /* 0x0000005d03337227 */ /* 0x000fe200078e00ff */
[----:B------:R-:W-:-:S03]  /*34b0*/  ISETP.GE.AND P6, PT, R50, RZ, PT ;  /* 0x000000ff3200720c */ /* 0x000fc60003fc6270 */
[----:B------:R-:W-:-:S04]  /*34c0*/  IMAD.HI.U32 R50, R3, R91, RZ ;  /* 0x0000005b03327227 */ /* 0x000fc800078e00ff */
[----:B------:R-:W-:Y:S01]  /*34d0*/  IMAD.MOV R79, RZ, RZ, -R48 ;  /* 0x000000ffff4f7224 */ /* 0x000fe200078e0a30 */
[----:B------:R-:W-:Y:S01]  /*34e0*/  IADD3 R50, PT, PT, -R50, RZ, RZ ;  /* 0x000000ff32327210 */ /* 0x000fe20007ffe1ff */
[----:B------:R-:W-:Y:S02]  /*34f0*/  IMAD.MOV R48, RZ, RZ, -R51 ;  /* 0x000000ffff307224 */ /* 0x000fe400078e0a33 */
[----:B------:R-:W-:Y:S01]  /*3500*/  @!P3 IMAD.IADD R87, R87, 0x1, -R0 ;  /* 0x000000015757b824 */ /* 0x000fe200078e0a00 */
[C---:B------:R-:W-:Y:S01]  /*3510*/  ISETP.GT.U32.AND P3, PT, R0.reuse, R83, PT ;  /* 0x000000530000720c */ /* 0x040fe20003f64070 */
[C---:B------:R-:W-:Y:S02]  /*3520*/  IMAD R91, R0.reuse, R50, R91 ;  /* 0x00000032005b7224 */ /* 0x040fe400078e025b */
[----:B------:R-:W-:Y:S02]  /*3530*/  IMAD R51, R0, R79, R54 ;  /* 0x0000004f00337224 */ /* 0x000fe400078e0236 */
[----:B------:R-:W-:-:S02]  /*3540*/  VIADD R50, R132, 0x3c ;  /* 0x0000003c84327836 */ /* 0x000fc40000000000 */
[----:B------:R-:W-:Y:S02]  /*3550*/  IMAD.MOV.U32 R79, RZ, RZ, R49 ;  /* 0x000000ffff4f7224 */ /* 0x000fe400078e0031 */
[C---:B------:R-:W-:Y:S01]  /*3560*/  IMAD R53, R0.reuse, R52, R53 ;  /* 0x0000003400357224 */ /* 0x040fe200078e0235 */
[----:B------:R-:W-:Y:S01]  /*3570*/  IABS R97, R50 ;  /* 0x0000003200617213 */ /* 0x000fe20000000000 */
[----:B------:R-:W-:Y:S01]  /*3580*/  IMAD.HI.U32 R52, R3, R95, RZ ;  /* 0x0000005f03347227 */ /* 0x000fe200078e00ff */
[----:B------:R-:W-:Y:S02]  /*3590*/  @!P1 IADD3 R79, PT, PT, -R79, RZ, RZ ;  /* 0x000000ff4f4f9210 */ /* 0x000fe40007ffe1ff */
[C---:B------:R-:W-:Y:S01]  /*35a0*/  ISETP.GT.U32.AND P1, PT, R0.reuse, R87, PT ;  /* 0x000000570000720c */ /* 0x040fe20003f24070 */
[----:B------:R-:W-:Y:S01]  /*35b0*/  @!P5 IMAD.MOV R81, RZ, RZ, -R81 ;  /* 0x000000ffff51d224 */ /* 0x000fe200078e0a51 */
[C---:B------:R-:W-:Y:S01]  /*35c0*/  ISETP.GT.U32.AND P5, PT, R0.reuse, R51, PT ;  /* 0x000000330000720c */ /* 0x040fe20003fa4070 */
[----:B------:R-:W-:Y:S01]  /*35d0*/  IMAD R93, R0, R48, R93 ;  /* 0x00000030005d7224 */ /* 0x000fe200078e025d */
[----:B------:R-:W-:Y:S01]  /*35e0*/  IADD3 R52, PT, PT, -R52, RZ, RZ ;  /* 0x000000ff34347210 */ /* 0x000fe20007ffe1ff */
[----:B------:R-:W-:-:S04]  /*35f0*/  IMAD.HI.U32 R48, R3, R97, RZ ;  /* 0x0000006103307227 */ /* 0x000fc800078e00ff */
[--C-:B------:R-:W-:Y:S01]  /*3600*/  @!P3 IMAD.IADD R83, R83, 0x1, -R0.reuse ;  /* 0x000000015353b824 */ /* 0x100fe200078e0a00 */
[C---:B------:R-:W-:Y:S01]  /*3610*/  ISETP.GT.U32.AND P3, PT, R0.reuse, R91, PT ;  /* 0x0000005b0000720c */ /* 0x040fe20003f64070 */
[----:B------:R-:W-:Y:S01]  /*3620*/  IMAD R95, R0, R52, R95 ;  /* 0x00000034005f7224 */ /* 0x000fe200078e025f */
[----:B------:R-:W-:Y:S01]  /*3630*/  IADD3 R48, PT, PT, -R48, RZ, RZ ;  /* 0x000000ff30307210 */ /* 0x000fe20007ffe1ff */
[--C-:B------:R-:W-:Y:S01]  /*3640*/  @!P1 IMAD.IADD R87, R87, 0x1, -R0.reuse ;  /* 0x0000000157579824 */ /* 0x100fe200078e0a00 */
[----:B------:R-:W-:Y:S01]  /*3650*/  ISETP.GT.U32.AND P1, PT, R0, R93, PT ;  /* 0x0000005d0000720c */ /* 0x000fe20003f24070 */
[----:B------:R-:W-:Y:S01]  /*3660*/  VIADD R54, R132, 0x3e ;  /* 0x0000003e84367836 */ /* 0x000fe20000000000 */
[----:B------:R-:W-:Y:S01]  /*3670*/  @!P5 IADD3 R51, PT, PT, R51, -R0, RZ ;  /* 0x800000003333d210 */ /* 0x000fe20007ffe0ff */
[C---:B------:R-:W-:Y:S01]  /*3680*/  IMAD R97, R0.reuse, R48, R97 ;  /* 0x0000003000617224 */ /* 0x040fe200078e0261 */
[----:B------:R-:W-:Y:S01]  /*3690*/  ISETP.GT.U32.AND P5, PT, R0, R95, PT ;  /* 0x0000005f0000720c */ /* 0x000fe20003fa4070 */
[----:B------:R-:W-:Y:S01]  /*36a0*/  IMAD.MOV.U32 R85, RZ, RZ, R83 ;  /* 0x000000ffff557224 */ /* 0x000fe200078e0053 */
[----:B------:R-:W-:Y:S01]  /*36b0*/  IADD3 R52, PT, PT, R132, 0x3d, RZ ;  /* 0x0000003d84347810 */ /* 0x000fe20007ffe0ff */
[----:B------:R-:W-:Y:S01]  /*36c0*/  @!P0 IMAD.MOV R87, RZ, RZ, -R87 ;  /* 0x000000ffff578224 */ /* 0x000fe200078e0a57 */
[----:B------:R-:W-:Y:S01]  /*36d0*/  LOP3.LUT R83, R133, 0x7f, RZ, 0xc0, !PT ;  /* 0x0000007f85537812 */ /* 0x000fe200078ec0ff */
[----:B------:R-:W-:Y:S01]  /*36e0*/  @!P3 IMAD.IADD R91, R91, 0x1, -R0 ;  /* 0x000000015b5bb824 */ /* 0x000fe200078e0a00 */
[----:B------:R-:W-:-:S02]  /*36f0*/  ISETP.GT.U32.AND P3, PT, R0, R97, PT ;  /* 0x000000610000720c */ /* 0x000fc40003f64070 */
[----:B------:R-:W-:Y:S02]  /*3700*/  IABS R99, R52 ;  /* 0x0000003400637213 */ /* 0x000fe40000000000 */
[----:B------:R-:W-:Y:S02]  /*3710*/  @!P1 IADD3 R93, PT, PT, R93, -R0, RZ ;  /* 0x800000005d5d9210 */ /* 0x000fe40007ffe0ff */
[----:B------:R-:W-:Y:S01]  /*3720*/  ISETP.GT.U32.AND P1, PT, R0, R51, PT ;  /* 0x000000330000720c */ /* 0x000fe20003f24070 */
[--C-:B------:R-:W-:Y:S01]  /*3730*/  @!P5 IMAD.IADD R95, R95, 0x1, -R0.reuse ;  /* 0x000000015f5fd824 */ /* 0x100fe200078e0a00 */
[----:B------:R-:W-:Y:S01]  /*3740*/  IABS R101, R54 ;  /* 0x0000003600657213 */ /* 0x000fe20000000000 */
[----:B------:R-:W-:Y:S01]  /*3750*/  IMAD.HI.U32 R49, R3, R99, RZ ;  /* 0x0000006303317227 */ /* 0x000fe200078e00ff */
[----:B------:R-:W-:Y:S02]  /*3760*/  @!P2 IADD3 R85, PT, PT, -R85, RZ, RZ ;  /* 0x000000ff5555a210 */ /* 0x000fe40007ffe1ff */
[----:B------:R-:W-:Y:S01]  /*3770*/  LEA R62, R8, R83, 0x8 ;  /* 0x00000053083e7211 */ /* 0x000fe200078e40ff */
[--C-:B------:R-:W-:Y:S01]  /*3780*/  @!P3 IMAD.IADD R97, R97, 0x1, -R0.reuse ;  /* 0x000000016161b824 */ /* 0x100fe200078e0a00 */
[C---:B------:R-:W-:Y:S01]  /*3790*/  ISETP.GT.U32.AND P3, PT, R0.reuse, R95, PT ;  /* 0x0000005f0000720c */ /* 0x040fe20003f64070 */
[----:B------:R-:W-:Y:S01]  /*37a0*/  IMAD.MOV R49, RZ, RZ, -R49 ;  /* 0x000000ffff317224 */ /* 0x000fe200078e0a31 */
[C---:B------:R-:W-:Y:S01]  /*37b0*/  ISETP.GT.U32.AND P2, PT, R0.reuse, R91, PT ;  /* 0x0000005b0000720c */ /* 0x040fe20003f44070 */
[----:B------:R-:W-:Y:S01]  /*37c0*/  IMAD.HI.U32 R3, R3, R101, RZ ;  /* 0x0000006503037227 */ /* 0x000fe200078e00ff */
[C---:B------:R-:W-:Y:S01]  /*37d0*/  ISETP.GT.U32.AND P5, PT, R0.reuse, R93, PT ;  /* 0x0000005d0000720c */ /* 0x040fe20003fa4070 */
[----:B------:R1:W-:Y:S01]  /*37e0*/  STL [R1+0x964], R62 ;  /* 0x0009643e01007387 */ /* 0x0003e20000100800 */
[----:B------:R-:W-:Y:S01]  /*37f0*/  @!P1 IADD3 R51, PT, PT, R51, -R0, RZ ;  /* 0x8000000033339210 */ /* 0x000fe20007ffe0ff */
[----:B------:R-:W-:Y:S01]  /*3800*/  IMAD R99, R0, R49, R99 ;  /* 0x0000003100637224 */ /* 0x000fe200078e0263 */
[----:B------:R-:W-:Y:S01]  /*3810*/  IABS R49, R62 ;  /* 0x0000003e00317213 */ /* 0x000fe20000000000 */
[----:B------:R-:W-:Y:S01]  /*3820*/  VIADD R60, R62, 0x80 ;  /* 0x000000803e3c7836 */ /* 0x000fe20000000000 */
[----:B------:R-:W-:Y:S01]  /*3830*/  MOV R89, R51 ;  /* 0x0000003300597202 */ /* 0x000fe20000000f00 */
[----:B------:R-:W-:Y:S01]  /*3840*/  IMAD.MOV R3, RZ, RZ, -R3 ;  /* 0x000000ffff037224 */ /* 0x000fe200078e0a03 */
[C---:B------:R-:W-:Y:S01]  /*3850*/  ISETP.GT.U32.AND P1, PT, R0.reuse, R99, PT ;  /* 0x000000630000720c */ /* 0x040fe20003f24070 */
[--C-:B------:R-:W-:Y:S01]  /*3860*/  @!P3 IMAD.IADD R95, R95, 0x1, -R0.reuse ;  /* 0x000000015f5fb824 */ /* 0x100fe200078e0a00 */
[C---:B------:R-:W-:Y:S01]  /*3870*/  ISETP.GT.U32.AND P3, PT, R0.reuse, R53, PT ;  /* 0x000000350000720c */ /* 0x040fe20003f64070 */
[C---:B------:R-:W-:Y:S01]  /*3880*/  IMAD R101, R0.reuse, R3, R101 ;  /* 0x0000000300657224 */ /* 0x040fe200078e0265 */
[----:B------:R-:W-:Y:S01]  /*3890*/  IABS R51, R60 ;  /* 0x0000003c00337213 */ /* 0x000fe20000000000 */
[----:B------:R-:W-:Y:S01]  /*38a0*/  @!P2 IMAD.IADD R91, R91, 0x1, -R0 ;  /* 0x000000015b5ba824 */ /* 0x000fe200078e0a00 */
[----:B------:R-:W-:Y:S01]  /*38b0*/  ISETP.GT.U32.AND P0, PT, R0, R97, PT ;  /* 0x000000610000720c */ /* 0x000fe20003f04070 */
[----:B------:R-:W-:Y:S01]  /*38c0*/  IMAD.HI.U32 R3, R2, R49, RZ ;  /* 0x0000003102037227 */ /* 0x000fe200078e00ff */
[----:B------:R-:W-:Y:S01]  /*38d0*/  ISETP.GT.U32.AND P2, PT, R0, R101, PT ;  /* 0x000000650000720c */ /* 0x000fe20003f44070 */
[----:B------:R2:W-:Y:S01]  /*38e0*/  STL [R1+0x968], R60 ;  /* 0x0009683c01007387 */ /* 0x0005e20000100800 */
[----:B------:R-:W-:Y:S01]  /*38f0*/  LOP3.LUT R8, RZ, R5, RZ, 0x33, !PT ;  /* 0x00000005ff087212 */ /* 0x000fe200078e33ff */
[----:B------:R-:W-:-:S02]  /*3900*/  IMAD.HI.U32 R2, R2, R51, RZ ;  /* 0x0000003302027227 */ /* 0x000fc400078e00ff */
[----:B------:R-:W-:Y:S02]  /*3910*/  @!P1 IADD3 R99, PT, PT, R99, -R0, RZ ;  /* 0x8000000063639210 */ /* 0x000fe40007ffe0ff */
[--C-:B------:R-:W-:Y:S01]  /*3920*/  @!P5 IMAD.IADD R93, R93, 0x1, -R0.reuse ;  /* 0x000000015d5dd824 */ /* 0x100fe200078e0a00 */
[----:B------:R-:W-:Y:S01]  /*3930*/  ISETP.GE.AND P5, PT, R56, RZ, PT ;  /* 0x000000ff3800720c */ /* 0x000fe20003fa6270 */
[----:B------:R-:W-:Y:S01]  /*3940*/  @!P3 IMAD.IADD R53, R53, 0x1, -R0 ;  /* 0x000000013535b824 */ /* 0x000fe200078e0a00 */
[----:B------:R-:W-:Y:S01]  /*3950*/  ISETP.GT.U32.AND P1, PT, R0, R99, PT ;  /* 0x000000630000720c */ /* 0x000fe20003f24070 */
[----:B------:R-:W-:Y:S01]  /*3960*/  IMAD.MOV R3, RZ, RZ, -R3 ;  /* 0x000000ffff037224 */ /* 0x000fe200078e0a03 */
[----:B------:R-:W-:Y:S01]  /*3970*/  IADD3 R2, PT, PT, -R2, RZ, RZ ;  /* 0x000000ff02027210 */ /* 0x000fe20007ffe1ff */
[----:B------:R-:W-:Y:S01]  /*3980*/  @!P4 IMAD.MOV R89, RZ, RZ, -R89 ;  /* 0x000000ffff59c224 */ /* 0x000fe200078e0a59 */
[----:B------:R-:W-:Y:S01]  /*3990*/  ISETP.GT.U32.AND P4, PT, R0, R53, PT ;  /* 0x000000350000720c */ /* 0x000fe20003f84070 */
[----:B------:R-:W-:Y:S01]  /*39a0*/  IMAD R49, R6, R3, R49 ;  /* 0x0000000306317224 */ /* 0x000fe200078e0231 */
[----:B------:R-:W-:Y:S01]  /*39b0*/  ISETP.GE.AND P3, PT, R50, RZ, PT ;  /* 0x000000ff3200720c */ /* 0x000fe20003f66270 */
[----:B------:R-:W-:-:S02]  /*39c0*/  IMAD R51, R6, R2, R51 ;  /* 0x0000000206337224 */ /* 0x000fc400078e0233 */
[--C-:B------:R-:W-:Y:S01]  /*39d0*/  @!P2 IMAD.IADD R101, R101, 0x1, -R0.reuse ;  /* 0x000000016565a824 */ /* 0x100fe200078e0a00 */
[----:B------:R-:W5:Y:S01]  /*39e0*/  LDC.64 R2, c[0x0][0x3a8] ;  /* 0x0000ea00ff027b82 */ /* 0x000f620000000a00 */
[----:B------:R-:W-:Y:S01]  /*39f0*/  @!P6 IMAD.MOV R91, RZ, RZ, -R91 ;  /* 0x000000ffff5be224 */ /* 0x000fe200078e0a5b */
[C---:B------:R-:W-:Y:S01]  /*3a00*/  ISETP.GT.U32.AND P6, PT, R6.reuse, R51, PT ;  /* 0x000000330600720c */ /* 0x040fe20003fc4070 */
[--C-:B------:R-:W-:Y:S01]  /*3a10*/  @!P0 IMAD.IADD R97, R97, 0x1, -R0.reuse ;  /* 0x0000000161618824 */ /* 0x100fe200078e0a00 */
[----:B------:R-:W-:Y:S02]  /*3a20*/  @!P5 IADD3 R93, PT, PT, -R93, RZ, RZ ;  /* 0x000000ff5d5dd210 */ /* 0x000fe40007ffe1ff */
[----:B------:R-:W-:Y:S01]  /*3a30*/  ISETP.GT.U32.AND P5, PT, R6, R49, PT ;  /* 0x000000310600720c */ /* 0x000fe20003fa4070 */
[----:B------:R-:W-:Y:S01]  /*3a40*/  @!P4 IMAD.IADD R53, R53, 0x1, -R0 ;  /* 0x000000013535c824 */ /* 0x000fe200078e0a00 */
[----:B------:R-:W-:Y:S01]  /*3a50*/  ISETP.GT.U32.AND P2, PT, R0, R101, PT ;  /* 0x000000650000720c */ /* 0x000fe20003f44070 */
[----:B------:R-:W-:Y:S01]  /*3a60*/  @!P3 IMAD.MOV R97, RZ, RZ, -R97 ;  /* 0x000000ffff61b224 */ /* 0x000fe200078e0a61 */
[----:B------:R-:W-:-:S02]  /*3a70*/  @!P1 IADD3 R99, PT, PT, R99, -R0, RZ ;  /* 0x8000000063639210 */ /* 0x000fc40007ffe0ff */
[----:B------:R-:W-:Y:S02]  /*3a80*/  ISETP.GE.AND P1, PT, R52, RZ, PT ;  /* 0x000000ff3400720c */ /* 0x000fe40003f26270 */
[----:B------:R-:W-:Y:S01]  /*3a90*/  ISETP.GE.AND P4, PT, R132, RZ, PT ;  /* 0x000000ff8400720c */ /* 0x000fe20003f86270 */
[----:B------:R-:W-:Y:S01]  /*3aa0*/  @!P6 IMAD.IADD R51, R51, 0x1, -R6 ;  /* 0x000000013333e824 */ /* 0x000fe200078e0a06 */
[----:B------:R-:W-:Y:S02]  /*3ab0*/  ISETP.GE.AND P0, PT, R58, RZ, PT ;  /* 0x000000ff3a00720c */ /* 0x000fe40003f06270 */
[----:B------:R-:W-:Y:S02]  /*3ac0*/  ISETP.GE.AND P3, PT, R60, RZ, PT ;  /* 0x000000ff3c00720c */ /* 0x000fe40003f66270 */
[----:B------:R-:W-:Y:S01]  /*3ad0*/  @!P5 IADD3 R49, PT, PT, R49, -R6, RZ ;  /* 0x800000063131d210 */ /* 0x000fe20007ffe0ff */
[----:B------:R-:W-:Y:S01]  /*3ae0*/  @!P2 IMAD.IADD R101, R101, 0x1, -R0 ;  /* 0x000000016565a824 */ /* 0x000fe200078e0a00 */
[----:B------:R-:W-:Y:S01]  /*3af0*/  ISETP.GE.AND P2, PT, R54, RZ, PT ;  /* 0x000000ff3600720c */ /* 0x000fe20003f46270 */
[----:B------:R-:W2:Y:S01]  /*3b00*/  LDC R0, c[0x0][0x3a0] ;  /* 0x0000e800ff007b82 */ /* 0x000ea20000000800 */
[----:B------:R-:W-:-:S02]  /*3b10*/  ISETP.GT.U32.AND P5, PT, R6, R49, PT ;  /* 0x000000310600720c */ /* 0x000fc40003fa4070 */
[----:B------:R-:W-:Y:S01]  /*3b20*/  @!P1 IADD3 R99, PT, PT, -R99, RZ, RZ ;  /* 0x000000ff63639210 */ /* 0x000fe20007ffe1ff */
[----:B------:R-:W-:Y:S01]  /*3b30*/  @!P4 IMAD.MOV R53, RZ, RZ, -R53 ;  /* 0x000000ffff35c224 */ /* 0x000fe200078e0a35 */
[----:B------:R-:W-:Y:S01]  /*3b40*/  ISETP.GT.U32.AND P1, PT, R6, R51, PT ;  /* 0x000000330600720c */ /* 0x000fe20003f24070 */
[----:B------:R-:W-:Y:S01]  /*3b50*/  @!P0 IMAD.MOV R95, RZ, RZ, -R95 ;  /* 0x000000ffff5f8224 */ /* 0x000fe200078e0a5f */
[----:B------:R-:W-:Y:S02]  /*3b60*/  ISETP.GE.AND P4, PT, R62, RZ, PT ;  /* 0x000000ff3e00720c */ /* 0x000fe40003f86270 */
[----:B------:R-:W-:-:S03]  /*3b70*/  ISETP.NE.AND P0, PT, R5, RZ, PT ;  /* 0x000000ff0500720c */ /* 0x000fc60003f05270 */
[----:B------:R-:W-:Y:S01]  /*3b80*/  @!P2 IMAD.MOV R101, RZ, RZ, -R101 ;  /* 0x000000ffff65a224 */ /* 0x000fe200078e0a65 */
[C---:B------:R-:W-:Y:S01]  /*3b90*/  SEL R5, R8.reuse, R9, !P0 ;  /* 0x0000000908057207 */ /* 0x040fe20004000000 */
[----:B------:R-:W-:Y:S01]  /*3ba0*/  @!P5 IMAD.IADD R49, R49, 0x1, -R6 ;  /* 0x000000013131d824 */ /* 0x000fe200078e0a06 */
[C---:B------:R-:W-:Y:S02]  /*3bb0*/  SEL R9, R8.reuse, R13, !P0 ;  /* 0x0000000d08097207 */ /* 0x040fe40004000000 */
[C---:B------:R-:W-:Y:S01]  /*3bc0*/  SEL R13, R8.reuse, R15, !P0 ;  /* 0x0000000f080d7207 */ /* 0x040fe20004000000 */
[----:B----4-:R-:W-:Y:S01]  /*3bd0*/  IMAD R5, R5, UR8, RZ ;  /* 0x0000000805057c24 */ /* 0x010fe2000f8e02ff */
[----:B------:R-:W-:Y:S01]  /*3be0*/  @!P1 IADD3 R51, PT, PT, R51, -R6, RZ ;  /* 0x8000000633339210 */ /* 0x000fe20007ffe0ff */
[----:B------:R-:W-:Y:S01]  /*3bf0*/  @!P4 IMAD.MOV R49, RZ, RZ, -R49 ;  /* 0x000000ffff31c224 */ /* 0x000fe200078e0a31 */
[C---:B------:R-:W-:Y:S01]  /*3c00*/  SEL R54, R8.reuse, R24, !P0 ;  /* 0x0000001808367207 */ /* 0x040fe20004000000 */
[----:B------:R-:W-:Y:S01]  /*3c10*/  IMAD R9, R9, UR8, RZ ;  /* 0x0000000809097c24 */ /* 0x000fe2000f8e02ff */
[C---:B------:R-:W-:Y:S01]  /*3c20*/  SEL R56, R8.reuse, R25, !P0 ;  /* 0x0000001908387207 */ /* 0x040fe20004000000 */
[----:B------:R-:W-:Y:S01]  /*3c30*/  @!P3 IMAD.MOV R51, RZ, RZ, -R51 ;  /* 0x000000ffff33b224 */ /* 0x000fe200078e0a33 */
[C---:B-1----:R-:W-:Y:S01]  /*3c40*/  SEL R62, R8.reuse, R28, !P0 ;  /* 0x0000001c083e7207 */ /* 0x042fe20004000000 */
[----:B------:R-:W-:Y:S01]  /*3c50*/  IMAD R13, R13, UR8, RZ ;  /* 0x000000080d0d7c24 */ /* 0x000fe2000f8e02ff */
[----:B------:R-:W-:-:S02]  /*3c60*/  SEL R88, R8, R43, !P0 ;  /* 0x0000002b08587207 */ /* 0x000fc40004000000 */
[C---:B------:R-:W-:Y:S02]  /*3c70*/  SEL R116, R8.reuse, R73, !P0 ;  /* 0x0000004908747207 */ /* 0x040fe40004000000 */
[C---:B------:R-:W-:Y:S02]  /*3c80*/  SEL R53, R8.reuse, R53, !P0 ;  /* 0x0000003508357207 */ /* 0x040fe40004000000 */
[C---:B------:R-:W-:Y:S02]  /*3c90*/  SEL R10, R8.reuse, R10, !P0 ;  /* 0x0000000a080a7207 */ /* 0x040fe40004000000 */
[C---:B------:R-:W-:Y:S02]  /*3ca0*/  SEL R11, R8.reuse, R11, !P0 ;  /* 0x0000000b080b7207 */ /* 0x040fe40004000000 */
[C---:B------:R-:W-:Y:S02]  /*3cb0*/  SEL R12, R8.reuse, R12, !P0 ;  /* 0x0000000c080c7207 */ /* 0x040fe40004000000 */
[----:B------:R-:W-:-:S02]  /*3cc0*/  SEL R14, R8, R14, !P0 ;  /* 0x0000000e080e7207 */ /* 0x000fc40004000000 */
[C---:B------:R-:W-:Y:S02]  /*3cd0*/  SEL R16, R8.reuse, R16, !P0 ;  /* 0x0000001008107207 */ /* 0x040fe40004000000 */
[C---:B------:R-:W-:Y:S02]  /*3ce0*/  SEL R17, R8.reuse, R17, !P0 ;  /* 0x0000001108117207 */ /* 0x040fe40004000000 */
[----:B------:R-:W-:Y:S01]  /*3cf0*/  SEL R18, R8, R18, !P0 ;  /* 0x0000001208127207 */ /* 0x000fe20004000000 */
[----:B------:R-:W-:Y:S01]  /*3d00*/  IMAD R16, R16, UR8, RZ ;  /* 0x0000000810107c24 */ /* 0x000fe2000f8e02ff */
[C---:B------:R-:W-:Y:S01]  /*3d10*/  SEL R19, R8.reuse, R19, !P0 ;  /* 0x0000001308137207 */ /* 0x040fe20004000000 */
[----:B------:R-:W-:Y:S01]  /*3d20*/  IMAD R17, R17, UR8, RZ ;  /* 0x0000000811117c24 */ /* 0x000fe2000f8e02ff */
[----:B------:R-:W-:Y:S01]  /*3d30*/  SEL R15, R8, R20, !P0 ;  /* 0x00000014080f7207 */ /* 0x000fe20004000000 */
[----:B------:R-:W-:Y:S01]  /*3d40*/  IMAD R18, R18, UR8, RZ ;  /* 0x0000000812127c24 */ /* 0x000fe2000f8e02ff */
[C---:B------:R-:W-:Y:S01]  /*3d50*/  SEL R48, R8.reuse, R21, !P0 ;  /* 0x0000001508307207 */ /* 0x040fe20004000000 */
[----:B-----5:R-:W-:Y:S01]  /*3d60*/  IMAD R21, R83, R3, RZ ;  /* 0x0000000353157224 */ /* 0x020fe200078e02ff */
[C---:B------:R-:W-:Y:S01]  /*3d70*/  SEL R50, R8.reuse, R22, !P0 ;  /* 0x0000001608327207 */ /* 0x040fe20004000000 */
[----:B------:R-:W-:Y:S01]  /*3d80*/  IMAD R22, R15, UR8, RZ ;  /* 0x000000080f167c24 */ /* 0x000fe2000f8e02ff */
[C---:B------:R-:W-:Y:S01]  /*3d90*/  SEL R52, R8.reuse, R23, !P0 ;  /* 0x0000001708347207 */ /* 0x040fe20004000000 */
[----:B------:R-:W-:Y:S01]  /*3da0*/  IMAD R19, R19, UR8, RZ ;  /* 0x0000000813137c24 */ /* 0x000fe2000f8e02ff */
[----:B------:R-:W-:Y:S01]  /*3db0*/  SEL R58, R8, R26, !P0 ;  /* 0x0000001a083a7207 */ /* 0x000fe20004000000 */
[----:B------:R-:W-:Y:S01]  /*3dc0*/  IMAD R23, R50, UR9, RZ ;  /* 0x0000000932177c24 */ /* 0x000fe2000f8e02ff */
[----:B--2---:R-:W-:Y:S01]  /*3dd0*/  SEL R60, R8, R27, !P0 ;  /* 0x0000001b083c7207 */ /* 0x004fe20004000000 */
[----:B------:R-:W-:Y:S01]  /*3de0*/  IMAD R27, R54, UR19, RZ ;  /* 0x00000013361b7c24 */ /* 0x000fe2000f8e02ff */
[----:B------:R-:W-:Y:S01]  /*3df0*/  SEL R64, R8, R29, !P0 ;  /* 0x0000001d08407207 */ /* 0x000fe20004000000 */
        /* <DEDUP_REMOVED lines=15> */
[C---:B------:R-:W-:Y:S01]  /*3ef0*/  SEL R38, R8.reuse, R38, !P0 ;  /* 0x0000002608267207 */ /* 0x040fe20004000000 */
[----:B------:R-:W-:Y:S01]  /*3f00*/  UMOV UR9, 0x1 ;  /* 0x0000000100097882 */ /* 0x000fe20000000000 */
[----:B------:R-:W-:Y:S01]  /*3f10*/  SEL R76, R8, R37, !P0 ;  /* 0x00000025084c7207 */ /* 0x000fe20004000000 */
[----:B------:R-:W-:Y:S01]  /*3f20*/  IMAD R37, R68, UR26, RZ ;  /* 0x0000001a44257c24 */ /* 0x000fe2000f8e02ff */
[----:B------:R-:W-:Y:S01]  /*3f30*/  SEL R39, R8, R39, !P0 ;  /* 0x0000002708277207 */ /* 0x000fe20004000000 */
[----:B------:R-:W-:Y:S01]  /*3f40*/  IMAD R54, R38, UR32, RZ ;  /* 0x0000002026367c24 */ /* 0x000fe2000f8e02ff */
[----:B------:R-:W-:Y:S01]  /*3f50*/  SEL R78, R8, R40, !P0 ;  /* 0x00000028084e7207 */ /* 0x000fe20004000000 */
[----:B------:R-:W-:Y:S01]  /*3f60*/  IMAD R40, R70, UR27, RZ ;  /* 0x0000001b46287c24 */ /* 0x000fe2000f8e02ff */
[C---:B------:R-:W-:Y:S01]  /*3f70*/  SEL R80, R8.reuse, R41, !P0 ;  /* 0x0000002908507207 */ /* 0x040fe20004000000 */
[----:B------:R-:W-:Y:S01]  /*3f80*/  IMAD R56, R39, UR34, RZ ;  /* 0x0000002227387c24 */ /* 0x000fe2000f8e02ff */
[----:B------:R-:W-:Y:S01]  /*3f90*/  SEL R86, R8, R42, !P0 ;  /* 0x0000002a08567207 */ /* 0x000fe20004000000 */
[----:B------:R-:W-:Y:S01]  /*3fa0*/  IMAD R42, R34, UR29, RZ ;  /* 0x0000001d222a7c24 */ /* 0x000fe2000f8e02ff */
[C---:B------:R-:W-:Y:S01]  /*3fb0*/  SEL R90, R8.reuse, R44, !P0 ;  /* 0x0000002c085a7207 */ /* 0x040fe20004000000 */
        /* <DEDUP_REMOVED lines=14> */
[----:B---3--:R-:W-:Y:S01]  /*40a0*/  IMAD R59, R86, UR37, RZ ;  /* 0x00000025563b7c24 */ /* 0x008fe2000f8e02ff */
[----:B------:R-:W-:Y:S01]  /*40b0*/  SEL R104, R8, R63, !P0 ;  /* 0x0000003f08687207 */ /* 0x000fe20004000000 */
[----:B------:R-:W-:Y:S01]  /*40c0*/  IMAD R61, R90, UR39, RZ ;  /* 0x000000275a3d7c24 */ /* 0x000fe2000f8e02ff */
[----:B------:R-:W-:Y:S01]  /*40d0*/  SEL R65, R8, R65, !P0 ;  /* 0x0000004108417207 */ /* 0x000fe20004000000 */
[----:B------:R-:W-:Y:S01]  /*40e0*/  IMAD R72, R92, UR40, RZ ;  /* 0x000000285c487c24 */ /* 0x000fe2000f8e02ff */
[----:B------:R-:W-:Y:S01]  /*40f0*/  SEL R105, R8, R67, !P0 ;  /* 0x0000004308697207 */ /* 0x000fe20004000000 */
[----:B------:R-:W-:Y:S01]  /*4100*/  IMAD R76, R104, UR47, RZ ;  /* 0x0000002f684c7c24 */ /* 0x000fe2000f8e02ff */
[----:B------:R-:W-:-:S02]  /*4110*/  SEL R108, R8, R69, !P0 ;  /* 0x00000045086c7207 */ /* 0x000fc40004000000 */
[C---:B------:R-:W-:Y:S02]  /*4120*/  SEL R71, R8.reuse, R71, !P0 ;  /* 0x0000004708477207 */ /* 0x040fe40004000000 */
[----:B------:R-:W-:Y:S01]  /*4130*/  SEL R117, R8, R75, !P0 ;  /* 0x0000004b08757207 */ /* 0x000fe20004000000 */
[----:B------:R-:W-:Y:S01]  /*4140*/  IMAD R86, R108, UR50, RZ ;  /* 0x000000326c567c24 */ /* 0x000fe2000f8e02ff */
[C---:B------:R-:W-:Y:S01]  /*4150*/  SEL R118, R8.reuse, R77, !P0 ;  /* 0x0000004d08767207 */ /* 0x040fe20004000000 */
[----:B------:R-:W-:Y:S01]  /*4160*/  IMAD R77, R65, UR48, RZ ;  /* 0x00000030414d7c24 */ /* 0x000fe2000f8e02ff */
[----:B------:R-:W-:Y:S01]  /*4170*/  SEL R119, R8, R79, !P0 ;  /* 0x0000004f08777207 */ /* 0x000fe20004000000 */
[----:B------:R-:W-:Y:S01]  /*4180*/  IMAD R75, R102, UR45, RZ ;  /* 0x0000002d664b7c24 */ /* 0x000fe2000f8e02ff */
[C---:B------:R-:W-:Y:S02]  /*4190*/  SEL R122, R8.reuse, R81, !P0 ;  /* 0x00000051087a7207 */ /* 0x040fe40004000000 */
[C---:B------:R-:W-:Y:S01]  /*41a0*/  SEL R123, R8.reuse, R85, !P0 ;  /* 0x00000055087b7207 */ /* 0x040fe20004000000 */
[----:B------:R-:W-:Y:S01]  /*41b0*/  IMAD R85, R105, UR49, RZ ;  /* 0x0000003169557c24 */ /* 0x000fe2000f8e02ff */
[----:B------:R-:W-:Y:S01]  /*41c0*/  SEL R124, R8, R87, !P0 ;  /* 0x00000057087c7207 */ /* 0x000fe20004000000 */
[----:B------:R-:W-:Y:S01]  /*41d0*/  IMAD R87, R116, UR52, RZ ;  /* 0x0000003474577c24 */ /* 0x000fe2000f8e02ff */
[C---:B------:R-:W-:Y:S01]  /*41e0*/  SEL R125, R8.reuse, R89, !P0 ;  /* 0x00000059087d7207 */ /* 0x040fe20004000000 */
[----:B------:R-:W-:Y:S01]  /*41f0*/  IMAD R89, R123, UR57, RZ ;  /* 0x000000397b597c24 */ /* 0x000fe2000f8e02ff */
        /* <DEDUP_REMOVED lines=8> */
[----:B------:R-:W-:-:S02]  /*4280*/  SEL R25, R8, R99, !P0 ;  /* 0x0000006308197207 */ /* 0x000fc40004000000 */
[C---:B------:R-:W-:Y:S02]  /*4290*/  SEL R43, R8.reuse, R101, !P0 ;  /* 0x00000065082b7207 */ /* 0x040fe40004000000 */
[----:B------:R-:W-:Y:S01]  /*42a0*/  SEL R73, R8, R7, !P0 ;  /* 0x0000000708497207 */ /* 0x000fe20004000000 */
[----:B------:R-:W-:Y:S01]  /*42b0*/  IMAD R8, R12, UR8, RZ ;  /* 0x000000080c087c24 */ /* 0x000fe2000f8e02ff */
[----:B------:R-:W-:Y:S01]  /*42c0*/  ISETP.NE.AND P0, PT, R4, RZ, PT ;  /* 0x000000ff0400720c */ /* 0x000fe20003f05270 */
[----:B------:R-:W-:Y:S01]  /*42d0*/  IMAD R12, R14, UR8, RZ ;  /* 0x000000080e0c7c24 */ /* 0x000fe2000f8e02ff */
[----:B------:R-:W-:Y:S02]  /*42e0*/  LOP3.LUT R4, RZ, R4, RZ, 0x33, !PT ;  /* 0x00000004ff047212 */ /* 0x000fe400078e33ff */
[----:B------:R-:W-:Y:S02]  /*42f0*/  IADD3 R6, PT, PT, R0, -0x1, RZ ;  /* 0xffffffff00067810 */ /* 0x000fe40007ffe0ff */
[----:B------:R-:W-:-:S02]  /*4300*/  SEL R84, R4, R49, !P0 ;  /* 0x0000003104547207 */ /* 0x000fc40004000000 */
[----:B------:R-:W-:Y:S01]  /*4310*/  SEL R82, R4, R51, !P0 ;  /* 0x0000003304527207 */ /* 0x000fe20004000000 */
[----:B------:R-:W-:Y:S01]  /*4320*/  VIADD R4, R0, 0xfffffffe ;  /* 0xfffffffe00047836 */ /* 0x000fe20000000000 */
[----:B------:R-:W-:Y:S01]  /*4330*/  ISETP.GE.U32.AND P4, PT, R6, 0x7fffff80, PT ;  /* 0x7fffff800600780c */ /* 0x000fe20003f86070 */
[----:B------:R-:W-:Y:S01]  /*4340*/  VIADD R6, R0, 0xfffffffd ;  /* 0xfffffffd00067836 */ /* 0x000fe20000000000 */
[----:B------:R-:W-:Y:S01]  /*4350*/  LEA R20, P1, R21, UR14, 0x2 ;  /* 0x0000000e15147c11 */ /* 0x000fe2000f8210ff */
[----:B------:R-:W-:Y:S01]  /*4360*/  IMAD R84, R84, UR6, RZ ;  /* 0x0000000654547c24 */ /* 0x000fe2000f8e02ff */
[----:B------:R-:W-:Y:S01]  /*4370*/  ISETP.GE.U32.AND P5, PT, R4, 0x7fffff7f, PT ;  /* 0x7fffff7f0400780c */ /* 0x000fe20003fa6070 */
[----:B------:R-:W-:Y:S01]  /*4380*/  IMAD R4, R53, UR8, RZ ;  /* 0x0000000835047c24 */ /* 0x000fe2000f8e02ff */
[----:B------:R-:W-:Y:S01]  /*4390*/  IADD3 R7, PT, PT, R0, -0x4, RZ ;  /* 0xfffffffc00077810 */ /* 0x000fe20007ffe0ff */
[----:B------:R-:W-:Y:S01]  /*43a0*/  IMAD R82, R82, UR6, RZ ;  /* 0x0000000652527c24 */ /* 0x000fe2000f8e02ff */
[----:B------:R-:W-:Y:S01]  /*43b0*/  ISETP.GE.U32.AND P0, PT, R6, 0x7fffff7e, PT ;  /* 0x7fffff7e0600780c */ /* 0x000fe20003f06070 */
[----:B------:R-:W-:Y:S01]  /*43c0*/  IMAD R6, R10, UR8, RZ ;  /* 0x000000080a067c24 */ /* 0x000fe2000f8e02ff */
[----:B------:R-:W-:-:S02]  /*43d0*/  LEA.HI.X.SX32 R21, R21, UR15, 0x2, P1 ;  /* 0x0000000f15157c11 */ /* 0x000fc400088f16ff */
[----:B------:R-:W-:Y:S01]  /*43e0*/  ISETP.GE.U32.AND P6, PT, R7, 0x7fffff7d, PT ;  /* 0x7fffff7d0700780c */ /* 0x000fe20003fc6070 */
[----:B------:R-:W-:Y:S01]  /*43f0*/  IMAD R7, R11, UR8, RZ ;  /* 0x000000080b077c24 */ /* 0x000fe2000f8e02ff */
[CC--:B------:R-:W-:Y:S02]  /*4400*/  LEA R10, P1, R4.reuse, R20.reuse, 0x2 ;  /* 0x00000014040a7211 */ /* 0x0c0fe400078210ff */
[CC--:B------:R-:W-:Y:S02]  /*4410*/  LEA R34, P2, R5.reuse, R20.reuse, 0x2 ;  /* 0x0000001405227211 */ /* 0x0c0fe400078410ff */
[-C--:B------:R-:W-:Y:S02]  /*4420*/  LEA.HI.X.SX32 R11, R4, R21.reuse, 0x2, P1 ;  /* 0x00000015040b7211 */ /* 0x080fe400008f16ff */
[----:B------:R-:W-:Y:S02]  /*4430*/  LEA R46, P1, R6, R20, 0x2 ;  /* 0x00000014062e7211 */ /* 0x000fe400078210ff */
[----:B------:R-:W-:-:S02]  /*4440*/  LEA.HI.X.SX32 R35, R5, R21, 0x2, P2 ;  /* 0x0000001505237211 */ /* 0x000fc400010f16ff */
[CC--:B------:R-:W-:Y:S02]  /*4450*/  LEA R62, P2, R7.reuse, R20.reuse, 0x2 ;  /* 0x00000014073e7211 */ /* 0x0c0fe400078410ff */
[-C--:B------:R-:W-:Y:S01]  /*4460*/  LEA.HI.X.SX32 R47, R6, R21.reuse, 0x2, P1 ;  /* 0x00000015062f7211 */ /* 0x080fe200008f16ff */
[----:B------:R-:W-:Y:S01]  /*4470*/  IMAD R6, R48, UR8, RZ ;  /* 0x0000000830067c24 */ /* 0x000fe2000f8e02ff */
[CC--:B------:R-:W-:Y:S02]  /*4480*/  LEA R78, P1, R8.reuse, R20.reuse, 0x2 ;  /* 0x00000014084e7211 */ /* 0x0c0fe400078210ff */
[-C--:B------:R-:W-:Y:S02]  /*4490*/  LEA.HI.X.SX32 R63, R7, R21.reuse, 0x2, P2 ;  /* 0x00000015073f7211 */ /* 0x080fe400010f16ff */
[----:B------:R-:W-:Y:S02]  /*44a0*/  LEA R106, P2, R9, R20, 0x2 ;  /* 0x00000014096a7211 */ /* 0x000fe400078410ff */
[----:B------:R-:W-:-:S02]  /*44b0*/  LEA.HI.X.SX32 R79, R8, R21, 0x2, P1 ;  /* 0x00000015084f7211 */ /* 0x000fc400008f16ff */
[-C--:B------:R-:W-:Y:S02]  /*44c0*/  LEA R4, P1, R12, R20.reuse, 0x2 ;  /* 0x000000140c047211 */ /* 0x080fe400078210ff */
[-C--:B------:R-:W-:Y:S01]  /*44d0*/  LEA.HI.X.SX32 R107, R9, R21.reuse, 0x2, P2 ;  /* 0x00000015096b7211 */ /* 0x080fe200010f16ff */
[----:B------:R-:W-:Y:S01]  /*44e0*/  IMAD R9, R94, UR41, RZ ;  /* 0x000000295e097c24 */ /* 0x000fe2000f8e02ff */
[CC--:B------:R-:W-:Y:S02]  /*44f0*/  LEA R14, P2, R13.reuse, R20.reuse, 0x2 ;  /* 0x000000140d0e7211 */ /* 0x0c0fe400078410ff */
[-C--:B------:R-:W-:Y:S02]  /*4500*/  LEA.HI.X.SX32 R5, R12, R21.reuse, 0x2, P1 ;  /* 0x000000150c057211 */ /* 0x080fe400008f16ff */
[----:B------:R-:W-:Y:S02]  /*4510*/  LEA R144, P1, R16, R20, 0x2 ;  /* 0x0000001410907211 */ /* 0x000fe400078210ff */
[----:B------:R-:W-:-:S02]  /*4520*/  LEA.HI.X.SX32 R15, R13, R21, 0x2, P2 ;  /* 0x000000150d0f7211 */ /* 0x000fc400010f16ff */
[CC--:B------:R-:W-:Y:S02]  /*4530*/  LEA R38, P2, R17.reuse, R20.reuse, 0x2 ;  /* 0x0000001411267211 */ /* 0x0c0fe400078410ff */
[-C--:B------:R-:W-:Y:S02]  /*4540*/  LEA.HI.X.SX32 R145, R16, R21.reuse, 0x2, P1 ;  /* 0x0000001510917211 */ /* 0x080fe400008f16ff */
[CC--:B------:R-:W-:Y:S02]  /*4550*/  LEA R50, P1, R18.reuse, R20.reuse, 0x2 ;  /* 0x0000001412327211 */ /* 0x0c0fe400078210ff */
[-C--:B------:R-:W-:Y:S02]  /*4560*/  LEA.HI.X.SX32 R39, R17, R21.reuse, 0x2, P2 ;  /* 0x0000001511277211 */ /* 0x080fe400010f16ff */
[-C--:B------:R-:W-:Y:S02]  /*4570*/  LEA R66, P2, R19, R20.reuse, 0x2 ;  /* 0x0000001413427211 */ /* 0x080fe400078410ff */
[----:B------:R-:W-:Y:S01]  /*4580*/  LEA.HI.X.SX32 R51, R18, R21, 0x2, P1 ;  /* 0x0000001512337211 */ /* 0x000fe200008f16ff */
[----:B------:R-:W-:Y:S01]  /*4590*/  IMAD R18, R98, UR43, RZ ;  /* 0x0000002b62127c24 */ /* 0x000fe2000f8e02ff */
[----:B------:R-:W-:-:S02]  /*45a0*/  LEA R94, P1, R22, R20, 0x2 ;  /* 0x00000014165e7211 */ /* 0x000fc400078210ff */
[-C--:B------:R-:W-:Y:S01]  /*45b0*/  LEA.HI.X.SX32 R67, R19, R21.reuse, 0x2, P2 ;  /* 0x0000001513437211 */ /* 0x080fe200010f16ff */
[----:B------:R-:W-:Y:S01]  /*45c0*/  IMAD R19, R100, UR44, RZ ;  /* 0x0000002c64137c24 */ /* 0x000fe2000f8e02ff */
[-C--:B------:R-:W-:Y:S02]  /*45d0*/  LEA R110, P2, R6, R20.reuse, 0x2 ;  /* 0x00000014066e7211 */ /* 0x080fe400078410ff */
[-C--:B------:R-:W-:Y:S02]  /*45e0*/  LEA.HI.X.SX32 R95, R22, R21.reuse, 0x2, P1 ;  /* 0x00000015165f7211 */ /* 0x080fe400008f16ff */
[-C--:B------:R-:W-:Y:S02]  /*45f0*/  LEA R120, P1, R23, R20.reuse, 0x2 ;  /* 0x0000001417787211 */ /* 0x080fe400078210ff */
[----:B------:R-:W-:Y:S02]  /*4600*/  LEA.HI.X.SX32 R111, R6, R21, 0x2, P2 ;  /* 0x00000015066f7211 */ /* 0x000fe400010f16ff */
[----:B------:R-:W-:-:S02]  /*4610*/  LEA R12, P2, R26, R20, 0x2 ;  /* 0x000000141a0c7211 */ /* 0x000fc400078410ff */
[-C--:B------:R-:W-:Y:S02]  /*4620*/  LEA.HI.X.SX32 R121, R23, R21.reuse, 0x2, P1 ;  /* 0x0000001517797211 */ /* 0x080fe400008f16ff */
[-C--:B------:R-:W-:Y:S02]  /*4630*/  LEA R52, P1, R27, R20.reuse, 0x2 ;  /* 0x000000141b347211 */ /* 0x080fe400078210ff */
[-C--:B------:R-:W-:Y:S02]  /*4640*/  LEA.HI.X.SX32 R13, R26, R21.reuse, 0x2, P2 ;  /* 0x000000151a0d7211 */ /* 0x080fe400010f16ff */
[-C--:B------:R-:W-:Y:S02]  /*4650*/  LEA R68, P2, R29, R20.reuse, 0x2 ;  /* 0x000000141d447211 */ /* 0x080fe400078410ff */
[----:B------:R-:W-:Y:S02]  /*4660*/  LEA.HI.X.SX32 R53, R27, R21, 0x2, P1 ;  /* 0x000000151b357211 */ /* 0x000fe400008f16ff */
[----:B------:R-:W-:-:S02]  /*4670*/  LEA R96, P1, R30, R20, 0x2 ;  /* 0x000000141e607211 */ /* 0x000fc400078210ff */
[-C--:B------:R-:W-:Y:S01]  /*4680*/  LEA.HI.X.SX32 R69, R29, R21.reuse, 0x2, P2 ;  /* 0x000000151d457211 */ /* 0x080fe200010f16ff */
[----:B------:R-:W-:Y:S01]  /*4690*/  IMAD R29, R103, UR46, RZ ;  /* 0x0000002e671d7c24 */ /* 0x000fe2000f8e02ff */
[CC--:B------:R-:W-:Y:S02]  /*46a0*/  LEA R112, P2, R31.reuse, R20.reuse, 0x2 ;  /* 0x000000141f707211 */ /* 0x0c0fe400078410ff */
[-C--:B------:R-:W-:Y:S02]  /*46b0*/  LEA.HI.X.SX32 R97, R30, R21.reuse, 0x2, P1 ;  /* 0x000000151e617211 */ /* 0x080fe400008f16ff */
[-C--:B------:R-:W-:Y:S02]  /*46c0*/  LEA R22, P1, R32, R20.reuse, 0x2 ;  /* 0x0000001420167211 */ /* 0x080fe400078210ff */
[----:B------:R-:W-:Y:S02]  /*46d0*/  LEA.HI.X.SX32 R113, R31, R21, 0x2, P2 ;  /* 0x000000151f717211 */ /* 0x000fe400010f16ff */
[----:B------:R-:W-:-:S02]  /*46e0*/  LEA R16, P2, R33, R20, 0x2 ;  /* 0x0000001421107211 */ /* 0x000fc400078410ff */
[-C--:B------:R-:W-:Y:S02]  /*46f0*/  LEA.HI.X.SX32 R23, R32, R21.reuse, 0x2, P1 ;  /* 0x0000001520177211 */ /* 0x080fe400008f16ff */
        /* <DEDUP_REMOVED lines=39> */
[-C--:B------:R-:W-:Y:S02]  /*4970*/  LEA.HI.X.SX32 R143, R9, R21.reuse, 0x2, P1 ;  /* 0x00000015098f7211 */ /* 0x080fe400008f16ff */
        /* <DEDUP_REMOVED lines=8> */
[----:B------:R-:W-:Y:S02]  /*4a00*/  LEA.HI.X.SX32 R75, R29, R21, 0x2, P2 ;  /* 0x000000151d4b7211 */ /* 0x000fe400010f16ff */
[-C--:B------:R-:W-:Y:S02]  /*4a10*/  LEA R102, P1, R76, R20.reuse, 0x2 ;  /* 0x000000144c667211 */ /* 0x080fe400078210ff */
[----:B------:R-:W-:-:S02]  /*4a20*/  LEA R122, P2, R77, R20, 0x2 ;  /* 0x000000144d7a7211 */ /* 0x000fc400078410ff */
[-C--:B------:R-:W-:Y:S02]  /*4a30*/  LEA.HI.X.SX32 R103, R76, R21.reuse, 0x2, P1 ;  /* 0x000000154c677211 */ /* 0x080fe400008f16ff */
[-C--:B------:R-:W-:Y:S02]  /*4a40*/  LEA.HI.X.SX32 R123, R77, R21.reuse, 0x2, P2 ;  /* 0x000000154d7b7211 */ /* 0x080fe400010f16ff */
[CC--:B------:R-:W-:Y:S02]  /*4a50*/  LEA R126, P1, R85.reuse, R20.reuse, 0x2 ;  /* 0x00000014557e7211 */ /* 0x0c0fe400078210ff */
[CC--:B------:R-:W-:Y:S02]  /*4a60*/  LEA R18, P2, R86.reuse, R20.reuse, 0x2 ;  /* 0x0000001456127211 */ /* 0x0c0fe400078410ff */
[-C--:B------:R-:W-:Y:S01]  /*4a70*/  LEA.HI.X.SX32 R127, R85, R21.reuse, 0x2, P1 ;  /* 0x00000015557f7211 */ /* 0x080fe200008f16ff */
[----:B------:R-:W-:Y:S01]  /*4a80*/  IMAD R85, R93, UR61, RZ ;  /* 0x0000003d5d557c24 */ /* 0x000fe2000f8e02ff */
[----:B------:R-:W-:Y:S01]  /*4a90*/  LEA.HI.X.SX32 R19, R86, R21, 0x2, P2 ;  /* 0x0000001556137211 */ /* 0x000fe200010f16ff */
[----:B------:R-:W-:Y:S01]  /*4aa0*/  IMAD R86, R28, UR62, RZ ;  /* 0x0000003e1c567c24 */ /* 0x000fe2000f8e02ff */
[----:B------:R-:W-:-:S02]  /*4ab0*/  LEA R60, P1, R42, R20, 0x2 ;  /* 0x000000142a3c7211 */ /* 0x000fc400078210ff */
[CC--:B------:R-:W-:Y:S02]  /*4ac0*/  LEA R76, P2, R87.reuse, R20.reuse, 0x2 ;  /* 0x00000014574c7211 */ /* 0x0c0fe400078410ff */
[-C--:B------:R-:W-:Y:S02]  /*4ad0*/  LEA.HI.X.SX32 R61, R42, R21.reuse, 0x2, P1 ;  /* 0x000000152a3d7211 */ /* 0x080fe400008f16ff */
[-C--:B------:R-:W-:Y:S01]  /*4ae0*/  LEA.HI.X.SX32 R77, R87, R21.reuse, 0x2, P2 ;  /* 0x00000015574d7211 */ /* 0x080fe200010f16ff */
[----:B------:R-:W-:Y:S01]  /*4af0*/  IMAD R87, R24, UR63, RZ ;  /* 0x0000003f18577c24 */ /* 0x000fe2000f8e02ff */
[CC--:B------:R-:W-:Y:S02]  /*4b00*/  LEA R104, P1, R56.reuse, R20.reuse, 0x2 ;  /* 0x0000001438687211 */ /* 0x0c0fe400078210ff */
[----:B------:R-:W-:Y:S02]  /*4b10*/  LEA R118, P2, R57, R20, 0x2 ;  /* 0x0000001439767211 */ /* 0x000fe400078410ff */
[----:B------:R-:W-:-:S02]  /*4b20*/  LEA.HI.X.SX32 R105, R56, R21, 0x2, P1 ;  /* 0x0000001538697211 */ /* 0x000fc400008f16ff */
[-C--:B------:R-:W-:Y:S02]  /*4b30*/  LEA.HI.X.SX32 R119, R57, R21.reuse, 0x2, P2 ;  /* 0x0000001539777211 */ /* 0x080fe400010f16ff */
[-C--:B------:R-:W-:Y:S02]  /*4b40*/  LEA R136, P1, R88, R20.reuse, 0x2 ;  /* 0x0000001458887211 */ /* 0x080fe400078210ff */
[-C--:B------:R-:W-:Y:S02]  /*4b50*/  LEA R130, P2, R72, R20.reuse, 0x2 ;  /* 0x0000001448827211 */ /* 0x080fe400078410ff */
[-C--:B------:R-:W-:Y:S01]  /*4b60*/  LEA.HI.X.SX32 R137, R88, R21.reuse, 0x2, P1 ;  /* 0x0000001558897211 */ /* 0x080fe200008f16ff */
[----:B------:R-:W-:Y:S01]  /*4b70*/  IMAD R88, R25, UR64, RZ ;  /* 0x0000004019587c24 */ /* 0x000fe2000f8e02ff */
[----:B------:R-:W-:Y:S02]  /*4b80*/  LEA.HI.X.SX32 R131, R72, R21, 0x2, P2 ;  /* 0x0000001548837211 */ /* 0x000fe400010f16ff */
[----:B------:R-:W-:-:S02]  /*4b90*/  LEA R24, P1, R89, R20, 0x2 ;  /* 0x0000001459187211 */ /* 0x000fc400078210ff */
[CC--:B------:R-:W-:Y:S02]  /*4ba0*/  LEA R28, P2, R90.reuse, R20.reuse, 0x2 ;  /* 0x000000145a1c7211 */ /* 0x0c0fe400078410ff */
[-C--:B------:R-:W-:Y:S01]  /*4bb0*/  LEA.HI.X.SX32 R25, R89, R21.reuse, 0x2, P1 ;  /* 0x0000001559197211 */ /* 0x080fe200008f16ff */
[----:B------:R-:W-:Y:S01]  /*4bc0*/  IMAD R89, R43, UR65, RZ ;  /* 0x000000412b597c24 */ /* 0x000fe2000f8e02ff */
[-C--:B------:R-:W-:Y:S01]  /*4bd0*/  LEA.HI.X.SX32 R29, R90, R21.reuse, 0x2, P2 ;  /* 0x000000155a1d7211 */ /* 0x080fe200010f16ff */
[----:B------:R-:W-:Y:S01]  /*4be0*/  IMAD R90, R73, UR66, RZ ;  /* 0x00000042495a7c24 */ /* 0x000fe2000f8e02ff */
[CC--:B------:R-:W-:Y:S02]  /*4bf0*/  LEA R42, P1, R91.reuse, R20.reuse, 0x2 ;  /* 0x000000145b2a7211 */ /* 0x0c0fe400078210ff */
[----:B------:R-:W-:Y:S02]  /*4c00*/  LEA R56, P2, R92, R20, 0x2 ;  /* 0x000000145c387211 */ /* 0x000fe400078410ff */
[----:B------:R-:W-:-:S02]  /*4c10*/  LEA.HI.X.SX32 R43, R91, R21, 0x2, P1 ;  /* 0x000000155b2b7211 */ /* 0x000fc400008f16ff */
[-C--:B------:R-:W-:Y:S02]  /*4c20*/  LEA.HI.X.SX32 R57, R92, R21.reuse, 0x2, P2 ;  /* 0x000000155c397211 */ /* 0x080fe400010f16ff */
[CC--:B------:R-:W-:Y:S02]  /*4c30*/  LEA R72, P1, R85.reuse, R20.reuse, 0x2 ;  /* 0x0000001455487211 */ /* 0x0c0fe400078210ff */
[CC--:B------:R-:W-:Y:S02]  /*4c40*/  LEA R100, P2, R86.reuse, R20.reuse, 0x2 ;  /* 0x0000001456647211 */ /* 0x0c0fe400078410ff */
[-C--:B------:R-:W-:Y:S02]  /*4c50*/  LEA.HI.X.SX32 R73, R85, R21.reuse, 0x2, P1 ;  /* 0x0000001555497211 */ /* 0x080fe400008f16ff */
[----:B------:R-:W-:Y:S02]  /*4c60*/  LEA.HI.X.SX32 R101, R86, R21, 0x2, P2 ;  /* 0x0000001556657211 */ /* 0x000fe400010f16ff */
[----:B------:R-:W-:-:S02]  /*4c70*/  LEA R116, P1, R87, R20, 0x2 ;  /* 0x0000001457747211 */ /* 0x000fc400078210ff */
[CC--:B------:R-:W-:Y:S02]  /*4c80*/  LEA R124, P2, R88.reuse, R20.reuse, 0x2 ;  /* 0x00000014587c7211 */ /* 0x0c0fe400078410ff */
[-C--:B------:R-:W-:Y:S02]  /*4c90*/  LEA.HI.X.SX32 R117, R87, R21.reuse, 0x2, P1 ;  /* 0x0000001557757211 */ /* 0x080fe400008f16ff */
[-C--:B------:R-:W-:Y:S02]  /*4ca0*/  LEA.HI.X.SX32 R125, R88, R21.reuse, 0x2, P2 ;  /* 0x00000015587d7211 */ /* 0x080fe400010f16ff */
[C---:B------:R-:W-:Y:S02]  /*4cb0*/  LEA R140, P1, R89.reuse, R20, 0x2 ;  /* 0x00000014598c7211 */ /* 0x040fe400078210ff */
[----:B------:R-:W-:Y:S02]  /*4cc0*/  LEA R146, P2, R84, UR12, 0x2 ;  /* 0x0000000c54927c11 */ /* 0x000fe4000f8410ff */
[----:B------:R-:W-:-:S02]  /*4cd0*/  LEA.HI.X.SX32 R141, R89, R21, 0x2, P1 ;  /* 0x00000015598d7211 */ /* 0x000fc400008f16ff */
[----:B------:R-:W-:Y:S02]  /*4ce0*/  LEA.HI.X.SX32 R147, R84, UR13, 0x2, P2 ;  /* 0x0000000d54937c11 */ /* 0x000fe400090f16ff */
[----:B------:R-:W-:Y:S02]  /*4cf0*/  LEA R148, P1, R82, UR12, 0x2 ;  /* 0x0000000c52947c11 */ /* 0x000fe4000f8210ff */
[----:B------:R-:W-:Y:S02]  /*4d00*/  LEA R20, P2, R90, R20, 0x2 ;  /* 0x000000145a147211 */ /* 0x000fe400078410ff */
[----:B------:R-:W-:Y:S02]  /*4d10*/  ISETP.NE.U32.AND P3, PT, R83, RZ, PT ;  /* 0x000000ff5300720c */ /* 0x000fe40003f65070 */
[----:B------:R-:W-:Y:S02]  /*4d20*/  LEA.HI.X.SX32 R149, R82, UR13, 0x2, P1 ;  /* 0x0000000d52957c11 */ /* 0x000fe400088f16ff */
[----:B------:R-:W-:Y:S01]  /*4d30*/  LEA.HI.X.SX32 R21, R90, R21, 0x2, P2 ;  /* 0x000000155a157211 */ /* 0x000fe200010f16ff */
[----:B------:R-:W-:Y:S08]  /*4d40*/  BRA.U UP0, `(.L_x_5) ;  /* 0x0000000100187547 */ /* 0x000ff0000b800000 */
[----:B------:R-:W-:Y:S01]  /*4d50*/  ELECT P1, URZ, PT ;  /* 0x0000000000ff782f */ /* 0x000fe20003820000 */
[----:B------:R-:W-:Y:S01]  /*4d60*/  IMAD.MOV.U32 R82, RZ, RZ, 0x1 ;  /* 0x00000001ff527424 */ /* 0x000fe200078e00ff */
[----:B------:R-:W-:Y:S01]  /*4d70*/  UMOV UR6, 0x40 ;  /* 0x0000004000067882 */ /* 0x000fe20000000000 */
[----:B------:R-:W-:Y:S01]  /*4d80*/  UVIRTCOUNT.DEALLOC.SMPOOL 0x80 ;  /* 0x000000800000784c */ /* 0x000fe20000000000 */
[----:B------:R-:W-:-:S09]  /*4d90*/  ULEA UR6, UR5, UR6, 0x18 ;  /* 0x0000000605067291 */ /* 0x000fd2000f8ec0ff */
[----:B------:R1:W-:Y:S03]  /*4da0*/  @P1 STS.U8 [UR6], R82 ;  /* 0x00000052ff001988 */ /* 0x0003e60008000006 */
.L_x_5:
[----:B------:R-:W-:Y:S01]  /*4db0*/  UIADD3 UR11, UPT, UPT, UR10, UR4, URZ ;  /* 0x000000040a0b7290 */ /* 0x000fe2000fffe0ff */
[C---:B-1----:R-:W-:Y:S01]  /*4dc0*/  VIADD R82, R0.reuse, 0xfffffffb ;  /* 0xfffffffb00527836 */ /* 0x042fe20000000000 */
[----:B------:R-:W-:Y:S01]  /*4dd0*/  VOTEU.ALL UP1, P3 ;  /* 0x0000000000ff7886 */ /* 0x000fe20001820000 */
[----:B------:R-:W-:Y:S01]  /*4de0*/  UIADD3 UR8, UPT, UPT, UR7, 0xd0000, URZ ;  /* 0x000d000007087890 */ /* 0x000fe2000fffe0ff */
[----:B------:R-:W-:Y:S01]  /*4df0*/  IADD3 R84, PT, PT, R0, -0x6, RZ ;  /* 0xfffffffa00547810 */ /* 0x000fe20007ffe0ff */
[----:B------:R-:W-:Y:S01]  /*4e00*/  VOTEU.ALL UP2, P3 ;  /* 0x0000000000ff7886 */ /* 0x000fe20001840000 */
[----:B------:R-:W-:Y:S01]  /*4e10*/  ISETP.GE.U32.AND P1, PT, R82, 0x7fffff7c, PT ;  /* 0x7fffff7c5200780c */ /* 0x000fe20003f26070 */
[----:B------:R-:W-:Y:S01]  /*4e20*/  IMAD.WIDE R160, R2, 0x4, R146 ;  /* 0x0000000402a07825 */ /* 0x000fe200078e0292 */
[----:B------:R-:W-:-:S04]  /*4e30*/  @!UP1 UIADD3 UR12, UPT, UPT, -UR9, 0x100000, URZ ;  /* 0x00100000090c9890 */ /* 0x000fc8000fffe1ff */
[----:B------:R-:W-:Y:S02]  /*4e40*/  @!UP1 USHF.L.U32 UR13, UR12, 0xb, URZ ;  /* 0x0000000b0c0d9899 */ /* 0x000fe400080006ff */
[----:B------:R-:W-:Y:S01]  /*4e50*/  @!UP1 USHF.L.U32 UR12, UR12, 0x1, URZ ;  /* 0x000000010c0c9899 */ /* 0x000fe200080006ff */
[----:B------:R-:W-:Y:S01]  /*4e60*/  STTM.x128 tmem[UR11], RZ ;  /* 0x000000ff000079ed */ /* 0x000fe200083c000b */
[----:B------:R-:W1:Y:S01]  /*4e70*/  FENCE.VIEW.ASYNC.T ;  /* 0x00000000000073c6 */ /* 0x000e620000000200 */
[----:B------:R-:W-:-:S04]  /*4e80*/  @!UP1 UIADD3 UR4, UPT, UPT, -UR9, 0x100000, URZ ;  /* 0x0010000009049890 */ /* 0x000fc8000fffe1ff */
[----:B------:R-:W-:Y:S02]  /*4e90*/  @!UP1 USHF.L.U32 UR5, UR4, 0xb, URZ ;  /* 0x0000000b04059899 */ /* 0x000fe400080006ff */
[----:B------:R-:W-:Y:S01]  /*4ea0*/  @!UP1 USHF.L.U32 UR4, UR4, 0x1, URZ ;  /* 0x0000000104049899 */ /* 0x000fe200080006ff */
[----:B-1----:R-:W-:Y:S01]  /*4eb0*/  BAR.SYNC.DEFER_BLOCKING 0x0 ;  /* 0x0000000000007b1d */ /* 0x002fe20000010000 */
[----:B------:R-:W-:Y:S01]  /*4ec0*/  LEA R82, R83, UR7, 0x2 ;  /* 0x0000000753527c11 */ /* 0x000fe2000f8e10ff */
[----:B------:R-:W-:Y:S01]  /*4ed0*/  IMAD.WIDE R86, R2, 0x4, R148 ;  /* 0x0000000402567825 */ /* 0x000fe200078e0294 */
[----:B------:R-:W-:Y:S02]  /*4ee0*/  ISETP.GE.U32.AND P2, PT, R84, 0x7fffff7b, PT ;  /* 0x7fffff7b5400780c */ /* 0x000fe40003f46070 */
[----:B------:R-:W-:Y:S01]  /*4ef0*/  SHF.L.U32 R85, R2, 0x1, RZ ;  /* 0x0000000102557819 */ /* 0x000fe200000006ff */
[----:B------:R-:W-:Y:S01]  /*4f00*/  VOTEU.ALL UP1, P3 ;  /* 0x0000000000ff7886 */ /* 0x000fe20001820000 */
[----:B------:R-:W-:Y:S01]  /*4f10*/  VIADD R84, R0, 0xfffffff9 ;  /* 0xfffffff900547836 */ /* 0x000fe20000000000 */
[----:B------:R1:W-:Y:S01]  /*4f20*/  STL.64 [R1+0x490], R86 ;  /* 0x0004905601007387 */ /* 0x0003e20000100a00 */
[----:B------:R-:W-:Y:S01]  /*4f30*/  IMAD R248, R2, 0x4b, RZ ;  /* 0x0000004b02f87824 */ /* 0x000fe200078e02ff */
[----:B------:R-:W2:Y:S01]  /*4f40*/  LDC R252, c[0x0][0x3a0] ;  /* 0x0000e800fffc7b82 */ /* 0x000ea20000000800 */
[----:B------:R-:W-:-:S04]  /*4f50*/  IMAD.WIDE R154, R85, 0x4, R146 ;  /* 0x00000004559a7825 */ /* 0x000fc800078e0292 */
[----:B------:R-:W-:Y:S01]  /*4f60*/  IMAD.WIDE R150, R85, 0x4, R148 ;  /* 0x0000000455967825 */ /* 0x000fe200078e0294 */
[----:B------:R-:W-:-:S03]  /*4f70*/  SHF.L.U32 R85, R2, 0x2, RZ ;  /* 0x0000000202557819 */ /* 0x000fc600000006ff */
[----:B------:R-:W-:-:S04]  /*4f80*/  IMAD.WIDE R250, R248, 0x4, R146 ;  /* 0x00000004f8fa7825 */ /* 0x000fc800078e0292 */
[C---:B------:R-:W-:Y:S01]  /*4f90*/  IMAD.WIDE R90, R85.reuse, 0x4, R146 ;  /* 0x00000004555a7825 */ /* 0x040fe200078e0292 */
[----:B------:R-:W3:Y:S02]  /*4fa0*/  FENCE.VIEW.ASYNC.S ;  /* 0x00000000000073c6 */ /* 0x000ee40000000000 */
[----:B---3--:R3:W4:Y:S02]  /*4fb0*/  @!UP1 SYNCS.EXCH.64 URZ, [UR8], UR12 ;  /* 0x0000000c08ff95b2 */ /* 0x0087240008000100 */
[----:B----4-:R-:W-:Y:S01]  /*4fc0*/  BAR.SYNC.DEFER_BLOCKING 0x0 ;  /* 0x0000000000007b1d */ /* 0x010fe20000010000 */
[----:B------:R-:W-:-:S04]  /*4fd0*/  IMAD.WIDE R162, R85, 0x4, R148 ;  /* 0x0000000455a27825 */ /* 0x000fc800078e0294 */
[C---:B------:R-:W-:Y:S02]  /*4fe0*/  IMAD R85, R2.reuse, 0x6, RZ ;  /* 0x0000000602557824 */ /* 0x040fe400078e02ff */
[----:B------:R-:W-:Y:S02]  /*4ff0*/  IMAD R244, R2, 0x4c, RZ ;  /* 0x0000004c02f47824 */ /* 0x000fe400078e02ff */
[----:B------:R-:W-:-:S04]  /*5000*/  IMAD.WIDE R158, R85, 0x4, R146 ;  /* 0x00000004559e7825 */ /* 0x000fc800078e0292 */
[----:B------:R-:W-:-:S04]  /*5010*/  IMAD.WIDE R248, R248, 0x4, R148 ;  /* 0x00000004f8f87825 */ /* 0x000fc800078e0294 */
[----:B------:R-:W-:-:S04]  /*5020*/  IMAD.WIDE R246, R244, 0x4, R146 ;  /* 0x00000004f4f67825 */ /* 0x000fc800078e0292 */
[----:B------:R-:W-:Y:S01]  /*5030*/  IMAD.WIDE R244, R244, 0x4, R148 ;  /* 0x00000004f4f47825 */ /* 0x000fe200078e0294 */
[----:B------:R3:W4:Y:S02]  /*5040*/  @!UP2 SYNCS.EXCH.64 URZ, [UR7+0xd0008], UR4 ;  /* 0x0d00080407ffa5b2 */ /* 0x0007240008000100 */
[----:B------:R-:W-:Y:S01]  /*5050*/  @!PT LDS RZ, [RZ] ;  /* 0x00000000fffff984 */ /* 0x000fe20000000800 */
[----:B------:R-:W-:Y:S01]  /*5060*/  @!PT LDS RZ, [RZ] ;  /* 0x00000000fffff984 */ /* 0x000fe20000000800 */
[----:B------:R-:W-:Y:S01]  /*5070*/  @!PT LDS RZ, [RZ] ;  /* 0x00000000fffff984 */ /* 0x000fe20000000800 */
[----:B----4-:R-:W-:Y:S01]  /*5080*/  LDGSTS.E [R82], desc[UR16][R146.64], !P4 ;  /* 0x0000000092527fae */ /* 0x010fe2000e1a1010 */
[C---:B------:R-:W-:Y:S02]  /*5090*/  IMAD R240, R2.reuse, 0x4d, RZ ;  /* 0x0000004d02f07824 */ /* 0x040fe400078e02ff */
[----:B------:R-:W-:Y:S01]  /*50a0*/  IMAD R172, R2, 0x53, RZ ;  /* 0x0000005302ac7824 */ /* 0x000fe200078e02ff */
[----:B------:R-:W-:Y:S01]  /*50b0*/  LDGSTS.E [R82+0x200], desc[UR16][R148.64], !P4 ;  /* 0x0020000094527fae */ /* 0x000fe2000e1a1010 */
[----:B------:R-:W-:Y:S01]  /*50c0*/  ISETP.GE.U32.AND P4, PT, R84, 0x7fffff7a, PT ;  /* 0x7fffff7a5400780c */ /* 0x000fe20003f86070 */
[----:B------:R-:W-:Y:S02]  /*50d0*/  VIADD R84, R0, 0xfffffff8 ;  /* 0xfffffff800547836 */ /* 0x000fe40000000000 */
[----:B------:R-:W-:Y:S01]  /*50e0*/  LDGSTS.E [R82+0x400], desc[UR16][R160.64], !P5 ;  /* 0x00400000a0527fae */ /* 0x000fe2000e9a1010 */
[----:B------:R-:W-:-:S03]  /*50f0*/  IMAD.WIDE R242, R240, 0x4, R146 ;  /* 0x00000004f0f27825 */ /* 0x000fc600078e0292 */
[----:B------:R1:W-:Y:S01]  /*5100*/  LDGSTS.E [R82+0x600], desc[UR16][R86.64], !P5 ;  /* 0x0060000056527fae */ /* 0x0003e2000e9a1010 */
[----:B------:R-:W-:Y:S01]  /*5110*/  ISETP.GE.U32.AND P5, PT, R84, 0x7fffff79, PT ;  /* 0x7fffff795400780c */ /* 0x000fe20003fa6070 */
[----:B------:R-:W-:Y:S02]  /*5120*/  VIADD R84, R0, 0xfffffff7 ;  /* 0xfffffff700547836 */ /* 0x000fe40000000000 */
[----:B------:R-:W-:Y:S01]  /*5130*/  LDGSTS.E [R82+0x800], desc[UR16][R154.64], !P0 ;  /* 0x008000009a527fae */ /* 0x000fe2000c1a1010 */
[----:B------:R-:W-:-:S03]  /*5140*/  IMAD.WIDE R240, R240, 0x4, R148 ;  /* 0x00000004f0f07825 */ /* 0x000fc600078e0294 */
[----:B------:R-:W-:Y:S01]  /*5150*/  LDGSTS.E [R82+0xa00], desc[UR16][R150.64], !P0 ;  /* 0x00a0000096527fae */ /* 0x000fe2000c1a1010 */
[----:B------:R-:W-:Y:S01]  /*5160*/  ISETP.GE.U32.AND P0, PT, R84, 0x7fffff78, PT ;  /* 0x7fffff785400780c */ /* 0x000fe20003f06070 */
[----:B------:R-:W-:Y:S02]  /*5170*/  VIADD R84, R0, 0xfffffff6 ;  /* 0xfffffff600547836 */ /* 0x000fe40000000000 */
[C---:B-1----:R-:W-:Y:S02]  /*5180*/  IMAD R87, R2.reuse, 0x3, RZ ;  /* 0x0000000302577824 */ /* 0x042fe400078e02ff */
[----:B------:R-:W-:Y:S02]  /*5190*/  IMAD R176, R2, 0x54, RZ ;  /* 0x0000005402b07824 */ /* 0x000fe400078e02ff */
[----:B------:R-:W-:-:S04]  /*51a0*/  IMAD.WIDE R152, R87, 0x4, R146 ;  /* 0x0000000457987825 */ /* 0x000fc800078e0292 */
[----:B------:R-:W-:Y:S01]  /*51b0*/  IMAD.WIDE R156, R87, 0x4, R148 ;  /* 0x00000004579c7825 */ /* 0x000fe200078e0294 */
[----:B------:R-:W-:Y:S03]  /*51c0*/  LDGSTS.E [R82+0xc00], desc[UR16][R152.64], !P6 ;  /* 0x00c0000098527fae */ /* 0x000fe6000f1a1010 */
[----:B------:R-:W-:Y:S01]  /*51d0*/  IMAD R87, R2, 0x5, RZ ;  /* 0x0000000502577824 */ /* 0x000fe200078e02ff */
[----:B------:R-:W-:Y:S01]  /*51e0*/  LDGSTS.E [R82+0xe00], desc[UR16][R156.64], !P6 ;  /* 0x00e000009c527fae */ /* 0x000fe2000f1a1010 */
[----:B------:R-:W-:Y:S01]  /*51f0*/  ISETP.GE.U32.AND P6, PT, R84, 0x7fffff77, PT ;  /* 0x7fffff775400780c */ /* 0x000fe20003fc6070 */
[----:B------:R-:W-:Y:S02]  /*5200*/  VIADD R84, R0, 0xfffffff5 ;  /* 0xfffffff500547836 */ /* 0x000fe40000000000 */
[C---:B------:R-:W-:Y:S01]  /*5210*/  IMAD.WIDE R92, R87.reuse, 0x4, R146 ;  /* 0x00000004575c7825 */ /* 0x040fe200078e0292 */
[----:B------:R-:W-:Y:S03]  /*5220*/  LDGSTS.E [R82+0x1000], desc[UR16][R90.64], !P1 ;  /* 0x010000005a527fae */ /* 0x000fe6000c9a1010 */
[----:B------:R-:W-:Y:S01]  /*5230*/  IMAD.WIDE R88, R87, 0x4, R148 ;  /* 0x0000000457587825 */ /* 0x000fe200078e0294 */
[----:B------:R-:W-:Y:S01]  /*5240*/  LDGSTS.E [R82+0x1200], desc[UR16][R162.64], !P1 ;  /* 0x01200000a2527fae */ /* 0x000fe2000c9a1010 */
[----:B------:R-:W-:-:S02]  /*5250*/  ISETP.GE.U32.AND P1, PT, R84, 0x7fffff76, PT ;  /* 0x7fffff765400780c */ /* 0x000fc40003f26070 */
[----:B------:R-:W-:Y:S01]  /*5260*/  VIADD R84, R0, 0xfffffff4 ;  /* 0xfffffff400547836 */ /* 0x000fe20000000000 */
[----:B------:R-:W-:Y:S01]  /*5270*/  LDGSTS.E [R82+0x1400], desc[UR16][R92.64], !P2 ;  /* 0x014000005c527fae */ /* 0x000fe2000d1a1010 */
[----:B------:R-:W-:Y:S02]  /*5280*/  IMAD R87, R2, 0x7, RZ ;  /* 0x0000000702577824 */ /* 0x000fe400078e02ff */
[--C-:B------:R-:W-:Y:S01]  /*5290*/  IMAD.WIDE R174, R176, 0x4, R146.reuse ;  /* 0x00000004b0ae7825 */ /* 0x100fe200078e0292 */
[----:B------:R1:W-:Y:S03]  /*52a0*/  STL.64 [R1+0x450], R88 ;  /* 0x0004505801007387 */ /* 0x0003e60000100a00 */
[----:B------:R-:W-:Y:S01]  /*52b0*/  IMAD.WIDE R166, R87, 0x4, R146 ;  /* 0x0000000457a67825 */ /* 0x000fe200078e0292 */
[----:B------:R1:W-:Y:S01]  /*52c0*/  LDGSTS.E [R82+0x1600], desc[UR16][R88.64], !P2 ;  /* 0x0160000058527fae */ /* 0x0003e2000d1a1010 */
[----:B------:R-:W-:-:S02]  /*52d0*/  ISETP.GE.U32.AND P2, PT, R84, 0x7fffff75, PT ;  /* 0x7fffff755400780c */ /* 0x000fc40003f46070 */
[----:B------:R-:W-:Y:S01]  /*52e0*/  IADD3 R84, PT, PT, R0, -0xd, RZ ;  /* 0xfffffff300547810 */ /* 0x000fe20007ffe0ff */
[----:B------:R-:W-:Y:S01]  /*52f0*/  LDGSTS.E [R82+0x1800], desc[UR16][R158.64], !P4 ;  /* 0x018000009e527fae */ /* 0x000fe2000e1a1010 */
[----:B------:R-:W-:-:S03]  /*5300*/  IMAD.WIDE R164, R87, 0x4, R148 ;  /* 0x0000000457a47825 */ /* 0x000fc600078e0294 */
[----:B------:R4:W-:Y:S01]  /*5310*/  STL.64 [R1+0x438], R166 ;  /* 0x000438a601007387 */ /* 0x0009e20000100a00 */
[----:B------:R-:W-:Y:S02]  /*5320*/  IMAD R87, R2, 0x9, RZ ;  /* 0x0000000902577824 */ /* 0x000fe400078e02ff */
[--C-:B------:R-:W-:Y:S01]  /*5330*/  IMAD.WIDE R176, R176, 0x4, R148.reuse ;  /* 0x00000004b0b07825 */ /* 0x100fe200078e0294 */
[----:B------:R5:W-:Y:S03]  /*5340*/  STL.64 [R1+0x430], R164 ;  /* 0x000430a401007387 */ /* 0x000be60000100a00 */
[----:B-1----:R-:W-:-:S04]  /*5350*/  IMAD.WIDE R88, R85, 0x4, R148 ;  /* 0x0000000455587825 */ /* 0x002fc800078e0294 */
[----:B------:R-:W-:Y:S01]  /*5360*/  IMAD.SHL.U32 R85, R2, 0x8, RZ ;  /* 0x0000000802557824 */ /* 0x000fe200078e00ff */
[----:B------:R-:W-:Y:S01]  /*5370*/  LDGSTS.E [R82+0x1a00], desc[UR16][R88.64], !P4 ;  /* 0x01a0000058527fae */ /* 0x000fe2000e1a1010 */
[----:B------:R-:W-:Y:S01]  /*5380*/  ISETP.GE.U32.AND P4, PT, R84, 0x7fffff74, PT ;  /* 0x7fffff745400780c */ /* 0x000fe20003f86070 */
[----:B------:R-:W-:Y:S02]  /*5390*/  VIADD R84, R0, 0xfffffff2 ;  /* 0xfffffff200547836 */ /* 0x000fe40000000000 */
[----:B------:R4:W-:Y:S01]  /*53a0*/  LDGSTS.E [R82+0x1c00], desc[UR16][R166.64], !P5 ;  /* 0x01c00000a6527fae */ /* 0x0009e2000e9a1010 */
[----:B------:R-:W-:-:S03]  /*53b0*/  IMAD.WIDE R170, R85, 0x4, R146 ;  /* 0x0000000455aa7825 */ /* 0x000fc600078e0292 */
[----:B------:R5:W-:Y:S01]  /*53c0*/  LDGSTS.E [R82+0x1e00], desc[UR16][R164.64], !P5 ;  /* 0x01e00000a4527fae */ /* 0x000be2000e9a1010 */
[----:B------:R-:W-:Y:S01]  /*53d0*/  IMAD.WIDE R168, R85, 0x4, R148 ;  /* 0x0000000455a87825 */ /* 0x000fe200078e0294 */
[----:B------:R-:W-:Y:S02]  /*53e0*/  ISETP.GE.U32.AND P5, PT, R84, 0x7fffff73, PT ;  /* 0x7fffff735400780c */ /* 0x000fe40003fa6070 */
[----:B------:R-:W-:Y:S01]  /*53f0*/  IADD3 R84, PT, PT, R0, -0xf, RZ ;  /* 0xfffffff100547810 */ /* 0x000fe20007ffe0ff */
[----:B------:R1:W-:Y:S01]  /*5400*/  LDGSTS.E [R82+0x2000], desc[UR16][R170.64], !P0 ;  /* 0x02000000aa527fae */ /* 0x0003e2000c1a1010 */
[----:B------:R-:W-:Y:S02]  /*5410*/  IMAD R85, R2, 0xa, RZ ;  /* 0x0000000a02557824 */ /* 0x000fe400078e02ff */
[----:B----4-:R-:W-:Y:S01]  /*5420*/  IMAD.WIDE R166, R87, 0x4, R146 ;  /* 0x0000000457a67825 */ /* 0x010fe200078e0292 */
[----:B------:R4:W-:Y:S01]  /*5430*/  LDGSTS.E [R82+0x2200], desc[UR16][R168.64], !P0 ;  /* 0x02200000a8527fae */ /* 0x0009e2000c1a1010 */
[----:B------:R-:W-:-:S02]  /*5440*/  ISETP.GE.U32.AND P0, PT, R84, 0x7fffff72, PT ;  /* 0x7fffff725400780c */ /* 0x000fc40003f06070 */
[----:B-----5:R-:W-:Y:S01]  /*5450*/  IMAD.WIDE R164, R87, 0x4, R148 ;  /* 0x0000000457a47825 */ /* 0x020fe200078e0294 */
[----:B------:R1:W-:Y:S03]  /*5460*/  STL.64 [R1+0x428], R170 ;  /* 0x000428aa01007387 */ /* 0x0003e60000100a00 */
[----:B------:R-:W-:Y:S01]  /*5470*/  VIADD R84, R0, 0xfffffff0 ;  /* 0xfffffff000547836 */ /* 0x000fe20000000000 */
[----:B------:R5:W-:Y:S01]  /*5480*/  LDGSTS.E [R82+0x2400], desc[UR16][R166.64], !P6 ;  /* 0x02400000a6527fae */ /* 0x000be2000f1a1010 */
[C---:B------:R-:W-:Y:S02]  /*5490*/  IMAD R87, R2.reuse, 0xb, RZ ;  /* 0x0000000b02577824 */ /* 0x040fe400078e02ff */
[C---:B------:R-:W-:Y:S01]  /*54a0*/  IMAD R180, R2.reuse, 0x55, RZ ;  /* 0x0000005502b47824 */ /* 0x040fe200078e02ff */
[----:B------:R4:W-:Y:S01]  /*54b0*/  STL.64 [R1+0x420], R168 ;  /* 0x000420a801007387 */ /* 0x0009e20000100a00 */
[----:B------:R-:W-:-:S02]  /*54c0*/  IMAD R184, R2, 0x56, RZ ;  /* 0x0000005602b87824 */ /* 0x000fc400078e02ff */
[--C-:B------:R-:W-:Y:S01]  /*54d0*/  IMAD.WIDE R178, R180, 0x4, R146.reuse ;  /* 0x00000004b4b27825 */ /* 0x100fe200078e0292 */
[----:B------:R2:W-:Y:S01]  /*54e0*/  LDGSTS.E [R82+0x2600], desc[UR16][R164.64], !P6 ;  /* 0x02600000a4527fae */ /* 0x0005e2000f1a1010 */
[----:B------:R-:W-:Y:S02]  /*54f0*/  ISETP.GE.U32.AND P6, PT, R84, 0x7fffff71, PT ;  /* 0x7fffff715400780c */ /* 0x000fe40003fc6070 */
[C---:B-1----:R-:W-:Y:S01]  /*5500*/  IMAD.WIDE R170, R85.reuse, 0x4, R146 ;  /* 0x0000000455aa7825 */ /* 0x042fe200078e0292 */
[----:B------:R5:W-:Y:S03]  /*5510*/  STL.64 [R1+0x418], R166 ;  /* 0x000418a601007387 */ /* 0x000be60000100a00 */
[----:B------:R-:W-:Y:S01]  /*5520*/  VIADD R84, R0, 0xffffffef ;  /* 0xffffffef00547836 */ /* 0x000fe20000000000 */
[----:B------:R2:W-:Y:S01]  /*5530*/  STL.64 [R1+0x410], R164 ;  /* 0x000410a401007387 */ /* 0x0005e20000100a00 */
[----:B----4-:R-:W-:-:S03]  /*5540*/  IMAD.WIDE R168, R85, 0x4, R148 ;  /* 0x0000000455a87825 */ /* 0x010fc600078e0294 */
[----:B------:R1:W-:Y:S01]  /*5550*/  LDGSTS.E [R82+0x2800], desc[UR16][R170.64], !P1 ;  /* 0x02800000aa527fae */ /* 0x0003e2000c9a1010 */
[----:B------:R-:W-:Y:S02]  /*5560*/  IMAD R85, R2, 0xc, RZ ;  /* 0x0000000c02557824 */ /* 0x000fe400078e02ff */
[----:B------:R-:W-:Y:S01]  /*5570*/  IMAD.WIDE R180, R180, 0x4, R148 ;  /* 0x00000004b4b47825 */ /* 0x000fe200078e0294 */
[----:B------:R4:W-:Y:S01]  /*5580*/  LDGSTS.E [R82+0x2a00], desc[UR16][R168.64], !P1 ;  /* 0x02a00000a8527fae */ /* 0x0009e2000c9a1010 */
[----:B------:R-:W-:Y:S02]  /*5590*/  ISETP.GE.U32.AND P1, PT, R84, 0x7fffff70, PT ;  /* 0x7fffff705400780c */ /* 0x000fe40003f26070 */
[C---:B-----5:R-:W-:Y:S01]  /*55a0*/  IMAD.WIDE R166, R87.reuse, 0x4, R146 ;  /* 0x0000000457a67825 */ /* 0x060fe200078e0292 */
[----:B------:R-:W-:Y:S01]  /*55b0*/  IADD3 R84, PT, PT, R0, -0x12, RZ ;  /* 0xffffffee00547810 */ /* 0x000fe20007ffe0ff */
[----:B------:R1:W-:Y:S02]  /*55c0*/  STL.64 [R1+0x408], R170 ;  /* 0x000408aa01007387 */ /* 0x0003e40000100a00 */
[----:B--2---:R-:W-:-:S02]  /*55d0*/  IMAD.WIDE R164, R87, 0x4, R148 ;  /* 0x0000000457a47825 */ /* 0x004fc400078e0294 */
[----:B------:R2:W-:Y:S02]  /*55e0*/  LDGSTS.E [R82+0x2c00], desc[UR16][R166.64], !P2 ;  /* 0x02c00000a6527fae */ /* 0x0005e4000d1a1010 */
[----:B------:R-:W-:Y:S02]  /*55f0*/  IMAD R87, R2, 0xd, RZ ;  /* 0x0000000d02577824 */ /* 0x000fe400078e02ff */
[----:B------:R4:W-:Y:S01]  /*5600*/  STL.64 [R1+0x400], R168 ;  /* 0x000400a801007387 */ /* 0x0009e20000100a00 */
[----:B------:R-:W-:-:S03]  /*5610*/  IMAD.WIDE R182, R184, 0x4, R146 ;  /* 0x00000004b8b67825 */ /* 0x000fc600078e0292 */
[----:B------:R5:W-:Y:S01]  /*5620*/  LDGSTS.E [R82+0x2e00], desc[UR16][R164.64], !P2 ;  /* 0x02e00000a4527fae */ /* 0x000be2000d1a1010 */
[C---:B-1----:R-:W-:Y:S01]  /*5630*/  IMAD.WIDE R170, R85.reuse, 0x4, R146 ;  /* 0x0000000455aa7825 */ /* 0x042fe200078e0292 */
[----:B------:R-:W-:Y:S02]  /*5640*/  ISETP.GE.U32.AND P2, PT, R84, 0x7fffff6f, PT ;  /* 0x7fffff6f5400780c */ /* 0x000fe40003f46070 */
[----:B------:R2:W-:Y:S01]  /*5650*/  STL.64 [R1+0x3f8], R166 ;  /* 0x0003f8a601007387 */ /* 0x0005e20000100a00 */
[----:B------:R-:W-:Y:S02]  /*5660*/  VIADD R84, R0, 0xffffffed ;  /* 0xffffffed00547836 */ /* 0x000fe40000000000 */
[--C-:B------:R-:W-:Y:S01]  /*5670*/  IMAD.WIDE R184, R184, 0x4, R148.reuse ;  /* 0x00000004b8b87825 */ /* 0x100fe200078e0294 */
[----:B------:R1:W-:Y:S03]  /*5680*/  LDGSTS.E [R82+0x3000], desc[UR16][R170.64], !P4 ;  /* 0x03000000aa527fae */ /* 0x0003e6000e1a1010 */
[----:B----4-:R-:W-:Y:S01]  /*5690*/  IMAD.WIDE R168, R85, 0x4, R148 ;  /* 0x0000000455a87825 */ /* 0x010fe200078e0294 */
[----:B------:R5:W-:Y:S03]  /*56a0*/  STL.64 [R1+0x3f0], R164 ;  /* 0x0003f0a401007387 */ /* 0x000be60000100a00 */
[----:B------:R-:W-:Y:S01]  /*56b0*/  IMAD R85, R2, 0xe, RZ ;  /* 0x0000000e02557824 */ /* 0x000fe200078e02ff */
[----:B------:R4:W-:Y:S01]  /*56c0*/  LDGSTS.E [R82+0x3200], desc[UR16][R168.64], !P4 ;  /* 0x03200000a8527fae */ /* 0x0009e2000e1a1010 */
[----:B--2---:R-:W-:Y:S01]  /*56d0*/  IMAD.WIDE R166, R87, 0x4, R146 ;  /* 0x0000000457a67825 */ /* 0x004fe200078e0292 */
[----:B------:R-:W-:-:S02]  /*56e0*/  ISETP.GE.U32.AND P4, PT, R84, 0x7fffff6e, PT ;  /* 0x7fffff6e5400780c */ /* 0x000fc40003f86070 */
[----:B------:R1:W-:Y:S01]  /*56f0*/  STL.64 [R1+0x3e8], R170 ;  /* 0x0003e8aa01007387 */ /* 0x0003e20000100a00 */
[----:B------:R-:W-:Y:S02]  /*5700*/  VIADD R84, R0, 0xffffffec ;  /* 0xffffffec00547836 */ /* 0x000fe40000000000 */
[----:B------:R-:W-:Y:S01]  /*5710*/  IMAD R188, R2, 0x57, RZ ;  /* 0x0000005702bc7824 */ /* 0x000fe200078e02ff */
[----:B------:R4:W-:Y:S01]  /*5720*/  STL.64 [R1+0x3e0], R168 ;  /* 0x0003e0a801007387 */ /* 0x0009e20000100a00 */
[----:B-----5:R-:W-:-:S03]  /*5730*/  IMAD.WIDE R164, R87, 0x4, R148 ;  /* 0x0000000457a47825 */ /* 0x020fc600078e0294 */
[----:B------:R2:W-:Y:S01]  /*5740*/  LDGSTS.E [R82+0x3400], desc[UR16][R166.64], !P5 ;  /* 0x03400000a6527fae */ /* 0x0005e2000e9a1010 */
[----:B------:R-:W-:Y:S02]  /*5750*/  IMAD R87, R2, 0xf, RZ ;  /* 0x0000000f02577824 */ /* 0x000fe400078e02ff */
[--C-:B------:R-:W-:Y:S01]  /*5760*/  IMAD.WIDE R186, R188, 0x4, R146.reuse ;  /* 0x00000004bcba7825 */ /* 0x100fe200078e0292 */
[----:B------:R5:W-:Y:S01]  /*5770*/  LDGSTS.E [R82+0x3600], desc[UR16][R164.64], !P5 ;  /* 0x03600000a4527fae */ /* 0x000be2000e9a1010 */
[----:B------:R-:W-:Y:S02]  /*5780*/  ISETP.GE.U32.AND P5, PT, R84, 0x7fffff6d, PT ;  /* 0x7fffff6d5400780c */ /* 0x000fe40003fa6070 */
[C---:B-1----:R-:W-:Y:S01]  /*5790*/  IMAD.WIDE R170, R85.reuse, 0x4, R146 ;  /* 0x0000000455aa7825 */ /* 0x042fe200078e0292 */
[----:B------:R-:W-:Y:S01]  /*57a0*/  IADD3 R84, PT, PT, R0, -0x15, RZ ;  /* 0xffffffeb00547810 */ /* 0x000fe20007ffe0ff */
[----:B------:R2:W-:Y:S02]  /*57b0*/  STL.64 [R1+0x3d8], R166 ;  /* 0x0003d8a601007387 */ /* 0x0005e40000100a00 */
[----:B----4-:R-:W-:-:S02]  /*57c0*/  IMAD.WIDE R168, R85, 0x4, R148 ;  /* 0x0000000455a87825 */ /* 0x010fc400078e0294 */
[----:B------:R1:W-:Y:S02]  /*57d0*/  LDGSTS.E [R82+0x3800], desc[UR16][R170.64], !P0 ;  /* 0x03800000aa527fae */ /* 0x0003e4000c1a1010 */
[----:B------:R-:W-:Y:S02]  /*57e0*/  IMAD.SHL.U32 R85, R2, 0x10, RZ ;  /* 0x0000001002557824 */ /* 0x000fe400078e00ff */
[----:B------:R5:W-:Y:S01]  /*57f0*/  STL.64 [R1+0x3d0], R164 ;  /* 0x0003d0a401007387 */ /* 0x000be20000100a00 */
[----:B------:R-:W-:-:S03]  /*5800*/  IMAD.WIDE R188, R188, 0x4, R148 ;  /* 0x00000004bcbc7825 */ /* 0x000fc600078e0294 */
[----:B------:R4:W-:Y:S01]  /*5810*/  LDGSTS.E [R82+0x3a00], desc[UR16][R168.64], !P0 ;  /* 0x03a00000a8527fae */ /* 0x0009e2000c1a1010 */
[C---:B--2---:R-:W-:Y:S01]  /*5820*/  IMAD.WIDE R166, R87.reuse, 0x4, R146 ;  /* 0x0000000457a67825 */ /* 0x044fe200078e0292 */
[----:B------:R-:W-:Y:S02]  /*5830*/  ISETP.GE.U32.AND P0, PT, R84, 0x7fffff6c, PT ;  /* 0x7fffff6c5400780c */ /* 0x000fe40003f06070 */
        /* <DEDUP_REMOVED lines=15> */
[----:B------:R-:W-:Y:S02]  /*5930*/  IMAD R85, R2, 0x12, RZ ;  /* 0x0000001202557824 */ /* 0x000fe400078e02ff */
        /* <DEDUP_REMOVED lines=8> */
[----:B------:R2:W-:Y:S01]  /*59c0*/  LDGSTS.E [R82+0x4400], desc[UR16][R166.64], !P2 ;  /* 0x04400000a6527fae */ /* 0x0005e2000d1a1010 */
[----:B-----5:R-:W-:-:S03]  /*59d0*/  IMAD.WIDE R164, R87, 0x4, R148 ;  /* 0x0000000457a47825 */ /* 0x020fc600078e0294 */
[----:B------:R4:W-:Y:S01]  /*59e0*/  STL.64 [R1+0x3a0], R168 ;  /* 0x0003a0a801007387 */ /* 0x0009e20000100a00 */
[----:B------:R-:W-:Y:S02]  /*59f0*/  IMAD R87, R2, 0x13, RZ ;  /* 0x0000001302577824 */ /* 0x000fe400078e02ff */
        /* <DEDUP_REMOVED lines=9> */
[C---:B------:R-:W-:Y:S02]  /*5a90*/  IMAD R85, R2.reuse, 0x14, RZ ;  /* 0x0000001402557824 */ /* 0x040fe400078e02ff */
[----:B------:R-:W-:Y:S01]  /*5aa0*/  IMAD R200, R2, 0x5a, RZ ;  /* 0x0000005a02c87824 */ /* 0x000fe200078e02ff */
[----:B------:R4:W-:Y:S01]  /*5ab0*/  LDGSTS.E [R82+0x4a00], desc[UR16][R168.64], !P4 ;  /* 0x04a00000a8527fae */ /* 0x0009e2000e1a1010 */
[C---:B--2---:R-:W-:Y:S01]  /*5ac0*/  IMAD.WIDE R166, R87.reuse, 0x4, R146 ;  /* 0x0000000457a67825 */ /* 0x044fe200078e0292 */
[----:B------:R-:W-:Y:S02]  /*5ad0*/  ISETP.GE.U32.AND P4, PT, R84, 0x7fffff68, PT ;  /* 0x7fffff685400780c */ /* 0x000fe40003f86070 */
[----:B------:R-:W-:Y:S01]  /*5ae0*/  IADD3 R84, PT, PT, R0, -0x1a, RZ ;  /* 0xffffffe600547810 */ /* 0x000fe20007ffe0ff */
[--C-:B-----5:R-:W-:Y:S01]  /*5af0*/  IMAD.WIDE R164, R87, 0x4, R148.reuse ;  /* 0x0000000457a47825 */ /* 0x120fe200078e0294 */
[----:B------:R1:W-:Y:S03]  /*5b00*/  STL.64 [R1+0x388], R170 ;  /* 0x000388aa01007387 */ /* 0x0003e60000100a00 */
[----:B------:R-:W-:Y:S01]  /*5b10*/  IMAD R87, R2, 0x15, RZ ;  /* 0x0000001502577824 */ /* 0x000fe200078e02ff */
[----:B------:R2:W-:Y:S01]  /*5b20*/  LDGSTS.E [R82+0x4c00], desc[UR16][R166.64], !P5 ;  /* 0x04c00000a6527fae */ /* 0x0005e2000e9a1010 */
[----:B------:R-:W-:-:S03]  /*5b30*/  IMAD.WIDE R196, R196, 0x4, R148 ;  /* 0x00000004c4c47825 */ /* 0x000fc600078e0294 */
        /* <DEDUP_REMOVED lines=56> */
[C---:B--2---:R-:W-:Y:S01]  /*5ec0*/  IMAD.WIDE R166, R87.reuse, 0x4, R146 ;  /* 0x0000000457a67825 */ /* 0x044fe200078e0292 */
[----:B------:R-:W-:Y:S01]  /*5ed0*/  IADD3 R84, PT, PT, R0, -0x20, RZ ;  /* 0xffffffe000547810 */ /* 0x000fe20007ffe0ff */
[----:B------:R1:W-:Y:S02]  /*5ee0*/  STL.64 [R1+0x328], R170 ;  /* 0x000328aa01007387 */ /* 0x0003e40000100a00 */
[----:B-----5:R-:W-:-:S02]  /*5ef0*/  IMAD.WIDE R164, R87, 0x4, R148 ;  /* 0x0000000457a47825 */ /* 0x020fc400078e0294 */
[----:B------:R2:W-:Y:S02]  /*5f00*/  LDGSTS.E [R82+0x6400], desc[UR16][R166.64], !P5 ;  /* 0x06400000a6527fae */ /* 0x0005e4000e9a1010 */
[C---:B------:R-:W-:Y:S02]  /*5f10*/  IMAD R87, R2.reuse, 0x1b, RZ ;  /* 0x0000001b02577824 */ /* 0x040fe400078e02ff */
[----:B------:R4:W-:Y:S01]  /*5f20*/  STL.64 [R1+0x320], R168 ;  /* 0x000320a801007387 */ /* 0x0009e20000100a00 */
[C---:B------:R-:W-:Y:S02]  /*5f30*/  IMAD R212, R2.reuse, 0x5d, RZ ;  /* 0x0000005d02d47824 */ /* 0x040fe400078e02ff */
[----:B------:R-:W-:Y:S01]  /*5f40*/  IMAD R216, R2, 0x5e, RZ ;  /* 0x0000005e02d87824 */ /* 0x000fe200078e02ff */
[----:B------:R5:W-:Y:S01]  /*5f50*/  LDGSTS.E [R82+0x6600], desc[UR16][R164.64], !P5 ;  /* 0x06600000a4527fae */ /* 0x000be2000e9a1010 */
[----:B-1----:R-:W-:Y:S01]  /*5f60*/  IMAD.WIDE R170, R85, 0x4, R146 ;  /* 0x0000000455aa7825 */ /* 0x002fe200078e0292 */
[----:B------:R-:W-:-:S02]  /*5f70*/  ISETP.GE.U32.AND P5, PT, R84, 0x7fffff61, PT ;  /* 0x7fffff615400780c */ /* 0x000fc40003fa6070 */
[----:B------:R2:W-:Y:S01]  /*5f80*/  STL.64 [R1+0x318], R166 ;  /* 0x000318a601007387 */ /* 0x0005e20000100a00 */
[----:B------:R-:W-:Y:S02]  /*5f90*/  VIADD R84, R0, 0xffffffdf ;  /* 0xffffffdf00547836 */ /* 0x000fe40000000000 */
[----:B------:R-:W-:Y:S01]  /*5fa0*/  IMAD.WIDE R210, R212, 0x4, R146 ;  /* 0x00000004d4d27825 */ /* 0x000fe200078e0292 */
[----:B------:R-:W-:Y:S03]  /*5fb0*/  LDGSTS.E [R82+0x6800], desc[UR16][R170.64], !P0 ;  /* 0x06800000aa527fae */ /* 0x000fe6000c1a1010 */
[----:B----4-:R-:W-:Y:S01]  /*5fc0*/  IMAD.WIDE R168, R85, 0x4, R148 ;  /* 0x0000000455a87825 */ /* 0x010fe200078e0294 */
[----:B------:R5:W-:Y:S03]  /*5fd0*/  STL.64 [R1+0x310], R164 ;  /* 0x000310a401007387 */ /* 0x000be60000100a00 */
[----:B------:R-:W-:Y:S01]  /*5fe0*/  IMAD R85, R2, 0x1c, RZ ;  /* 0x0000001c02557824 */ /* 0x000fe200078e02ff */
[----:B------:R1:W-:Y:S01]  /*5ff0*/  LDGSTS.E [R82+0x6a00], desc[UR16][R168.64], !P0 ;  /* 0x06a00000a8527fae */ /* 0x0003e2000c1a1010 */
[----:B--2---:R-:W-:Y:S01]  /*6000*/  IMAD.WIDE R166, R87, 0x4, R146 ;  /* 0x0000000457a67825 */ /* 0x004fe200078e0292 */
[----:B------:R-:W-:-:S02]  /*6010*/  ISETP.GE.U32.AND P0, PT, R84, 0x7fffff60, PT ;  /* 0x7fffff605400780c */ /* 0x000fc40003f06070 */
[----:B------:R-:W-:Y:S01]  /*6020*/  STL.64 [R1+0x308], R170 ;  /* 0x000308aa01007387 */ /* 0x000fe20000100a00 */
[----:B------:R-:W-:Y:S02]  /*6030*/  VIADD R84, R0, 0xffffffde ;  /* 0xffffffde00547836 */ /* 0x000fe40000000000 */
[--C-:B------:R-:W-:Y:S01]  /*6040*/  IMAD.WIDE R212, R212, 0x4, R148.reuse ;  /* 0x00000004d4d47825 */ /* 0x100fe200078e0294 */
[----:B------:R1:W-:Y:S03]  /*6050*/  STL.64 [R1+0x300], R168 ;  /* 0x000300a801007387 */ /* 0x0003e60000100a00 */
[----:B-----5:R-:W-:Y:S01]  /*6060*/  IMAD.WIDE R164, R87, 0x4, R148 ;  /* 0x0000000457a47825 */ /* 0x020fe200078e0294 */
[----:B------:R2:W-:Y:S03]  /*6070*/  LDGSTS.E [R82+0x6c00], desc[UR16][R166.64], !P6 ;  /* 0x06c00000a6527fae */ /* 0x0005e6000f1a1010 */
[C---:B------:R-:W-:Y:S01]  /*6080*/  IMAD.WIDE R214, R216.reuse, 0x4, R146 ;  /* 0x00000004d8d67825 */ /* 0x040fe200078e0292 */
[----:B------:R2:W-:Y:S03]  /*6090*/  STL.64 [R1+0x2f8], R166 ;  /* 0x0002f8a601007387 */ /* 0x0005e60000100a00 */
[----:B------:R-:W-:Y:S01]  /*60a0*/  IMAD.WIDE R216, R216, 0x4, R148 ;  /* 0x00000004d8d87825 */ /* 0x000fe200078e0294 */
[----:B------:R4:W-:Y:S01]  /*60b0*/  LDGSTS.E [R82+0x6e00], desc[UR16][R164.64], !P6 ;  /* 0x06e00000a4527fae */ /* 0x0009e2000f1a1010 */
[----:B------:R-:W-:-:S02]  /*60c0*/  ISETP.GE.U32.AND P6, PT, R84, 0x7fffff5f, PT ;  /* 0x7fffff5f5400780c */ /* 0x000fc40003fc6070 */
[C---:B-1----:R-:W-:Y:S01]  /*60d0*/  IMAD.WIDE R168, R85.reuse, 0x4, R146 ;  /* 0x0000000455a87825 */ /* 0x042fe200078e0292 */
[----:B------:R4:W-:Y:S03]  /*60e0*/  STL.64 [R1+0x2f0], R164 ;  /* 0x0002f0a401007387 */ /* 0x0009e60000100a00 */
[----:B------:R-:W-:Y:S01]  /*60f0*/  IMAD R84, R2, 0x1d, RZ ;  /* 0x0000001d02547824 */ /* 0x000fe200078e02ff */
[----:B------:R1:W-:Y:S01]  /*6100*/  LDGSTS.E [R82+0x7000], desc[UR16][R168.64], !P1 ;  /* 0x07000000a8527fae */ /* 0x0003e2000c9a1010 */
[--C-:B--2---:R-:W-:Y:S01]  /*6110*/  IMAD.WIDE R166, R85, 0x4, R148.reuse ;  /* 0x0000000455a67825 */ /* 0x104fe200078e0294 */
[----:B------:R-:W-:Y:S02]  /*6120*/  IADD3 R85, PT, PT, R0, -0x23, RZ ;  /* 0xffffffdd00557810 */ /* 0x000fe40007ffe0ff */
[----:B------:R1:W-:Y:S01]  /*6130*/  STL.64 [R1+0x2e8], R168 ;  /* 0x0002e8a801007387 */ /* 0x0003e20000100a00 */
[----:B------:R-:W-:-:S03]  /*6140*/  IMAD.WIDE R86, R84, 0x4, R148 ;  /* 0x0000000454567825 */ /* 0x000fc600078e0294 */
[----:B------:R2:W-:Y:S01]  /*6150*/  LDGSTS.E [R82+0x7200], desc[UR16][R166.64], !P1 ;  /* 0x07200000a6527fae */ /* 0x0005e2000c9a1010 */
[--C-:B----4-:R-:W-:Y:S01]  /*6160*/  IMAD.WIDE R164, R84, 0x4, R146.reuse ;  /* 0x0000000454a47825 */ /* 0x110fe200078e0292 */
[----:B------:R-:W-:Y:S02]  /*6170*/  ISETP.GE.U32.AND P1, PT, R85, 0x7fffff5e, PT ;  /* 0x7fffff5e5500780c */ /* 0x000fe40003f26070 */
[----:B------:R2:W-:Y:S01]  /*6180*/  STL.64 [R1+0x2e0], R166 ;  /* 0x0002e0a601007387 */ /* 0x0005e20000100a00 */
[----:B------:R-:W-:Y:S02]  /*6190*/  VIADD R85, R0, 0xffffffdc ;  /* 0xffffffdc00557836 */ /* 0x000fe40000000000 */
[C---:B------:R-:W-:Y:S01]  /*61a0*/  IMAD R84, R2.reuse, 0x1e, RZ ;  /* 0x0000001e02547824 */ /* 0x040fe200078e02ff */
[----:B------:R4:W-:Y:S01]  /*61b0*/  LDGSTS.E [R82+0x7400], desc[UR16][R164.64], !P2 ;  /* 0x07400000a4527fae */ /* 0x0009e2000d1a1010 */
[----:B------:R-:W-:Y:S02]  /*61c0*/  IMAD R220, R2, 0x5f, RZ ;  /* 0x0000005f02dc7824 */ /* 0x000fe400078e02ff */
[----:B-1----:R-:W-:Y:S01]  /*61d0*/  IMAD.WIDE R168, R84, 0x4, R146 ;  /* 0x0000000454a87825 */ /* 0x002fe200078e0292 */
[----:B------:R1:W-:Y:S01]  /*61e0*/  LDGSTS.E [R82+0x7600], desc[UR16][R86.64], !P2 ;  /* 0x0760000056527fae */ /* 0x0003e2000d1a1010 */
[----:B------:R-:W-:-:S02]  /*61f0*/  ISETP.GE.U32.AND P2, PT, R85, 0x7fffff5d, PT ;  /* 0x7fffff5d5500780c */ /* 0x000fc40003f46070 */
[----:B------:R-:W-:Y:S01]  /*6200*/  IMAD R85, R2, 0x1f, RZ ;  /* 0x0000001f02557824 */ /* 0x000fe200078e02ff */
[----:B------:R4:W-:Y:S01]  /*6210*/  STL.64 [R1+0x2d8], R164 ;  /* 0x0002d8a401007387 */ /* 0x0009e20000100a00 */
[----:B--2---:R-:W-:-:S03]  /*6220*/  IMAD.WIDE R166, R84, 0x4, R148 ;  /* 0x0000000454a67825 */ /* 0x004fc600078e0294 */
[----:B------:R2:W-:Y:S01]  /*6230*/  LDGSTS.E [R82+0x7800], desc[UR16][R168.64], !P4 ;  /* 0x07800000a8527fae */ /* 0x0005e2000e1a1010 */
[----:B------:R-:W-:Y:S02]  /*6240*/  VIADD R84, R0, 0xffffffdb ;  /* 0xffffffdb00547836 */ /* 0x000fe40000000000 */
[--C-:B------:R-:W-:Y:S01]  /*6250*/  IMAD.WIDE R218, R220, 0x4, R146.reuse ;  /* 0x00000004dcda7825 */ /* 0x100fe200078e0292 */
[----:B------:R1:W-:Y:S03]  /*6260*/  STL.64 [R1+0x2d0], R86 ;  /* 0x0002d05601007387 */ /* 0x0003e60000100a00 */
[----:B------:R-:W-:Y:S01]  /*6270*/  IMAD R224, R2, 0x60, RZ ;  /* 0x0000006002e07824 */ /* 0x000fe200078e02ff */
[----:B------:R5:W-:Y:S01]  /*6280*/  LDGSTS.E [R82+0x7a00], desc[UR16][R166.64], !P4 ;  /* 0x07a00000a6527fae */ /* 0x000be2000e1a1010 */
[----:B----4-:R-:W-:Y:S01]  /*6290*/  IMAD.WIDE R164, R85, 0x4, R146 ;  /* 0x0000000455a47825 */ /* 0x010fe200078e0292 */
[----:B------:R-:W-:-:S02]  /*62a0*/  ISETP.GE.U32.AND P4, PT, R84, 0x7fffff5c, PT ;  /* 0x7fffff5c5400780c */ /* 0x000fc40003f86070 */
[----:B------:R2:W-:Y:S01]  /*62b0*/  STL.64 [R1+0x2c8], R168 ;  /* 0x0002c8a801007387 */ /* 0x0005e20000100a00 */
[----:B------:R-:W-:Y:S02]  /*62c0*/  IMAD.SHL.U32 R84, R2, 0x20, RZ ;  /* 0x0000002002547824 */ /* 0x000fe400078e00ff */
[--C-:B------:R-:W-:Y:S01]  /*62d0*/  IMAD.WIDE R220, R220, 0x4, R148.reuse ;  /* 0x00000004dcdc7825 */ /* 0x100fe200078e0294 */
[----:B------:R4:W-:Y:S03]  /*62e0*/  LDGSTS.E [R82+0x7c00], desc[UR16][R164.64], !P5 ;  /* 0x07c00000a4527fae */ /* 0x0009e6000e9a1010 */
[----:B-1----:R-:W-:Y:S01]  /*62f0*/  IMAD.WIDE R86, R85, 0x4, R148 ;  /* 0x0000000455567825 */ /* 0x002fe200078e0294 */
[----:B------:R-:W-:Y:S01]  /*6300*/  IADD3 R85, PT, PT, R0, -0x26, RZ ;  /* 0xffffffda00557810 */ /* 0x000fe20007ffe0ff */
[----:B------:R5:W-:Y:S02]  /*6310*/  STL.64 [R1+0x2c0], R166 ;  /* 0x0002c0a601007387 */ /* 0x000be40000100a00 */
[----:B------:R-:W-:-:S02]  /*6320*/  IMAD.WIDE R222, R224, 0x4, R146 ;  /* 0x00000004e0de7825 */ /* 0x000fc400078e0292 */
[----:B------:R1:W-:Y:S01]  /*6330*/  LDGSTS.E [R82+0x7e00], desc[UR16][R86.64], !P5 ;  /* 0x07e0000056527fae */ /* 0x0003e2000e9a1010 */
[----:B------:R-:W-:Y:S01]  /*6340*/  ISETP.GE.U32.AND P5, PT, R85, 0x7fffff5b, PT ;  /* 0x7fffff5b5500780c */ /* 0x000fe20003fa6070 */
[----:B--2---:R-:W-:Y:S02]  /*6350*/  IMAD.WIDE R168, R84, 0x4, R146 ;  /* 0x0000000454a87825 */ /* 0x004fe400078e0292 */
[----:B------:R4:W-:Y:S02]  /*6360*/  STL.64 [R1+0x2b8], R164 ;  /* 0x0002b8a401007387 */ /* 0x0009e40000100a00 */
[----:B------:R-:W-:Y:S02]  /*6370*/  IMAD R85, R2, 0x21, RZ ;  /* 0x0000002102557824 */ /* 0x000fe400078e02ff */
[--C-:B-----5:R-:W-:Y:S01]  /*6380*/  IMAD.WIDE R166, R84, 0x4, R148.reuse ;  /* 0x0000000454a67825 */ /* 0x120fe200078e0294 */
[----:B------:R2:W-:Y:S03]  /*6390*/  LDGSTS.E [R82+0x8000], desc[UR16][R168.64], !P0 ;  /* 0x08000000a8527fae */ /* 0x0005e6000c1a1010 */
[----:B------:R-:W-:Y:S01]  /*63a0*/  VIADD R84, R0, 0xffffffd9 ;  /* 0xffffffd900547836 */ /* 0x000fe20000000000 */
[----:B------:R1:W-:Y:S01]  /*63b0*/  STL.64 [R1+0x2b0], R86 ;  /* 0x0002b05601007387 */ /* 0x0003e20000100a00 */
[----:B------:R-:W-:-:S03]  /*63c0*/  IMAD.WIDE R224, R224, 0x4, R148 ;  /* 0x00000004e0e07825 */ /* 0x000fc600078e0294 */
[----:B------:R5:W-:Y:S01]  /*63d0*/  LDGSTS.E [R82+0x8200], desc[UR16][R166.64], !P0 ;  /* 0x08200000a6527fae */ /* 0x000be2000c1a1010 */
[C---:B----4-:R-:W-:Y:S01]  /*63e0*/  IMAD.WIDE R164, R85.reuse, 0x4, R146 ;  /* 0x0000000455a47825 */ /* 0x050fe200078e0292 */
[----:B------:R-:W-:Y:S02]  /*63f0*/  ISETP.GE.U32.AND P0, PT, R84, 0x7fffff5a, PT ;  /* 0x7fffff5a5400780c */ /* 0x000fe40003f06070 */
[----:B------:R2:W-:Y:S01]  /*6400*/  STL.64 [R1+0x2a8], R168 ;  /* 0x0002a8a801007387 */ /* 0x0005e20000100a00 */
[C---:B------:R-:W-:Y:S02]  /*6410*/  IMAD R84, R2.reuse, 0x22, RZ ;  /* 0x0000002202547824 */ /* 0x040fe400078e02ff */
[----:B------:R-:W-:Y:S01]  /*6420*/  IMAD R228, R2, 0x61, RZ ;  /* 0x0000006102e47824 */ /* 0x000fe200078e02ff */
[----:B------:R4:W-:Y:S01]  /*6430*/  LDGSTS.E [R82+0x8400], desc[UR16][R164.64], !P6 ;  /* 0x08400000a4527fae */ /* 0x0009e2000f1a1010 */
[----:B-1----:R-:W-:Y:S01]  /*6440*/  IMAD.WIDE R86, R85, 0x4, R148 ;  /* 0x0000000455567825 */ /* 0x002fe200078e0294 */
[----:B------:R-:W-:-:S02]  /*6450*/  IADD3 R85, PT, PT, R0, -0x28, RZ ;  /* 0xffffffd800557810 */ /* 0x000fc40007ffe0ff */
[----:B------:R5:W-:Y:S01]  /*6460*/  STL.64 [R1+0x2a0], R166 ;  /* 0x0002a0a601007387 */ /* 0x000be20000100a00 */
[----:B------:R-:W-:-:S03]  /*6470*/  IMAD.WIDE R226, R228, 0x4, R146 ;  /* 0x00000004e4e27825 */ /* 0x000fc600078e0292 */
[----:B------:R1:W-:Y:S01]  /*6480*/  LDGSTS.E [R82+0x8600], desc[UR16][R86.64], !P6 ;  /* 0x0860000056527fae */ /* 0x0003e2000f1a1010 */
[----:B--2---:R-:W-:Y:S01]  /*6490*/  IMAD.WIDE R168, R84, 0x4, R146 ;  /* 0x0000000454a87825 */ /* 0x004fe200078e0292 */
[----:B------:R-:W-:Y:S02]  /*64a0*/  ISETP.GE.U32.AND P6, PT, R85, 0x7fffff59, PT ;  /* 0x7fffff595500780c */ /* 0x000fe40003fc6070 */
[----:B------:R4:W-:Y:S01]  /*64b0*/  STL.64 [R1+0x298], R164 ;  /* 0x000298a401007387 */ /* 0x0009e20000100a00 */
[----:B------:R-:W-:Y:S02]  /*64c0*/  IMAD R85, R2, 0x23, RZ ;  /* 0x0000002302557824 */ /* 0x000fe400078e02ff */
[--C-:B------:R-:W-:Y:S01]  /*64d0*/  IMAD.WIDE R228, R228, 0x4, R148.reuse ;  /* 0x00000004e4e47825 */ /* 0x100fe200078e0294 */
[----:B------:R2:W-:Y:S03]  /*64e0*/  LDGSTS.E [R82+0x8800], desc[UR16][R168.64], !P1 ;  /* 0x08800000a8527fae */ /* 0x0005e6000c9a1010 */
[----:B-----5:R-:W-:Y:S01]  /*64f0*/  IMAD.WIDE R166, R84, 0x4, R148 ;  /* 0x0000000454a67825 */ /* 0x020fe200078e0294 */
[----:B------:R1:W-:Y:S03]  /*6500*/  STL.64 [R1+0x290], R86 ;  /* 0x0002905601007387 */ /* 0x0003e60000100a00 */
[----:B------:R-:W-:Y:S01]  /*6510*/  VIADD R84, R0, 0xffffffd7 ;  /* 0xffffffd700547836 */ /* 0x000fe20000000000 */
[----:B------:R5:W-:Y:S01]  /*6520*/  LDGSTS.E [R82+0x8a00], desc[UR16][R166.64], !P1 ;  /* 0x08a00000a6527fae */ /* 0x000be2000c9a1010 */
[----:B----4-:R-:W-:-:S03]  /*6530*/  IMAD.WIDE R164, R85, 0x4, R146 ;  /* 0x0000000455a47825 */ /* 0x010fc600078e0292 */
[----:B------:R-:W-:Y:S01]  /*6540*/  ISETP.GE.U32.AND P1, PT, R84, 0x7fffff58, PT ;  /* 0x7fffff585400780c */ /* 0x000fe20003f26070 */
[C---:B------:R-:W-:Y:S01]  /*6550*/  IMAD R84, R2.reuse, 0x24, RZ ;  /* 0x0000002402547824 */ /* 0x040fe200078e02ff */
[----:B------:R2:W-:Y:S01]  /*6560*/  STL.64 [R1+0x288], R168 ;  /* 0x000288a801007387 */ /* 0x0005e20000100a00 */
[----:B------:R-:W-:Y:S02]  /*6570*/  IMAD R232, R2, 0x62, RZ ;  /* 0x0000006202e87824 */ /* 0x000fe400078e02ff */
[----:B-1----:R-:W-:Y:S01]  /*6580*/  IMAD.WIDE R86, R85, 0x4, R148 ;  /* 0x0000000455567825 */ /* 0x002fe200078e0294 */
[----:B------:R1:W-:Y:S03]  /*6590*/  LDGSTS.E [R82+0x8c00], desc[UR16][R164.64], !P2 ;  /* 0x08c00000a4527fae */ /* 0x0003e6000d1a1010 */
[----:B------:R-:W-:Y:S01]  /*65a0*/  VIADD R85, R0, 0xffffffd6 ;  /* 0xffffffd600557836 */ /* 0x000fe20000000000 */
        /* <DEDUP_REMOVED lines=10> */
[----:B------:R-:W-:Y:S01]  /*6650*/  IADD3 R84, PT, PT, R0, -0x2b, RZ ;  /* 0xffffffd500547810 */ /* 0x000fe20007ffe0ff */
[----:B------:R4:W-:Y:S02]  /*6660*/  STL.64 [R1+0x270], R86 ;  /* 0x0002705601007387 */ /* 0x0009e40000100a00 */
[----:B------:R-:W-:-:S02]  /*6670*/  IMAD R236, R2, 0x63, RZ ;  /* 0x0000006302ec7824 */ /* 0x000fc400078e02ff */
[--C-:B-1----:R-:W-:Y:S01]  /*6680*/  IMAD.WIDE R164, R85, 0x4, R146.reuse ;  /* 0x0000000455a47825 */ /* 0x102fe200078e0292 */
[----:B------:R1:W-:Y:S01]  /*6690*/  LDGSTS.E [R82+0x9200], desc[UR16][R166.64], !P4 ;  /* 0x09200000a6527fae */ /* 0x0003e2000e1a1010 */
[----:B------:R-:W-:Y:S02]  /*66a0*/  ISETP.GE.U32.AND P4, PT, R84, 0x7fffff56, PT ;  /* 0x7fffff565400780c */ /* 0x000fe40003f86070 */
[----:B------:R-:W-:Y:S01]  /*66b0*/  IMAD R84, R2, 0x26, RZ ;  /* 0x0000002602547824 */ /* 0x000fe200078e02ff */
[----:B------:R2:W-:Y:S01]  /*66c0*/  STL.64 [R1+0x268], R168 ;  /* 0x000268a801007387 */ /* 0x0005e20000100a00 */
[----:B------:R-:W-:-:S03]  /*66d0*/  IMAD.WIDE R234, R236, 0x4, R146 ;  /* 0x00000004ecea7825 */ /* 0x000fc600078e0292 */
[----:B------:R5:W-:Y:S01]  /*66e0*/  LDGSTS.E [R82+0x9400], desc[UR16][R164.64], !P5 ;  /* 0x09400000a4527fae */ /* 0x000be2000e9a1010 */
[----:B----4-:R-:W-:-:S03]  /*66f0*/  IMAD.WIDE R86, R85, 0x4, R148 ;  /* 0x0000000455567825 */ /* 0x010fc600078e0294 */
[----:B------:R1:W-:Y:S01]  /*6700*/  STL.64 [R1+0x260], R166 ;  /* 0x000260a601007387 */ /* 0x0003e20000100a00 */
[----:B------:R-:W-:Y:S02]  /*6710*/  VIADD R85, R0, 0xffffffd4 ;  /* 0xffffffd400557836 */ /* 0x000fe40000000000 */
[----:B------:R-:W-:Y:S01]  /*6720*/  IMAD.WIDE R236, R236, 0x4, R148 ;  /* 0x00000004ecec7825 */ /* 0x000fe200078e0294 */
[----:B------:R4:W-:Y:S02]  /*6730*/  LDGSTS.E [R82+0x9600], desc[UR16][R86.64], !P5 ;  /* 0x0960000056527fae */ /* 0x0009e4000e9a1010 */
[----:B------:R-:W-:Y:S01]  /*6740*/  ISETP.GE.U32.AND P5, PT, R85, 0x7fffff55, PT ;  /* 0x7fffff555500780c */ /* 0x000fe20003fa6070 */
[----:B--2---:R-:W-:Y:S01]  /*6750*/  IMAD.WIDE R168, R84, 0x4, R146 ;  /* 0x0000000454a87825 */ /* 0x004fe200078e0292 */
[----:B------:R5:W-:Y:S03]  /*6760*/  STL.64 [R1+0x258], R164 ;  /* 0x000258a401007387 */ /* 0x000be60000100a00 */
[----:B------:R-:W-:Y:S01]  /*6770*/  IMAD R85, R2, 0x27, RZ ;  /* 0x0000002702557824 */ /* 0x000fe200078e02ff */
[----:B------:R2:W-:Y:S01]  /*6780*/  LDGSTS.E [R82+0x9800], desc[UR16][R168.64], !P0 ;  /* 0x09800000a8527fae */ /* 0x0005e2000c1a1010 */
[----:B-1----:R-:W-:-:S03]  /*6790*/  IMAD.WIDE R166, R84, 0x4, R148 ;  /* 0x0000000454a67825 */ /* 0x002fc600078e0294 */
[----:B------:R4:W-:Y:S01]  /*67a0*/  STL.64 [R1+0x250], R86 ;  /* 0x0002505601007387 */ /* 0x0009e20000100a00 */
[----:B------:R-:W-:Y:S02]  /*67b0*/  VIADD R84, R0, 0xffffffd3 ;  /* 0xffffffd300547836 */ /* 0x000fe40000000000 */
[C---:B-----5:R-:W-:Y:S01]  /*67c0*/  IMAD.WIDE R164, R85.reuse, 0x4, R146 ;  /* 0x0000000455a47825 */ /* 0x060fe200078e0292 */
[----:B------:R1:W-:Y:S02]  /*67d0*/  LDGSTS.E [R82+0x9a00], desc[UR16][R166.64], !P0 ;  /* 0x09a00000a6527fae */ /* 0x0003e4000c1a1010 */
[----:B------:R-:W-:Y:S01]  /*67e0*/  ISETP.GE.U32.AND P0, PT, R84, 0x7fffff54, PT ;  /* 0x7fffff545400780c */ /* 0x000fe20003f06070 */
[----:B------:R-:W-:Y:S01]  /*67f0*/  IMAD R84, R2, 0x28, RZ ;  /* 0x0000002802547824 */ /* 0x000fe200078e02ff */
[----:B------:R2:W-:Y:S01]  /*6800*/  STL.64 [R1+0x248], R168 ;  /* 0x000248a801007387 */ /* 0x0005e20000100a00 */
[----:B----4-:R-:W-:Y:S01]  /*6810*/  IMAD.WIDE R86, R85, 0x4, R148 ;  /* 0x0000000455567825 */ /* 0x010fe200078e0294 */
[----:B------:R-:W-:-:S02]  /*6820*/  IADD3 R85, PT, PT, R0, -0x2e, RZ ;  /* 0xffffffd200557810 */ /* 0x000fc40007ffe0ff */
[----:B------:R4:W-:Y:S04]  /*6830*/  LDGSTS.E [R82+0x9c00], desc[UR16][R164.64], !P6 ;  /* 0x09c00000a4527fae */ /* 0x0009e8000f1a1010 */
[----:B------:R1:W-:Y:S01]  /*6840*/  STL.64 [R1+0x240], R166 ;  /* 0x000240a601007387 */ /* 0x0003e20000100a00 */
[----:B--2---:R-:W-:-:S03]  /*6850*/  IMAD.WIDE R168, R84, 0x4, R146 ;  /* 0x0000000454a87825 */ /* 0x004fc600078e0292 */
[----:B------:R2:W-:Y:S01]  /*6860*/  LDGSTS.E [R82+0x9e00], desc[UR16][R86.64], !P6 ;  /* 0x09e0000056527fae */ /* 0x0005e2000f1a1010 */
[----:B------:R-:W-:Y:S01]  /*6870*/  ISETP.GE.U32.AND P6, PT, R85, 0x7fffff53, PT ;  /* 0x7fffff535500780c */ /* 0x000fe20003fc6070 */
[----:B------:R-:W-:Y:S02]  /*6880*/  IMAD R85, R2, 0x29, RZ ;  /* 0x0000002902557824 */ /* 0x000fe400078e02ff */
[----:B------:R4:W-:Y:S01]  /*6890*/  STL.64 [R1+0x238], R164 ;  /* 0x000238a401007387 */ /* 0x0009e20000100a00 */
[----:B-1----:R-:W-:-:S03]  /*68a0*/  IMAD.WIDE R166, R84, 0x4, R148 ;  /* 0x0000000454a67825 */ /* 0x002fc600078e0294 */
[----:B------:R1:W-:Y:S01]  /*68b0*/  LDGSTS.E [R82+0xa000], desc[UR16][R168.64], !P1 ;  /* 0x0a000000a8527fae */ /* 0x0003e2000c9a1010 */
[----:B------:R-:W-:-:S03]  /*68c0*/  VIADD R84, R0, 0xffffffd1 ;  /* 0xffffffd100547836 */ /* 0x000fc60000000000 */
[----:B------:R2:W-:Y:S01]  /*68d0*/  STL.64 [R1+0x230], R86 ;  /* 0x0002305601007387 */ /* 0x0005e20000100a00 */
[----:B----4-:R-:W-:-:S03]  /*68e0*/  IMAD.WIDE R164, R85, 0x4, R146 ;  /* 0x0000000455a47825 */ /* 0x010fc600078e0292 */
[----:B------:R4:W-:Y:S01]  /*68f0*/  LDGSTS.E [R82+0xa200], desc[UR16][R166.64], !P1 ;  /* 0x0a200000a6527fae */ /* 0x0009e2000c9a1010 */
[----:B------:R-:W-:Y:S01]  /*6900*/  ISETP.GE.U32.AND P1, PT, R84, 0x7fffff52, PT ;  /* 0x7fffff525400780c */ /* 0x000fe20003f26070 */
[----:B------:R-:W-:Y:S02]  /*6910*/  IMAD R84, R2, 0x2a, RZ ;  /* 0x0000002a02547824 */ /* 0x000fe400078e02ff */
[----:B------:R1:W-:Y:S01]  /*6920*/  STL.64 [R1+0x228], R168 ;  /* 0x000228a801007387 */ /* 0x0003e20000100a00 */
[----:B--2---:R-:W-:-:S03]  /*6930*/  IMAD.WIDE R86, R85, 0x4, R148 ;  /* 0x0000000455567825 */ /* 0x004fc600078e0294 */
[----:B------:R2:W-:Y:S01]  /*6940*/  LDGSTS.E [R82+0xa400], desc[UR16][R164.64], !P2 ;  /* 0x0a400000a4527fae */ /* 0x0005e2000d1a1010 */
[----:B------:R-:W-:-:S03]  /*6950*/  VIADD R85, R0, 0xffffffd0 ;  /* 0xffffffd000557836 */ /* 0x000fc60000000000 */
[----:B------:R4:W-:Y:S01]  /*6960*/  STL.64 [R1+0x220], R166 ;  /* 0x000220a601007387 */ /* 0x0009e20000100a00 */
[----:B-1----:R-:W-:-:S03]  /*6970*/  IMAD.WIDE R168, R84, 0x4, R146 ;  /* 0x0000000454a87825 */ /* 0x002fc600078e0292 */
[----:B------:R1:W-:Y:S01]  /*6980*/  LDGSTS.E [R82+0xa600], desc[UR16][R86.64], !P2 ;  /* 0x0a60000056527fae */ /* 0x0003e2000d1a1010 */
[----:B------:R-:W-:Y:S01]  /*6990*/  ISETP.GE.U32.AND P2, PT, R85, 0x7fffff51, PT ;  /* 0x7fffff515500780c */ /* 0x000fe20003f46070 */
[----:B------:R-:W-:Y:S02]  /*69a0*/  IMAD R85, R2, 0x2b, RZ ;  /* 0x0000002b02557824 */ /* 0x000fe400078e02ff */
[----:B------:R2:W-:Y:S01]  /*69b0*/  STL.64 [R1+0x218], R164 ;  /* 0x000218a401007387 */ /* 0x0005e20000100a00 */
[----:B----4-:R-:W-:Y:S01]  /*69c0*/  IMAD.WIDE R166, R84, 0x4, R148 ;  /* 0x0000000454a67825 */ /* 0x010fe200078e0294 */
[----:B------:R-:W-:Y:S02]  /*69d0*/  IADD3 R84, PT, PT, R0, -0x31, RZ ;  /* 0xffffffcf00547810 */ /* 0x000fe40007ffe0ff */
        /* <DEDUP_REMOVED lines=162> */
[----:B------:R-:W-:Y:S04]  /*7400*/  LDGSTS.E [R82+0xf000], desc[UR16][R168.64], !P4 ;  /* 0x0f000000a8527fae */ /* 0x000fe8000e1a1010 */
[----:B------:R4:W-:Y:S01]  /*7410*/  LDGSTS.E [R82+0xf200], desc[UR16][R166.64], !P4 ;  /* 0x0f200000a6527fae */ /* 0x0009e2000e1a1010 */
[----:B------:R-:W-:Y:S01]  /*7420*/  ISETP.GE.U32.AND P4, PT, R84, 0x7fffff3e, PT ;  /* 0x7fffff3e5400780c */ /* 0x000fe20003f86070 */
[----:B--2---:R-:W-:-:S02]  /*7430*/  IMAD.WIDE R164, R85, 0x4, R146 ;  /* 0x0000000455a47825 */ /* 0x004fc400078e0292 */
[----:B------:R1:W-:Y:S02]  /*7440*/  STL.64 [R1+0xf0], R86 ;  /* 0x0000f05601007387 */ /* 0x0003e40000100a00 */
[----:B------:R-:W-:Y:S02]  /*7450*/  IMAD R84, R2, 0x3e, RZ ;  /* 0x0000003e02547824 */ /* 0x000fe400078e02ff */
[----:B------:R-:W-:Y:S04]  /*7460*/  STL.64 [R1+0xe8], R168 ;  /* 0x0000e8a801007387 */ /* 0x000fe80000100a00 */
[----:B------:R4:W-:Y:S01]  /*7470*/  STL.64 [R1+0xe0], R166 ;  /* 0x0000e0a601007387 */ /* 0x0009e20000100a00 */
[----:B-1----:R-:W-:-:S03]  /*7480*/  IMAD.WIDE R86, R85, 0x4, R148 ;  /* 0x0000000455567825 */ /* 0x002fc600078e0294 */
[----:B------:R1:W-:Y:S01]  /*7490*/  STL.64 [R1+0xd8], R164 ;  /* 0x0000d8a401007387 */ /* 0x0003e20000100a00 */
[----:B------:R-:W-:-:S03]  /*74a0*/  VIADD R85, R0, 0xffffffbc ;  /* 0xffffffbc00557836 */ /* 0x000fc60000000000 */
[----:B------:R1:W-:Y:S01]  /*74b0*/  LDGSTS.E [R82+0xf400], desc[UR16][R164.64], !P5 ;  /* 0x0f400000a4527fae */ /* 0x0003e2000e9a1010 */
[----:B----4-:R-:W-:-:S03]  /*74c0*/  IMAD.WIDE R166, R84, 0x4, R146 ;  /* 0x0000000454a67825 */ /* 0x010fc600078e0292 */
[----:B------:R-:W-:Y:S01]  /*74d0*/  LDGSTS.E [R82+0xf600], desc[UR16][R86.64], !P5 ;  /* 0x0f60000056527fae */ /* 0x000fe2000e9a1010 */
[----:B------:R-:W-:Y:S02]  /*74e0*/  ISETP.GE.U32.AND P5, PT, R85, 0x7fffff3d, PT ;  /* 0x7fffff3d5500780c */ /* 0x000fe40003fa6070 */
[----:B------:R-:W-:Y:S01]  /*74f0*/  SHF.L.U32 R85, R2, 0x6, RZ ;  /* 0x0000000602557819 */ /* 0x000fe200000006ff */
[----:B------:R-:W-:Y:S01]  /*7500*/  STL.64 [R1+0xd0], R86 ;  /* 0x0000d05601007387 */ /* 0x000fe20000100a00 */
[----:B-1----:R-:W-:-:S03]  /*7510*/  IMAD.WIDE R164, R84, 0x4, R148 ;  /* 0x0000000454a47825 */ /* 0x002fc600078e0294 */
[----:B------:R1:W-:Y:S01]  /*7520*/  LDGSTS.E [R82+0xf800], desc[UR16][R166.64], !P0 ;  /* 0x0f800000a6527fae */ /* 0x0003e2000c1a1010 */
[----:B------:R-:W-:-:S03]  /*7530*/  IMAD R84, R2, 0x3f, RZ ;  /* 0x0000003f02547824 */ /* 0x000fc600078e02ff */
[----:B------:R1:W-:Y:S01]  /*7540*/  STL.64 [R1+0xc8], R166 ;  /* 0x0000c8a601007387 */ /* 0x0003e20000100a00 */
[----:B------:R-:W-:-:S03]  /*7550*/  IMAD.WIDE R170, R84, 0x4, R146 ;  /* 0x0000000454aa7825 */ /* 0x000fc600078e0292 */
[----:B------:R2:W-:Y:S01]  /*7560*/  LDGSTS.E [R82+0xfa00], desc[UR16][R164.64], !P0 ;  /* 0x0fa00000a4527fae */ /* 0x0005e2000c1a1010 */
[----:B------:R-:W-:-:S03]  /*7570*/  IMAD.WIDE R168, R84, 0x4, R148 ;  /* 0x0000000454a87825 */ /* 0x000fc600078e0294 */
[----:B------:R2:W-:Y:S01]  /*7580*/  STL.64 [R1+0xc0], R164 ;  /* 0x0000c0a401007387 */ /* 0x0005e20000100a00 */
[----:B------:R-:W-:-:S03]  /*7590*/  VIADD R84, R0, 0xffffffba ;  /* 0xffffffba00547836 */ /* 0x000fc60000000000 */
[----:B------:R4:W-:Y:S01]  /*75a0*/  LDGSTS.E [R82+0xfc00], desc[UR16][R170.64], !P6 ;  /* 0x0fc00000aa527fae */ /* 0x0009e2000f1a1010 */
[----:B-1----:R-:W-:-:S03]  /*75b0*/  IMAD.WIDE R166, R85, 0x4, R146 ;  /* 0x0000000455a67825 */ /* 0x002fc600078e0292 */
[----:B------:R1:W-:Y:S01]  /*75c0*/  LDGSTS.E [R82+0xfe00], desc[UR16][R168.64], !P6 ;  /* 0x0fe00000a8527fae */ /* 0x0003e2000f1a1010 */
[----:B------:R-:W-:Y:S01]  /*75d0*/  ISETP.GE.U32.AND P6, PT, R84, 0x7fffff3b, PT ;  /* 0x7fffff3b5400780c */ /* 0x000fe20003fc6070 */
[----:B------:R-:W-:Y:S02]  /*75e0*/  IMAD R84, R2, 0x41, RZ ;  /* 0x0000004102547824 */ /* 0x000fe400078e02ff */
[----:B--2---:R-:W-:Y:S01]  /*75f0*/  IMAD.WIDE R164, R85, 0x4, R148 ;  /* 0x0000000455a47825 */ /* 0x004fe200078e0294 */
[----:B------:R4:W-:Y:S03]  /*7600*/  STL.64 [R1+0xb8], R170 ;  /* 0x0000b8aa01007387 */ /* 0x0009e60000100a00 */
[C---:B------:R-:W-:Y:S01]  /*7610*/  VIADD R85, R0.reuse, 0xffffffb9 ;  /* 0xffffffb900557836 */ /* 0x040fe20000000000 */
[----:B------:R2:W-:Y:S01]  /*7620*/  LDGSTS.E [R82+0x10000], desc[UR16][R166.64], !P1 ;  /* 0x10000000a6527fae */ /* 0x0005e2000c9a1010 */
[----:B------:R-:W-:-:S03]  /*7630*/  VIADD R86, R0, 0xffffffbb ;  /* 0xffffffbb00567836 */ /* 0x000fc60000000000 */
[----:B------:R1:W-:Y:S02]  /*7640*/  STL.64 [R1+0xb0], R168 ;  /* 0x0000b0a801007387 */ /* 0x0003e40000100a00 */
[----:B------:R-:W-:Y:S02]  /*7650*/  ISETP.GE.U32.AND P0, PT, R86, 0x7fffff3c, PT ;  /* 0x7fffff3c5600780c */ /* 0x000fe40003f06070 */
[----:B------:R5:W-:Y:S01]  /*7660*/  LDGSTS.E [R82+0x10200], desc[UR16][R164.64], !P1 ;  /* 0x10200000a4527fae */ /* 0x000be2000c9a1010 */
[----:B------:R-:W-:Y:S01]  /*7670*/  ISETP.GE.U32.AND P1, PT, R85, 0x7fffff3a, PT ;  /* 0x7fffff3a5500780c */ /* 0x000fe20003f26070 */
[----:B------:R-:W-:Y:S02]  /*7680*/  IMAD R85, R2, 0x42, RZ ;  /* 0x0000004202557824 */ /* 0x000fe400078e02ff */
[----:B------:R2:W-:Y:S01]  /*7690*/  STL.64 [R1+0xa8], R166 ;  /* 0x0000a8a601007387 */ /* 0x0005e20000100a00 */
[----:B----4-:R-:W-:-:S03]  /*76a0*/  IMAD.WIDE R170, R172, 0x4, R146 ;  /* 0x00000004acaa7825 */ /* 0x010fc600078e0292 */
[----:B------:R5:W-:Y:S01]  /*76b0*/  STL.64 [R1+0xa0], R164 ;  /* 0x0000a0a401007387 */ /* 0x000be20000100a00 */
[----:B-1----:R-:W-:-:S04]  /*76c0*/  IMAD.WIDE R168, R84, 0x4, R146 ;  /* 0x0000000454a87825 */ /* 0x002fc800078e0292 */
[C-C-:B------:R-:W-:Y:S01]  /*76d0*/  IMAD.WIDE R86, R85.reuse, 0x4, R148.reuse ;  /* 0x0000000455567825 */ /* 0x140fe200078e0294 */
[----:B------:R1:W-:Y:S03]  /*76e0*/  LDGSTS.E [R82+0x10400], desc[UR16][R168.64], !P2 ;  /* 0x10400000a8527fae */ /* 0x0003e6000d1a1010 */
[----:B--2---:R-:W-:Y:S01]  /*76f0*/  IMAD.WIDE R166, R84, 0x4, R148 ;  /* 0x0000000454a67825 */ /* 0x004fe200078e0294 */
[----:B------:R-:W-:Y:S01]  /*7700*/  IADD3 R84, PT, PT, R0, -0x48, RZ ;  /* 0xffffffb800547810 */ /* 0x000fe20007ffe0ff */
[----:B------:R1:W-:Y:S02]  /*7710*/  STL.64 [R1+0x98], R168 ;  /* 0x000098a801007387 */ /* 0x0003e40000100a00 */
[----:B-----5:R-:W-:Y:S02]  /*7720*/  IMAD.WIDE R164, R85, 0x4, R146 ;  /* 0x0000000455a47825 */ /* 0x020fe400078e0292 */
[----:B------:R2:W-:Y:S01]  /*7730*/  LDGSTS.E [R82+0x10600], desc[UR16][R166.64], !P2 ;  /* 0x10600000a6527fae */ /* 0x0005e2000d1a1010 */
[----:B------:R-:W-:Y:S01]  /*7740*/  ISETP.GE.U32.AND P2, PT, R84, 0x7fffff39, PT ;  /* 0x7fffff395400780c */ /* 0x000fe20003f46070 */
[----:B------:R-:W-:-:S02]  /*7750*/  VIADD R85, R0, 0xffffffb7 ;  /* 0xffffffb700557836 */ /* 0x000fc40000000000 */
[----:B------:R-:W-:Y:S01]  /*7760*/  IMAD R84, R2, 0x43, RZ ;  /* 0x0000004302547824 */ /* 0x000fe200078e02ff */
[----:B------:R4:W-:Y:S01]  /*7770*/  LDGSTS.E [R82+0x10800], desc[UR16][R164.64], !P4 ;  /* 0x10800000a4527fae */ /* 0x0009e2000e1a1010 */
[----:B------:R-:W-:-:S03]  /*7780*/  IMAD.WIDE R172, R172, 0x4, R148 ;  /* 0x00000004acac7825 */ /* 0x000fc600078e0294 */
[----:B------:R5:W-:Y:S01]  /*7790*/  LDGSTS.E [R82+0x10a00], desc[UR16][R86.64], !P4 ;  /* 0x10a0000056527fae */ /* 0x000be2000e1a1010 */
[----:B------:R-:W-:Y:S01]  /*77a0*/  ISETP.GE.U32.AND P4, PT, R85, 0x7fffff38, PT ;  /* 0x7fffff385500780c */ /* 0x000fe20003f86070 */
[----:B-1----:R-:W-:Y:S02]  /*77b0*/  IMAD.WIDE R168, R84, 0x4, R146 ;  /* 0x0000000454a87825 */ /* 0x002fe400078e0292 */
[----:B------:R2:W-:Y:S02]  /*77c0*/  STL.64 [R1+0x90], R166 ;  /* 0x000090a601007387 */ /* 0x0005e40000100a00 */
[----:B------:R-:W-:Y:S02]  /*77d0*/  IMAD R85, R2, 0x44, RZ ;  /* 0x0000004402557824 */ /* 0x000fe400078e02ff */
[----:B------:R4:W-:Y:S04]  /*77e0*/  STL.64 [R1+0x88], R164 ;  /* 0x000088a401007387 */ /* 0x0009e80000100a00 */
[----:B------:R5:W-:Y:S01]  /*77f0*/  STL.64 [R1+0x80], R86 ;  /* 0x0000805601007387 */ /* 0x000be20000100a00 */
[----:B--2---:R-:W-:-:S03]  /*7800*/  IMAD.WIDE R166, R84, 0x4, R148 ;  /* 0x0000000454a67825 */ /* 0x004fc600078e0294 */
[----:B------:R1:W-:Y:S01]  /*7810*/  LDGSTS.E [R82+0x10c00], desc[UR16][R168.64], !P5 ;  /* 0x10c00000a8527fae */ /* 0x0003e2000e9a1010 */
[----:B------:R-:W-:-:S03]  /*7820*/  VIADD R84, R0, 0xffffffb6 ;  /* 0xffffffb600547836 */ /* 0x000fc60000000000 */
[----:B------:R2:W-:Y:S01]  /*7830*/  LDGSTS.E [R82+0x10e00], desc[UR16][R166.64], !P5 ;  /* 0x10e00000a6527fae */ /* 0x0005e2000e9a1010 */
[----:B----4-:R-:W-:Y:S01]  /*7840*/  IMAD.WIDE R164, R85, 0x4, R146 ;  /* 0x0000000455a47825 */ /* 0x010fe200078e0292 */
[----:B------:R-:W-:-:S03]  /*7850*/  ISETP.GE.U32.AND P5, PT, R84, 0x7fffff37, PT ;  /* 0x7fffff375400780c */ /* 0x000fc60003fa6070 */
[----:B-----5:R-:W-:Y:S01]  /*7860*/  IMAD.WIDE R86, R85, 0x4, R148 ;  /* 0x0000000455567825 */ /* 0x020fe200078e0294 */
[----:B------:R-:W-:Y:S01]  /*7870*/  IADD3 R85, PT, PT, R0, -0x4b, RZ ;  /* 0xffffffb500557810 */ /* 0x000fe20007ffe0ff */
[----:B------:R4:W-:Y:S02]  /*7880*/  LDGSTS.E [R82+0x11000], desc[UR16][R164.64], !P0 ;  /* 0x11000000a4527fae */ /* 0x0009e4000c1a1010 */
[C---:B------:R-:W-:Y:S02]  /*7890*/  IMAD R84, R2.reuse, 0x45, RZ ;  /* 0x0000004502547824 */ /* 0x040fe400078e02ff */
[----:B------:R1:W-:Y:S04]  /*78a0*/  STL.64 [R1+0x78], R168 ;  /* 0x000078a801007387 */ /* 0x0003e80000100a00 */
[----:B------:R5:W-:Y:S01]  /*78b0*/  LDGSTS.E [R82+0x11200], desc[UR16][R86.64], !P0 ;  /* 0x1120000056527fae */ /* 0x000be2000c1a1010 */
[----:B------:R-:W-:Y:S01]  /*78c0*/  ISETP.GE.U32.AND P0, PT, R85, 0x7fffff36, PT ;  /* 0x7fffff365500780c */ /* 0x000fe20003f06070 */
[----:B------:R-:W-:-:S02]  /*78d0*/  IMAD R85, R2, 0x46, RZ ;  /* 0x0000004602557824 */ /* 0x000fc400078e02ff */
[----:B------:R2:W-:Y:S01]  /*78e0*/  STL.64 [R1+0x70], R166 ;  /* 0x000070a601007387 */ /* 0x0005e20000100a00 */
[----:B-1----:R-:W-:-:S03]  /*78f0*/  IMAD.WIDE R168, R84, 0x4, R146 ;  /* 0x0000000454a87825 */ /* 0x002fc600078e0292 */
        /* <DEDUP_REMOVED lines=9> */
[----:B------:R4:W-:Y:S03]  /*7990*/  LDGSTS.E [R82+0x11800], desc[UR16][R164.64], !P1 ;  /* 0x11800000a4527fae */ /* 0x0009e6000c9a1010 */
[----:B------:R-:W-:Y:S01]  /*79a0*/  VIADD R85, R0, 0xffffffb3 ;  /* 0xffffffb300557836 */ /* 0x000fe20000000000 */
[----:B------:R1:W-:Y:S01]  /*79b0*/  STL.64 [R1+0x58], R168 ;  /* 0x000058a801007387 */ /* 0x0003e20000100a00 */
[----:B------:R-:W-:-:S03]  /*79c0*/  IMAD R84, R2, 0x47, RZ ;  /* 0x0000004702547824 */ /* 0x000fc600078e02ff */
[----:B------:R5:W-:Y:S01]  /*79d0*/  LDGSTS.E [R82+0x11a00], desc[UR16][R86.64], !P1 ;  /* 0x11a0000056527fae */ /* 0x000be2000c9a1010 */
[----:B------:R-:W-:Y:S01]  /*79e0*/  ISETP.GE.U32.AND P1, PT, R85, 0x7fffff34, PT ;  /* 0x7fffff345500780c */ /* 0x000fe20003f26070 */
[----:B------:R-:W-:Y:S02]  /*79f0*/  IMAD R85, R2, 0x48, RZ ;  /* 0x0000004802557824 */ /* 0x000fe400078e02ff */
[----:B------:R2:W-:Y:S01]  /*7a00*/  STL.64 [R1+0x50], R166 ;  /* 0x000050a601007387 */ /* 0x0005e20000100a00 */
[----:B-1----:R-:W-:-:S03]  /*7a10*/  IMAD.WIDE R168, R84, 0x4, R146 ;  /* 0x0000000454a87825 */ /* 0x002fc600078e0292 */
[----:B------:R4:W-:Y:S04]  /*7a20*/  STL.64 [R1+0x48], R164 ;  /* 0x000048a401007387 */ /* 0x0009e80000100a00 */
[----:B------:R5:W-:Y:S01]  /*7a30*/  STL.64 [R1+0x40], R86 ;  /* 0x0000405601007387 */ /* 0x000be20000100a00 */
[----:B--2---:R-:W-:Y:S01]  /*7a40*/  IMAD.WIDE R166, R84, 0x4, R148 ;  /* 0x0000000454a67825 */ /* 0x004fe200078e0294 */
[----:B------:R-:W-:Y:S02]  /*7a50*/  IADD3 R84, PT, PT, R0, -0x4e, RZ ;  /* 0xffffffb200547810 */ /* 0x000fe40007ffe0ff */
[----:B------:R1:W-:Y:S01]  /*7a60*/  LDGSTS.E [R82+0x11c00], desc[UR16][R168.64], !P2 ;  /* 0x11c00000a8527fae */ /* 0x0003e2000d1a1010 */
[----:B----4-:R-:W-:-:S03]  /*7a70*/  IMAD.WIDE R164, R85, 0x4, R146 ;  /* 0x0000000455a47825 */ /* 0x010fc600078e0292 */
[----:B------:R2:W-:Y:S01]  /*7a80*/  LDGSTS.E [R82+0x11e00], desc[UR16][R166.64], !P2 ;  /* 0x11e00000a6527fae */ /* 0x0005e2000d1a1010 */
[----:B------:R-:W-:Y:S01]  /*7a90*/  ISETP.GE.U32.AND P2, PT, R84, 0x7fffff33, PT ;  /* 0x7fffff335400780c */ /* 0x000fe20003f46070 */
[----:B-----5:R-:W-:Y:S02]  /*7aa0*/  IMAD.WIDE R86, R85, 0x4, R148 ;  /* 0x0000000455567825 */ /* 0x020fe400078e0294 */
[----:B------:R4:W-:Y:S02]  /*7ab0*/  LDGSTS.E [R82+0x12000], desc[UR16][R164.64], !P4 ;  /* 0x12000000a4527fae */ /* 0x0009e4000e1a1010 */
[----:B------:R-:W-:Y:S02]  /*7ac0*/  VIADD R85, R0, 0xffffffb1 ;  /* 0xffffffb100557836 */ /* 0x000fe40000000000 */
        /* <DEDUP_REMOVED lines=16> */
[C---:B------:R-:W-:Y:S01]  /*7bd0*/  IADD3 R84, PT, PT, R0.reuse, -0x51, RZ ;  /* 0xffffffaf00547810 */ /* 0x040fe20007ffe0ff */
[----:B------:R4:W-:Y:S01]  /*7be0*/  LDGSTS.E [R82+0x12800], desc[UR16][R164.64], !P0 ;  /* 0x12800000a4527fae */ /* 0x0009e2000c1a1010 */
[----:B------:R-:W-:-:S03]  /*7bf0*/  IADD3 R85, PT, PT, R0, -0x6a, RZ ;  /* 0xffffff9600557810 */ /* 0x000fc60007ffe0ff */
[----:B------:R5:W-:Y:S01]  /*7c00*/  LDGSTS.E [R82+0x12a00], desc[UR16][R86.64], !P0 ;  /* 0x12a0000056527fae */ /* 0x000be2000c1a1010 */
[----:B------:R-:W-:Y:S02]  /*7c10*/  ISETP.GE.U32.AND P0, PT, R84, 0x7fffff30, PT ;  /* 0x7fffff305400780c */ /* 0x000fe40003f06070 */
[----:B------:R-:W-:Y:S01]  /*7c20*/  IADD3 R84, PT, PT, R0, -0x52, RZ ;  /* 0xffffffae00547810 */ /* 0x000fe20007ffe0ff */
[----:B------:R1:W-:Y:S04]  /*7c30*/  STL.64 [R1+0x18], R168 ;  /* 0x000018a801007387 */ /* 0x0003e80000100a00 */
[----:B------:R2:W-:Y:S04]  /*7c40*/  STL.64 [R1+0x10], R166 ;  /* 0x000010a601007387 */ /* 0x0005e80000100a00 */
[----:B------:R3:W-:Y:S04]  /*7c50*/  LDGSTS.E [R82+0x12c00], desc[UR16][R250.64], !P6 ;  /* 0x12c00000fa527fae */ /* 0x0007e8000f1a1010 */
[----:B------:R4:W-:Y:S01]  /*7c60*/  STL.64 [R1+0x8], R164 ;  /* 0x000008a401007387 */ /* 0x0009e20000100a00 */
[----:B-1----:R-:W-:-:S03]  /*7c70*/  IMAD R168, R2, 0x52, RZ ;  /* 0x0000005202a87824 */ /* 0x002fc600078e02ff */
[----:B------:R1:W-:Y:S01]  /*7c80*/  LDGSTS.E [R82+0x12e00], desc[UR16][R248.64], !P6 ;  /* 0x12e00000f8527fae */ /* 0x0003e2000f1a1010 */
[----:B------:R-:W-:Y:S01]  /*7c90*/  ISETP.GE.U32.AND P6, PT, R84, 0x7fffff2f, PT ;  /* 0x7fffff2f5400780c */ /* 0x000fe20003fc6070 */
[----:B--2---:R-:W-:Y:S01]  /*7ca0*/  IMAD.WIDE R166, R168, 0x4, R146 ;  /* 0x00000004a8a67825 */ /* 0x004fe200078e0292 */
[----:B------:R-:W-:Y:S01]  /*7cb0*/  IADD3 R84, PT, PT, R0, -0x53, RZ ;  /* 0xffffffad00547810 */ /* 0x000fe20007ffe0ff */
[----:B------:R5:W-:Y:S02]  /*7cc0*/  STL.64 [R1], R86 ;  /* 0x0000005601007387 */ /* 0x000be40000100a00 */
[----:B------:R-:W-:Y:S02]  /*7cd0*/  IMAD.WIDE R168, R168, 0x4, R148 ;  /* 0x00000004a8a87825 */ /* 0x000fe400078e0294 */
[----:B------:R3:W-:Y:S02]  /*7ce0*/  STL.64 [R1+0xe90], R250 ;  /* 0x000e90fa01007387 */ /* 0x0007e40000100a00 */
[----:B----4-:R-:W-:-:S02]  /*7cf0*/  IMAD R164, R2, 0x51, RZ ;  /* 0x0000005102a47824 */ /* 0x010fc400078e02ff */
[----:B------:R1:W-:Y:S04]  /*7d00*/  STL.64 [R1+0xe98], R248 ;  /* 0x000e98f801007387 */ /* 0x0003e80000100a00 */
[----:B------:R2:W-:Y:S01]  /*7d10*/  LDGSTS.E [R82+0x13000], desc[UR16][R246.64], !P1 ;  /* 0x13000000f6527fae */ /* 0x0005e2000c9a1010 */
[----:B-----5:R-:W-:Y:S02]  /*7d20*/  IMAD.MOV.U32 R86, RZ, RZ, R162 ;  /* 0x000000ffff567224 */ /* 0x020fe400078e00a2 */
[----:B------:R-:W-:Y:S01]  /*7d30*/  IMAD.MOV.U32 R87, RZ, RZ, R163 ;  /* 0x000000ffff577224 */ /* 0x000fe200078e00a3 */
[----:B------:R2:W-:Y:S01]  /*7d40*/  STL.64 [R1+0xe80], R246 ;  /* 0x000e80f601007387 */ /* 0x0005e20000100a00 */
[----:B---3--:R-:W-:Y:S02]  /*7d50*/  IMAD.MOV.U32 R250, RZ, RZ, R154 ;  /* 0x000000fffffa7224 */ /* 0x008fe400078e009a */
[----:B------:R-:W-:Y:S01]  /*7d60*/  IMAD.MOV.U32 R251, RZ, RZ, R155 ;  /* 0x000000fffffb7224 */ /* 0x000fe200078e009b */
[----:B------:R3:W-:Y:S01]  /*7d70*/  LDGSTS.E [R82+0x13200], desc[UR16][R244.64], !P1 ;  /* 0x13200000f4527fae */ /* 0x0007e2000c9a1010 */
[----:B------:R-:W-:Y:S01]  /*7d80*/  ISETP.GE.U32.AND P1, PT, R84, 0x7fffff2e, PT ;  /* 0x7fffff2e5400780c */ /* 0x000fe20003f26070 */
[----:B------:R-:W-:-:S02]  /*7d90*/  VIADD R84, R0, 0xffffffac ;  /* 0xffffffac00547836 */ /* 0x000fc40000000000 */
[----:B------:R3:W-:Y:S01]  /*7da0*/  STL.64 [R1+0xe88], R244 ;  /* 0x000e88f401007387 */ /* 0x0007e20000100a00 */
[----:B-1----:R-:W-:Y:S02]  /*7db0*/  IMAD.MOV.U32 R248, RZ, RZ, R160 ;  /* 0x000000fffff87224 */ /* 0x002fe400078e00a0 */
[C---:B------:R-:W-:Y:S01]  /*7dc0*/  IMAD R160, R2.reuse, 0x50, RZ ;  /* 0x0000005002a07824 */ /* 0x040fe200078e02ff */
[----:B------:R1:W-:Y:S01]  /*7dd0*/  LDGSTS.E [R82+0x13400], desc[UR16][R242.64], !P2 ;  /* 0x13400000f2527fae */ /* 0x0003e2000d1a1010 */
[----:B--2---:R-:W-:Y:S02]  /*7de0*/  IMAD.MOV.U32 R246, RZ, RZ, R152 ;  /* 0x000000fffff67224 */ /* 0x004fe400078e0098 */
[----:B------:R-:W-:Y:S01]  /*7df0*/  IMAD R152, R2, 0x4e, RZ ;  /* 0x0000004e02987824 */ /* 0x000fe200078e02ff */
[----:B------:R1:W-:Y:S01]  /*7e00*/  STL.64 [R1+0xea0], R242 ;  /* 0x000ea0f201007387 */ /* 0x0003e20000100a00 */
[----:B------:R-:W-:Y:S02]  /*7e10*/  IMAD.MOV.U32 R247, RZ, RZ, R153 ;  /* 0x000000fffff77224 */ /* 0x000fe400078e0099 */
[----:B------:R-:W-:Y:S01]  /*7e20*/  IMAD.MOV.U32 R249, RZ, RZ, R161 ;  /* 0x000000fffff97224 */ /* 0x000fe200078e00a1 */
[----:B---3--:R-:W-:Y:S01]  /*7e30*/  MOV R244, R150 ;  /* 0x0000009600f47202 */ /* 0x008fe20000000f00 */
[----:B------:R-:W-:Y:S01]  /*7e40*/  IMAD.MOV.U32 R245, RZ, RZ, R151 ;  /* 0x000000fffff57224 */ /* 0x000fe200078e0097 */
[----:B------:R2:W-:Y:S01]  /*7e50*/  LDGSTS.E [R82+0x13600], desc[UR16][R240.64], !P2 ;  /* 0x13600000f0527fae */ /* 0x0005e2000d1a1010 */
[----:B------:R-:W-:Y:S01]  /*7e60*/  IMAD.WIDE R150, R152, 0x4, R146 ;  /* 0x0000000498967825 */ /* 0x000fe200078e0292 */
[----:B------:R-:W-:-:S02]  /*7e70*/  ISETP.GE.U32.AND P2, PT, R84, 0x7fffff2d, PT ;  /* 0x7fffff2d5400780c */ /* 0x000fc40003f46070 */
[----:B------:R2:W-:Y:S01]  /*7e80*/  STL.64 [R1+0xea8], R240 ;  /* 0x000ea8f001007387 */ /* 0x0005e20000100a00 */
[----:B------:R-:W-:Y:S01]  /*7e90*/  IMAD.WIDE R152, R152, 0x4, R148 ;  /* 0x0000000498987825 */ /* 0x000fe200078e0294 */
[----:B------:R-:W-:Y:S02]  /*7ea0*/  IADD3 R84, PT, PT, R0, -0x55, RZ ;  /* 0xffffffab00547810 */ /* 0x000fe40007ffe0ff */
[----:B------:R3:W-:Y:S01]  /*7eb0*/  LDGSTS.E [R82+0x13800], desc[UR16][R150.64], !P4 ;  /* 0x1380000096527fae */ /* 0x0007e2000e1a1010 */
[----:B-1----:R-:W-:Y:S01]  /*7ec0*/  MOV R242, R158 ;  /* 0x0000009e00f27202 */ /* 0x002fe20000000f00 */
[----:B------:R-:W-:Y:S02]  /*7ed0*/  IMAD.MOV.U32 R243, RZ, RZ, R159 ;  /* 0x000000fffff37224 */ /* 0x000fe400078e009f */
[----:B------:R-:W-:Y:S01]  /*7ee0*/  LDGSTS.E [R82+0x13a00], desc[UR16][R152.64], !P4 ;  /* 0x13a0000098527fae */ /* 0x000fe2000e1a1010 */
[----:B------:R-:W-:Y:S01]  /*7ef0*/  ISETP.GE.U32.AND P4, PT, R84, 0x7fffff2c, PT ;  /* 0x7fffff2c5400780c */ /* 0x000fe20003f86070 */
[----:B------:R-:W-:-:S02]  /*7f00*/  VIADD R84, R0, 0xffffffaa ;  /* 0xffffffaa00547836 */ /* 0x000fc40000000000 */
[----:B--2---:R-:W-:Y:S01]  /*7f10*/  IMAD.MOV.U32 R240, RZ, RZ, R156 ;  /* 0x000000fffff07224 */ /* 0x004fe200078e009c */
[----:B------:R-:W-:Y:S01]  /*7f20*/  MOV R241, R157 ;  /* 0x0000009d00f17202 */ /* 0x000fe20000000f00 */
[----:B------:R-:W-:Y:S01]  /*7f30*/  IMAD R156, R2, 0x4f, RZ ;  /* 0x0000004f029c7824 */ /* 0x000fe200078e02ff */
[----:B------:R3:W-:Y:S01]  /*7f40*/  STL.64 [R1+0xeb0], R150 ;  /* 0x000eb09601007387 */ /* 0x0007e20000100a00 */
[----:B------:R-:W-:-:S03]  /*7f50*/  IMAD.WIDE R158, R160, 0x4, R146 ;  /* 0x00000004a09e7825 */ /* 0x000fc600078e0292 */
[----:B------:R-:W-:Y:S01]  /*7f60*/  STL.64 [R1+0xeb8], R152 ;  /* 0x000eb89801007387 */ /* 0x000fe20000100a00 */
[----:B------:R-:W-:-:S04]  /*7f70*/  IMAD.WIDE R154, R156, 0x4, R146 ;  /* 0x000000049c9a7825 */ /* 0x000fc800078e0292 */
[--C-:B------:R-:W-:Y:S01]  /*7f80*/  IMAD.WIDE R156, R156, 0x4, R148.reuse ;  /* 0x000000049c9c7825 */ /* 0x100fe200078e0294 */
[----:B------:R1:W-:Y:S03]  /*7f90*/  LDGSTS.E [R82+0x13c00], desc[UR16][R154.64], !P5 ;  /* 0x13c000009a527fae */ /* 0x0003e6000e9a1010 */
[----:B------:R-:W-:Y:S01]  /*7fa0*/  IMAD.WIDE R160, R160, 0x4, R148 ;  /* 0x00000004a0a07825 */ /* 0x000fe200078e0294 */
[----:B------:R2:W-:Y:S01]  /*7fb0*/  LDGSTS.E [R82+0x13e00], desc[UR16][R156.64], !P5 ;  /* 0x13e000009c527fae */ /* 0x0005e2000e9a1010 */
[----:B------:R-:W-:Y:S02]  /*7fc0*/  ISETP.GE.U32.AND P5, PT, R84, 0x7fffff2b, PT ;  /* 0x7fffff2b5400780c */ /* 0x000fe40003fa6070 */
[----:B------:R-:W-:Y:S01]  /*7fd0*/  VIADD R84, R0, 0xffffffa9 ;  /* 0xffffffa900547836 */ /* 0x000fe20000000000 */
[----:B------:R-:W-:Y:S01]  /*7fe0*/  LDGSTS.E [R82+0x14000], desc[UR16][R158.64], !P0 ;  /* 0x140000009e527fae */ /* 0x000fe2000c1a1010 */
[----:B------:R-:W-:-:S03]  /*7ff0*/  IMAD.WIDE R162, R164, 0x4, R146 ;  /* 0x00000004a4a27825 */ /* 0x000fc600078e0292 */
[----:B------:R-:W-:Y:S01]  /*8000*/  LDGSTS.E [R82+0x14200], desc[UR16][R160.64], !P0 ;  /* 0x14200000a0527fae */ /* 0x000fe2000c1a1010 */
[----:B------:R-:W-:Y:S01]  /*8010*/  IMAD.WIDE R164, R164, 0x4, R148 ;  /* 0x00000004a4a47825 */ /* 0x000fe200078e0294 */
[----:B------:R-:W-:Y:S02]  /*8020*/  ISETP.GE.U32.AND P0, PT, R84, 0x7fffff2a, PT ;  /* 0x7fffff2a5400780c */ /* 0x000fe40003f06070 */
[----:B------:R-:W-:Y:S01]  /*8030*/  IADD3 R84, PT, PT, R0, -0x58, RZ ;  /* 0xffffffa800547810 */ /* 0x000fe20007ffe0ff */
[----:B------:R-:W-:Y:S04]  /*8040*/  LDGSTS.E [R82+0x14400], desc[UR16][R162.64], !P6 ;  /* 0x14400000a2527fae */ /* 0x000fe8000f1a1010 */
[----:B------:R-:W-:Y:S01]  /*8050*/  LDGSTS.E [R82+0x14600], desc[UR16][R164.64], !P6 ;  /* 0x14600000a4527fae */ /* 0x000fe2000f1a1010 */
[----:B------:R-:W-:Y:S01]  /*8060*/  ISETP.GE.U32.AND P6, PT, R84, 0x7fffff29, PT ;  /* 0x7fffff295400780c */ /* 0x000fe20003fc6070 */
[----:B------:R-:W-:-:S02]  /*8070*/  VIADD R84, R0, 0xffffffa7 ;  /* 0xffffffa700547836 */ /* 0x000fc40000000000 */
[----:B------:R-:W-:Y:S04]  /*8080*/  LDGSTS.E [R82+0x14800], desc[UR16][R166.64], !P1 ;  /* 0x14800000a6527fae */ /* 0x000fe8000c9a1010 */
[----:B------:R-:W-:Y:S01]  /*8090*/  LDGSTS.E [R82+0x14a00], desc[UR16][R168.64], !P1 ;  /* 0x14a00000a8527fae */ /* 0x000fe2000c9a1010 */
[----:B------:R-:W-:Y:S01]  /*80a0*/  ISETP.GE.U32.AND P1, PT, R84, 0x7fffff28, PT ;  /* 0x7fffff285400780c */ /* 0x000fe20003f26070 */
[----:B------:R-:W-:Y:S02]  /*80b0*/  VIADD R84, R0, 0xffffffa6 ;  /* 0xffffffa600547836 */ /* 0x000fe40000000000 */
[----:B------:R-:W-:Y:S04]  /*80c0*/  LDGSTS.E [R82+0x14c00], desc[UR16][R170.64], !P2 ;  /* 0x14c00000aa527fae */ /* 0x000fe8000d1a1010 */
[----:B------:R-:W-:Y:S01]  /*80d0*/  LDGSTS.E [R82+0x14e00], desc[UR16][R172.64], !P2 ;  /* 0x14e00000ac527fae */ /* 0x000fe2000d1a1010 */
[----:B------:R-:W-:-:S02]  /*80e0*/  ISETP.GE.U32.AND P2, PT, R84, 0x7fffff27, PT ;  /* 0x7fffff275400780c */ /* 0x000fc40003f46070 */
[----:B------:R-:W-:Y:S01]  /*80f0*/  IADD3 R84, PT, PT, R0, -0x5b, RZ ;  /* 0xffffffa500547810 */ /* 0x000fe20007ffe0ff */
[----:B------:R-:W-:Y:S04]  /*8100*/  LDGSTS.E [R82+0x15000], desc[UR16][R174.64], !P4 ;  /* 0x15000000ae527fae */ /* 0x000fe8000e1a1010 */
[----:B------:R-:W-:Y:S01]  /*8110*/  LDGSTS.E [R82+0x15200], desc[UR16][R176.64], !P4 ;  /* 0x15200000b0527fae */ /* 0x000fe2000e1a1010 */
[----:B------:R-:W-:Y:S01]  /*8120*/  ISETP.GE.U32.AND P4, PT, R84, 0x7fffff26, PT ;  /* 0x7fffff265400780c */ /* 0x000fe20003f86070 */
[----:B------:R-:W-:Y:S02]  /*8130*/  VIADD R84, R0, 0xffffffa4 ;  /* 0xffffffa400547836 */ /* 0x000fe40000000000 */
[----:B------:R-:W-:Y:S04]  /*8140*/  LDGSTS.E [R82+0x15400], desc[UR16][R178.64], !P5 ;  /* 0x15400000b2527fae */ /* 0x000fe8000e9a1010 */
[----:B------:R-:W-:Y:S01]  /*8150*/  LDGSTS.E [R82+0x15600], desc[UR16][R180.64], !P5 ;  /* 0x15600000b4527fae */ /* 0x000fe2000e9a1010 */
[----:B------:R-:W-:Y:S01]  /*8160*/  ISETP.GE.U32.AND P5, PT, R84, 0x7fffff25, PT ;  /* 0x7fffff255400780c */ /* 0x000fe20003fa6070 */
[----:B------:R-:W-:-:S02]  /*8170*/  VIADD R84, R0, 0xffffffa3 ;  /* 0xffffffa300547836 */ /* 0x000fc40000000000 */
[----:B------:R-:W-:Y:S04]  /*8180*/  LDGSTS.E [R82+0x15800], desc[UR16][R182.64], !P0 ;  /* 0x15800000b6527fae */ /* 0x000fe8000c1a1010 */
[----:B------:R-:W-:Y:S01]  /*8190*/  LDGSTS.E [R82+0x15a00], desc[UR16][R184.64], !P0 ;  /* 0x15a00000b8527fae */ /* 0x000fe2000c1a1010 */
        /* <DEDUP_REMOVED lines=48> */
[----:B------:R-:W-:Y:S01]  /*84a0*/  ISETP.GE.U32.AND P0, PT, R84, 0x7fffff18, PT ;  /* 0x7fffff185400780c */ /* 0x000fe20003f06070 */
[----:B------:R-:W-:Y:S02]  /*84b0*/  IMAD R84, R2, 0x64, RZ ;  /* 0x0000006402547824 */ /* 0x000fe400078e02ff */
[----:B------:R-:W-:Y:S02]  /*84c0*/  LDGSTS.E [R82+0x18c00], desc[UR16][R234.64], !P6 ;  /* 0x18c00000ea527fae */ /* 0x000fe4000f1a1010 */
[----:B------:R-:W-:-:S02]  /*84d0*/  IMAD.WIDE R238, R84, 0x4, R146 ;  /* 0x0000000454ee7825 */ /* 0x000fc400078e0292 */
[----:B------:R-:W-:Y:S01]  /*84e0*/  LDGSTS.E [R82+0x18e00], desc[UR16][R236.64], !P6 ;  /* 0x18e00000ec527fae */ /* 0x000fe2000f1a1010 */
[----:B------:R-:W-:Y:S01]  /*84f0*/  ISETP.GE.U32.AND P6, PT, R85, 0x7fffff17, PT ;  /* 0x7fffff175500780c */ /* 0x000fe20003fc6070 */
[--C-:B---3--:R-:W-:Y:S02]  /*8500*/  IMAD.WIDE R150, R84, 0x4, R148.reuse ;  /* 0x0000000454967825 */ /* 0x108fe400078e0294 */
[----:B------:R1:W-:Y:S02]  /*8510*/  STL.64 [R1+0xec0], R154 ;  /* 0x000ec09a01007387 */ /* 0x0003e40000100a00 */
[----:B------:R-:W-:Y:S02]  /*8520*/  IMAD R84, R2, 0x65, RZ ;  /* 0x0000006502547824 */ /* 0x000fe400078e02ff */
[----:B------:R-:W-:Y:S01]  /*8530*/  VIADD R85, R0, 0xffffff95 ;  /* 0xffffff9500557836 */ /* 0x000fe20000000000 */
[----:B------:R2:W-:Y:S04]  /*8540*/  STL.64 [R1+0xec8], R156 ;  /* 0x000ec89c01007387 */ /* 0x0005e80000100a00 */
[----:B------:R-:W-:Y:S01]  /*8550*/  LDGSTS.E [R82+0x19000], desc[UR16][R238.64], !P1 ;  /* 0x19000000ee527fae */ /* 0x000fe2000c9a1010 */
[----:B-1----:R-:W-:-:S03]  /*8560*/  IMAD.WIDE R154, R84, 0x4, R148 ;  /* 0x00000004549a7825 */ /* 0x002fc600078e0294 */
[----:B------:R1:W-:Y:S01]  /*8570*/  LDGSTS.E [R82+0x19200], desc[UR16][R150.64], !P1 ;  /* 0x1920000096527fae */ /* 0x0003e2000c9a1010 */
[----:B------:R-:W-:Y:S01]  /*8580*/  ISETP.GE.U32.AND P1, PT, R85, 0x7fffff16, PT ;  /* 0x7fffff165500780c */ /* 0x000fe20003f26070 */
[----:B------:R-:W-:Y:S02]  /*8590*/  IMAD R85, R2, 0x66, RZ ;  /* 0x0000006602557824 */ /* 0x000fe400078e02ff */
[----:B------:R-:W-:Y:S01]  /*85a0*/  STL.64 [R1+0xed0], R158 ;  /* 0x000ed09e01007387 */ /* 0x000fe20000100a00 */
[----:B--2---:R-:W-:-:S03]  /*85b0*/  IMAD.WIDE R156, R84, 0x4, R146 ;  /* 0x00000004549c7825 */ /* 0x004fc600078e0292 */
[----:B------:R-:W-:Y:S01]  /*85c0*/  STL.64 [R1+0xed8], R160 ;  /* 0x000ed8a001007387 */ /* 0x000fe20000100a00 */
[----:B------:R-:W-:Y:S02]  /*85d0*/  VIADD R84, R0, 0xffffff94 ;  /* 0xffffff9400547836 */ /* 0x000fe40000000000 */
[----:B------:R-:W-:Y:S01]  /*85e0*/  IMAD.WIDE R152, R85, 0x4, R146 ;  /* 0x0000000455987825 */ /* 0x000fe200078e0292 */
[----:B------:R2:W-:Y:S04]  /*85f0*/  LDGSTS.E [R82+0x19400], desc[UR16][R156.64], !P2 ;  /* 0x194000009c527fae */ /* 0x0005e8000d1a1010 */
[----:B------:R-:W-:Y:S04]  /*8600*/  STL.64 [R1+0xee0], R162 ;  /* 0x000ee0a201007387 */ /* 0x000fe80000100a00 */
[----:B------:R3:W-:Y:S01]  /*8610*/  LDGSTS.E [R82+0x19600], desc[UR16][R154.64], !P2 ;  /* 0x196000009a527fae */ /* 0x0007e2000d1a1010 */
[----:B------:R-:W-:Y:S01]  /*8620*/  ISETP.GE.U32.AND P2, PT, R84, 0x7fffff15, PT ;  /* 0x7fffff155400780c */ /* 0x000fe20003f46070 */
[----:B------:R-:W-:-:S02]  /*8630*/  IMAD R84, R2, 0x67, RZ ;  /* 0x0000006702547824 */ /* 0x000fc400078e02ff */
[----:B------:R1:W-:Y:S04]  /*8640*/  STL.64 [R1+0x4a0], R150 ;  /* 0x0004a09601007387 */ /* 0x0003e80000100a00 */
[----:B------:R2:W-:Y:S04]  /*8650*/  STL.64 [R1+0x4a8], R156 ;  /* 0x0004a89c01007387 */ /* 0x0005e80000100a00 */
[----:B------:R3:W-:Y:S01]  /*8660*/  STL.64 [R1+0x4b0], R154 ;  /* 0x0004b09a01007387 */ /* 0x0007e20000100a00 */
[----:B-1----:R-:W-:Y:S01]  /*8670*/  IMAD.WIDE R150, R85, 0x4, R148 ;  /* 0x0000000455967825 */ /* 0x002fe200078e0294 */
[----:B------:R-:W-:-:S02]  /*8680*/  IADD3 R85, PT, PT, R0, -0x6d, RZ ;  /* 0xffffff9300557810 */ /* 0x000fc40007ffe0ff */
[----:B------:R1:W-:Y:S01]  /*8690*/  LDGSTS.E [R82+0x19800], desc[UR16][R152.64], !P4 ;  /* 0x1980000098527fae */ /* 0x0003e2000e1a1010 */
[----:B--2---:R-:W-:-:S03]  /*86a0*/  IMAD.WIDE R156, R84, 0x4, R146 ;  /* 0x00000004549c7825 */ /* 0x004fc600078e0292 */
[----:B------:R2:W-:Y:S01]  /*86b0*/  LDGSTS.E [R82+0x19a00], desc[UR16][R150.64], !P4 ;  /* 0x19a0000096527fae */ /* 0x0005e2000e1a1010 */
[----:B------:R-:W-:Y:S01]  /*86c0*/  ISETP.GE.U32.AND P4, PT, R85, 0x7fffff14, PT ;  /* 0x7fffff145500780c */ /* 0x000fe20003f86070 */
[----:B---3--:R-:W-:Y:S02]  /*86d0*/  IMAD.WIDE R154, R84, 0x4, R148 ;  /* 0x00000004549a7825 */ /* 0x008fe400078e0294 */
[----:B------:R3:W-:Y:S02]  /*86e0*/  LDGSTS.E [R82+0x19c00], desc[UR16][R156.64], !P5 ;  /* 0x19c000009c527fae */ /* 0x0007e4000e9a1010 */
[----:B------:R-:W-:Y:S02]  /*86f0*/  VIADD R84, R0, 0xffffff92 ;  /* 0xffffff9200547836 */ /* 0x000fe40000000000 */
[----:B------:R-:W-:Y:S01]  /*8700*/  IMAD R85, R2, 0x68, RZ ;  /* 0x0000006802557824 */ /* 0x000fe200078e02ff */
        /* <DEDUP_REMOVED lines=12> */
[----:B---3--:R-:W-:Y:S01]  /*87d0*/  IMAD.WIDE R156, R84, 0x4, R146 ;  /* 0x00000004549c7825 */ /* 0x008fe200078e0292 */
[----:B------:R-:W-:-:S03]  /*87e0*/  ISETP.GE.U32.AND P0, PT, R85, 0x7fffff12, PT ;  /* 0x7fffff125500780c */ /* 0x000fc60003f06070 */
[----:B----4-:R-:W-:Y:S01]  /*87f0*/  IMAD.WIDE R154, R84, 0x4, R148 ;  /* 0x00000004549a7825 */ /* 0x010fe200078e0294 */
[----:B------:R-:W-:Y:S01]  /*8800*/  IADD3 R84, PT, PT, R0, -0x70, RZ ;  /* 0xffffff9000547810 */ /* 0x000fe20007ffe0ff */
[----:B------:R3:W-:Y:S02]  /*8810*/  LDGSTS.E [R82+0x1a400], desc[UR16][R156.64], !P6 ;  /* 0x1a4000009c527fae */ /* 0x0007e4000f1a1010 */
[----:B------:R-:W-:Y:S02]  /*8820*/  IMAD R85, R2, 0x6a, RZ ;  /* 0x0000006a02557824 */ /* 0x000fe400078e02ff */
        /* <DEDUP_REMOVED lines=29> */
[----:B---3--:R-:W-:-:S03]  /*8a00*/  IMAD.WIDE R156, R84, 0x4, R146 ;  /* 0x00000004549c7825 */ /* 0x008fc600078e0292 */
[----:B------:R2:W-:Y:S01]  /*8a10*/  LDGSTS.E [R82+0x1b200], desc[UR16][R150.64], !P4 ;  /* 0x1b20000096527fae */ /* 0x0005e2000e1a1010 */
[----:B------:R-:W-:Y:S01]  /*8a20*/  ISETP.GE.U32.AND P4, PT, R85, 0x7fffff0e, PT ;  /* 0x7fffff0e5500780c */ /* 0x000fe20003f86070 */
[----:B----4-:R-:W-:Y:S02]  /*8a30*/  IMAD.WIDE R154, R84, 0x4, R148 ;  /* 0x00000004549a7825 */ /* 0x010fe400078e0294 */
        /* <DEDUP_REMOVED lines=54> */
[----:B------:R1:W-:Y:S02]  /*8da0*/  STL.64 [R1+0x578], R152 ;  /* 0x0005789801007387 */ /* 0x0003e40000100a00 */
[----:B------:R-:W-:Y:S02]  /*8db0*/  VIADD R84, R0, 0xffffff86 ;  /* 0xffffff8600547836 */ /* 0x000fe40000000000 */
[----:B------:R2:W-:Y:S01]  /*8dc0*/  STL.64 [R1+0x580], R150 ;  /* 0x0005809601007387 */ /* 0x0005e20000100a00 */
[----:B------:R-:W-:-:S03]  /*8dd0*/  IMAD R85, R2, 0x74, RZ ;  /* 0x0000007402557824 */ /* 0x000fc600078e02ff */
[----:B------:R3:W-:Y:S04]  /*8de0*/  LDGSTS.E [R82+0x1cc00], desc[UR16][R156.64], !P5 ;  /* 0x1cc000009c527fae */ /* 0x0007e8000e9a1010 */
[----:B------:R4:W-:Y:S01]  /*8df0*/  LDGSTS.E [R82+0x1ce00], desc[UR16][R154.64], !P5 ;  /* 0x1ce000009a527fae */ /* 0x0009e2000e9a1010 */
[C---:B-1----:R-:W-:Y:S01]  /*8e00*/  IMAD.WIDE R152, R85.reuse, 0x4, R146 ;  /* 0x0000000455987825 */ /* 0x042fe200078e0292 */
[----:B------:R-:W-:Y:S02]  /*8e10*/  ISETP.GE.U32.AND P5, PT, R84, 0x7fffff07, PT ;  /* 0x7fffff075400780c */ /* 0x000fe40003fa6070 */
[----:B------:R3:W-:Y:S01]  /*8e20*/  STL.64 [R1+0x588], R156 ;  /* 0x0005889c01007387 */ /* 0x0007e20000100a00 */
[----:B--2---:R-:W-:Y:S01]  /*8e30*/  IMAD.MOV.U32 R150, RZ, RZ, R240 ;  /* 0x000000ffff967224 */ /* 0x004fe200078e00f0 */
[----:B------:R-:W-:Y:S01]  /*8e40*/  MOV R240, R242 ;  /* 0x000000f200f07202 */ /* 0x000fe20000000f00 */
[----:B------:R-:W-:Y:S01]  /*8e50*/  IMAD.MOV.U32 R151, RZ, RZ, R241 ;  /* 0x000000ffff977224 */ /* 0x000fe200078e00f1 */
[----:B------:R4:W-:Y:S01]  /*8e60*/  STL.64 [R1+0x590], R154 ;  /* 0x0005909a01007387 */ /* 0x0009e20000100a00 */
[----:B------:R-:W-:Y:S01]  /*8e70*/  IMAD.MOV.U32 R241, RZ, RZ, R243 ;  /* 0x000000fffff17224 */ /* 0x000fe200078e00f3 */
[----:B------:R-:W-:Y:S01]  /*8e80*/  MOV R243, R89 ;  /* 0x0000005900f37202 */ /* 0x000fe20000000f00 */
[----:B------:R-:W-:Y:S01]  /*8e90*/  IMAD.MOV.U32 R242, RZ, RZ, R88 ;  /* 0x000000fffff27224 */ /* 0x000fe200078e0058 */
[----:B------:R1:W-:Y:S01]  /*8ea0*/  LDGSTS.E [R82+0x1d000], desc[UR16][R152.64], !P0 ;  /* 0x1d00000098527fae */ /* 0x0003e2000c1a1010 */
[----:B------:R-:W-:-:S03]  /*8eb0*/  IMAD.WIDE R88, R85, 0x4, R148 ;  /* 0x0000000455587825 */ /* 0x000fc600078e0294 */
[----:B------:R1:W-:Y:S01]  /*8ec0*/  STL.64 [R1+0x598], R152 ;  /* 0x0005989801007387 */ /* 0x0003e20000100a00 */
[----:B------:R-:W-:Y:S02]  /*8ed0*/  IMAD R84, R2, 0x75, RZ ;  /* 0x0000007502547824 */ /* 0x000fe400078e02ff */
[----:B------:R-:W-:Y:S01]  /*8ee0*/  VIADD R85, R0, 0xffffff85 ;  /* 0xffffff8500557836 */ /* 0x000fe20000000000 */
[----:B------:R2:W-:Y:S01]  /*8ef0*/  LDGSTS.E [R82+0x1d200], desc[UR16][R88.64], !P0 ;  /* 0x1d20000058527fae */ /* 0x0005e2000c1a1010 */
[----:B---3--:R-:W-:-:S03]  /*8f00*/  IMAD.WIDE R156, R84, 0x4, R146 ;  /* 0x00000004549c7825 */ /* 0x008fc600078e0292 */
[----:B------:R-:W-:Y:S01]  /*8f10*/  ISETP.GE.U32.AND P0, PT, R85, 0x7fffff06, PT ;  /* 0x7fffff065500780c */ /* 0x000fe20003f06070 */
[----:B----4-:R-:W-:Y:S01]  /*8f20*/  IMAD.WIDE R154, R84, 0x4, R148 ;  /* 0x00000004549a7825 */ /* 0x010fe200078e0294 */
[----:B------:R-:W-:Y:S01]  /*8f30*/  IADD3 R84, PT, PT, R0, -0x7c, RZ ;  /* 0xffffff8400547810 */ /* 0x000fe20007ffe0ff */
[----:B------:R3:W-:Y:S02]  /*8f40*/  LDGSTS.E [R82+0x1d400], desc[UR16][R156.64], !P6 ;  /* 0x1d4000009c527fae */ /* 0x0007e4000f1a1010 */
[----:B------:R-:W-:Y:S02]  /*8f50*/  IMAD R85, R2, 0x76, RZ ;  /* 0x0000007602557824 */ /* 0x000fe400078e02ff */
[----:B------:R4:W-:Y:S01]  /*8f60*/  LDGSTS.E [R82+0x1d600], desc[UR16][R154.64], !P6 ;  /* 0x1d6000009a527fae */ /* 0x0009e2000f1a1010 */
[----:B------:R-:W-:Y:S01]  /*8f70*/  ISETP.GE.U32.AND P6, PT, R84, 0x7fffff05, PT ;  /* 0x7fffff055400780c */ /* 0x000fe20003fc6070 */
[----:B-1----:R-:W-:Y:S02]  /*8f80*/  IMAD.WIDE R152, R85, 0x4, R146 ;  /* 0x0000000455987825 */ /* 0x002fe400078e0292 */
[----:B------:R2:W-:Y:S02]  /*8f90*/  STL.64 [R1+0x5a0], R88 ;  /* 0x0005a05801007387 */ /* 0x0005e40000100a00 */
[----:B------:R-:W-:-:S02]  /*8fa0*/  IMAD R84, R2, 0x77, RZ ;  /* 0x0000007702547824 */ /* 0x000fc400078e02ff */
        /* <DEDUP_REMOVED lines=9> */
[----:B------:R-:W-:Y:S03]  /*9040*/  LDGSTS.E [R82+0x1dc00], desc[UR16][R156.64], !P2 ;  /* 0x1dc000009c527fae */ /* 0x000fe6000d1a1010 */
        /* <DEDUP_REMOVED lines=8> */
[----:B------:R-:W-:Y:S04]  /*90d0*/  STL.64 [R1+0x5c8], R156 ;  /* 0x0005c89c01007387 */ /* 0x000fe80000100a00 */
[----:B------:R3:W-:Y:S01]  /*90e0*/  STL.64 [R1+0x5d0], R154 ;  /* 0x0005d09a01007387 */ /* 0x0007e20000100a00 */
[----:B--2---:R-:W-:Y:S01]  /*90f0*/  IMAD.WIDE R88, R85, 0x4, R148 ;  /* 0x0000000455587825 */ /* 0x004fe200078e0294 */
[----:B------:R-:W-:Y:S02]  /*9100*/  IADD3 R85, PT, PT, R0, -0x7f, RZ ;  /* 0xffffff8100557810 */ /* 0x000fe40007ffe0ff */
[----:B------:R1:W-:Y:S04]  /*9110*/  STL.64 [R1+0x5d8], R152 ;  /* 0x0005d89801007387 */ /* 0x0003e80000100a00 */
[----:B------:R1:W-:Y:S01]  /*9120*/  LDGSTS.E [R82+0x1e000], desc[UR16][R152.64], !P4 ;  /* 0x1e00000098527fae */ /* 0x0003e2000e1a1010 */
[----:B---3--:R-:W-:-:S03]  /*9130*/  IMAD.WIDE R154, R84, 0x4, R146 ;  /* 0x00000004549a7825 */ /* 0x008fc600078e0292 */
[----:B------:R2:W-:Y:S01]  /*9140*/  LDGSTS.E [R82+0x1e200], desc[UR16][R88.64], !P4 ;  /* 0x1e20000058527fae */ /* 0x0005e2000e1a1010 */
[----:B------:R-:W-:Y:S01]  /*9150*/  ISETP.GE.U32.AND P4, PT, R85, 0x7fffff02, PT ;  /* 0x7fffff025500780c */ /* 0x000fe20003f86070 */
[----:B------:R-:W-:Y:S02]  /*9160*/  IMAD R85, R2, 0x7b, RZ ;  /* 0x0000007b02557824 */ /* 0x000fe400078e02ff */
[----:B------:R2:W-:Y:S02]  /*9170*/  STL.64 [R1+0x5e0], R88 ;  /* 0x0005e05801007387 */ /* 0x0005e40000100a00 */
[----:B------:R-:W-:Y:S02]  /*9180*/  IMAD.WIDE R158, R85, 0x4, R146 ;  /* 0x00000004559e7825 */ /* 0x000fe400078e0292 */
[----:B------:R3:W-:Y:S02]  /*9190*/  STL.64 [R1+0x5e8], R154 ;  /* 0x0005e89a01007387 */ /* 0x0007e40000100a00 */
[----:B-1----:R-:W-:-:S02]  /*91a0*/  IMAD.WIDE R152, R84, 0x4, R148 ;  /* 0x0000000454987825 */ /* 0x002fc400078e0294 */
[----:B------:R3:W-:Y:S02]  /*91b0*/  LDGSTS.E [R82+0x1e400], desc[UR16][R154.64], !P5 ;  /* 0x1e4000009a527fae */ /* 0x0007e4000e9a1010 */
[----:B------:R-:W-:Y:S02]  /*91c0*/  IMAD R84, R2, 0x7a, RZ ;  /* 0x0000007a02547824 */ /* 0x000fe400078e02ff */
[----:B------:R1:W-:Y:S01]  /*91d0*/  STL.64 [R1+0x5f0], R152 ;  /* 0x0005f09801007387 */ /* 0x0003e20000100a00 */
[----:B------:R-:W-:Y:S01]  /*91e0*/  IMAD.WIDE R156, R85, 0x4, R148 ;  /* 0x00000004559c7825 */ /* 0x000fe200078e0294 */
[----:B--2---:R-:W2:Y:S02]  /*91f0*/  LDC R88, c[0x0][0x3a0] ;  /* 0x0000e800ff587b82 */ /* 0x004ea40000000800 */
[----:B------:R1:W-:Y:S01]  /*9200*/  LDGSTS.E [R82+0x1e600], desc[UR16][R152.64], !P5 ;  /* 0x1e60000098527fae */ /* 0x0003e2000e9a1010 */
[----:B------:R-:W-:Y:S01]  /*9210*/  IMAD.WIDE R162, R84, 0x4, R146 ;  /* 0x0000000454a27825 */ /* 0x000fe200078e0292 */
[----:B------:R-:W-:-:S03]  /*9220*/  ISETP.GE.AND P5, PT, R83, R0, PT ;  /* 0x000000005300720c */ /* 0x000fc60003fa6270 */
[----:B------:R-:W-:Y:S01]  /*9230*/  IMAD.WIDE R160, R84, 0x4, R148 ;  /* 0x0000000454a07825 */ /* 0x000fe200078e0294 */
[----:B------:R4:W-:Y:S01]  /*9240*/  LDGSTS.E [R82+0x1e800], desc[UR16][R162.64], !P0 ;  /* 0x1e800000a2527fae */ /* 0x0009e2000c1a1010 */
[----:B------:R-:W5:Y:S02]  /*9250*/  LDC R89, c[0x0][0x3a0] ;  /* 0x0000e800ff597b82 */ /* 0x000f640000000800 */
[C---:B---3--:R-:W-:Y:S01]  /*9260*/  VIADD R154, R0.reuse, 0x7f ;  /* 0x0000007f009a7836 */ /* 0x048fe20000000000 */
[----:B------:R3:W-:Y:S01]  /*9270*/  LDGSTS.E [R82+0x1ea00], desc[UR16][R160.64], !P0 ;  /* 0x1ea00000a0527fae */ /* 0x0007e2000c1a1010 */
[----:B-1----:R-:W-:Y:S02]  /*9280*/  IMAD.MOV.U32 R153, RZ, RZ, R151 ;  /* 0x000000ffff997224 */ /* 0x002fe400078e0097 */
[----:B------:R-:W-:Y:S01]  /*9290*/  IMAD.MOV.U32 R151, RZ, RZ, R247 ;  /* 0x000000ffff977224 */ /* 0x000fe200078e00f7 */
[----:B------:R-:W-:Y:S01]  /*92a0*/  MOV R247, R87 ;  /* 0x0000005700f77202 */ /* 0x000fe20000000f00 */
[----:B------:R-:W-:Y:S01]  /*92b0*/  VIADD R87, R0, 0xffffff80 ;  /* 0xffffff8000577836 */ /* 0x000fe20000000000 */
[----:B------:R1:W-:Y:S01]  /*92c0*/  LDGSTS.E [R82+0x1ec00], desc[UR16][R158.64], !P6 ;  /* 0x1ec000009e527fae */ /* 0x0003e2000f1a1010 */
[----:B------:R-:W-:Y:S01]  /*92d0*/  IMAD.MOV.U32 R152, RZ, RZ, R150 ;  /* 0x000000ffff987224 */ /* 0x000fe200078e0096 */
[----:B------:R-:W-:Y:S01]  /*92e0*/  MOV R150, R246 ;  /* 0x000000f600967202 */ /* 0x000fe20000000f00 */
[----:B------:R-:W-:Y:S01]  /*92f0*/  IMAD.MOV.U32 R246, RZ, RZ, R86 ;  /* 0x000000fffff67224 */ /* 0x000fe200078e0056 */
[----:B------:R1:W-:Y:S01]  /*9300*/  LDGSTS.E [R82+0x1ee00], desc[UR16][R156.64], !P6 ;  /* 0x1ee000009c527fae */ /* 0x0003e2000f1a1010 */
[----:B------:R-:W-:Y:S01]  /*9310*/  ISETP.GT.AND P0, PT, R154, 0x7f, PT ;  /* 0x0000007f9a00780c */ /* 0x000fe20003f04270 */
[----:B------:R-:W-:Y:S01]  /*9320*/  IMAD R86, R2, 0x7c, RZ ;  /* 0x0000007c02567824 */ /* 0x000fe200078e02ff */
[----:B------:R-:W-:Y:S01]  /*9330*/  ISETP.GE.AND P6, PT, R83, R87, PT ;  /* 0x000000575300720c */ /* 0x000fe20003fc6270 */
[----:B------:R4:W-:Y:S01]  /*9340*/  STL.64 [R1+0x5f8], R162 ;  /* 0x0005f8a201007387 */ /* 0x0009e20000100a00 */
[----:B------:R-:W-:-:S02]  /*9350*/  SEL R0, RZ, 0x4, !P0 ;  /* 0x00000004ff007807 */ /* 0x000fc40004000000 */
[----:B------:R-:W-:Y:S01]  /*9360*/  SEL R84, RZ, 0x4, P6 ;  /* 0x00000004ff547807 */ /* 0x000fe20003000000 */
[----:B------:R3:W-:Y:S01]  /*9370*/  STL.64 [R1+0x600], R160 ;  /* 0x000600a001007387 */ /* 0x0007e20000100a00 */
[----:B------:R-:W-:Y:S01]  /*9380*/  ISETP.GT.AND P6, PT, R154, 0xff, PT ;  /* 0x000000ff9a00780c */ /* 0x000fe20003fc4270 */
[----:B------:R-:W-:Y:S01]  /*9390*/  IMAD.WIDE R154, R86, 0x4, R148 ;  /* 0x00000004569a7825 */ /* 0x000fe200078e0294 */
[----:B------:R-:W-:Y:S01]  /*93a0*/  SEL R85, R0, RZ, !P5 ;  /* 0x000000ff00557207 */ /* 0x000fe20006800000 */
[----:B------:R1:W-:Y:S01]  /*93b0*/  STL.64 [R1+0x608], R158 ;  /* 0x0006089e01007387 */ /* 0x0003e20000100a00 */
[----:B------:R-:W-:Y:S01]  /*93c0*/  SEL R0, R84, RZ, P6 ;  /* 0x000000ff54007207 */ /* 0x000fe20003000000 */
[----:B------:R-:W-:Y:S01]  /*93d0*/  IMAD R84, R2, 0x7d, RZ ;  /* 0x0000007d02547824 */ /* 0x000fe200078e02ff */
[----:B------:R-:W-:Y:S01]  /*93e0*/  ISETP.GE.U32.AND P5, PT, R87, 0x7fffff01, PT ;  /* 0x7fffff015700780c */ /* 0x000fe20003fa6070 */
[----:B------:R2:W-:Y:S01]  /*93f0*/  STL.64 [R1+0x610], R156 ;  /* 0x0006109c01007387 */ /* 0x0005e20000100a00 */
[----:B----4-:R-:W-:Y:S01]  /*9400*/  IMAD.MOV.U32 R162, RZ, RZ, R248 ;  /* 0x000000ffffa27224 */ /* 0x010fe200078e00f8 */
[----:B------:R-:W-:Y:S01]  /*9410*/  ISETP.NE.U32.AND P6, PT, R85, RZ, PT ;  /* 0x000000ff5500720c */ /* 0x000fe20003fc5070 */
[----:B------:R-:W-:Y:S01]  /*9420*/  IMAD.MOV.U32 R163, RZ, RZ, R249 ;  /* 0x000000ffffa37224 */ /* 0x000fe200078e00f9 */
[----:B------:R-:W-:Y:S01]  /*9430*/  LOP3.LUT R85, R133, 0x60, RZ, 0xc0, !PT ;  /* 0x0000006085557812 */ /* 0x000fe200078ec0ff */
[C---:B---3--:R-:W-:Y:S01]  /*9440*/  IMAD.WIDE R160, R84.reuse, 0x4, R146 ;  /* 0x0000000454a07825 */ /* 0x048fe200078e0292 */
[----:B------:R-:W3:Y:S03]  /*9450*/  LDC R87, c[0x0][0x3a0] ;  /* 0x0000e800ff577b82 */ /* 0x000ee60000000800 */
[----:B-1----:R-:W-:Y:S01]  /*9460*/  IMAD.WIDE R158, R84, 0x4, R148 ;  /* 0x00000004549e7825 */ /* 0x002fe200078e0294 */
[----:B--2---:R-:W-:-:S03]  /*9470*/  IADD3 R84, PT, PT, R88, -0x81, RZ ;  /* 0xffffff7f58547810 */ /* 0x004fc60007ffe0ff */
[----:B------:R-:W-:Y:S02]  /*9480*/  IMAD.WIDE R156, R86, 0x4, R146 ;  /* 0x00000004569c7825 */ /* 0x000fe400078e0292 */
[----:B------:R-:W1:Y:S03]  /*9490*/  LDC R86, c[0x0][0x3a0] ;  /* 0x0000e800ff567b82 */ /* 0x000e660000000800 */
[----:B------:R2:W-:Y:S04]  /*94a0*/  LDGSTS.E [R82+0x1f000], desc[UR16][R156.64], !P1 ;  /* 0x1f0000009c527fae */ /* 0x0005e8000c9a1010 */
[----:B------:R4:W-:Y:S01]  /*94b0*/  LDGSTS.E [R82+0x1f200], desc[UR16][R154.64], !P1 ;  /* 0x1f2000009a527fae */ /* 0x0009e2000c9a1010 */
[----:B------:R-:W-:Y:S01]  /*94c0*/  ISETP.NE.U32.AND P1, PT, R0, RZ, PT ;  /* 0x000000ff0000720c */ /* 0x000fe20003f25070 */
[----:B------:R-:W-:-:S02]  /*94d0*/  IMAD R0, R2, 0x7e, RZ ;  /* 0x0000007e02007824 */ /* 0x000fc400078e02ff */
[----:B------:R2:W-:Y:S04]  /*94e0*/  STL.64 [R1+0x618], R156 ;  /* 0x0006189c01007387 */ /* 0x0005e80000100a00 */
[----:B------:R4:W-:Y:S04]  /*94f0*/  STL.64 [R1+0x620], R154 ;  /* 0x0006209a01007387 */ /* 0x0009e80000100a00 */
[----:B------:R-:W-:Y:S01]  /*9500*/  STL.64 [R1+0x628], R160 ;  /* 0x000628a001007387 */ /* 0x000fe20000100a00 */
[----:B--2---:R-:W-:-:S03]  /*9510*/  IMAD.WIDE R156, R0, 0x4, R146 ;  /* 0x00000004009c7825 */ /* 0x004fc600078e0292 */
[----:B------:R-:W-:Y:S01]  /*9520*/  LDGSTS.E [R82+0x1f400], desc[UR16][R160.64], !P2 ;  /* 0x1f400000a0527fae */ /* 0x000fe2000d1a1010 */
[----:B----4-:R-:W-:-:S03]  /*9530*/  IMAD.WIDE R154, R0, 0x4, R148 ;  /* 0x00000004009a7825 */ /* 0x010fc600078e0294 */
[----:B------:R2:W-:Y:S01]  /*9540*/  STL.64 [R1+0x630], R158 ;  /* 0x0006309e01007387 */ /* 0x0005e20000100a00 */
[----:B------:R-:W-:-:S03]  /*9550*/  IMAD R0, R2, 0x7f, RZ ;  /* 0x0000007f02007824 */ /* 0x000fc600078e02ff */
[----:B------:R2:W-:Y:S01]  /*9560*/  LDGSTS.E [R82+0x1f600], desc[UR16][R158.64], !P2 ;  /* 0x1f6000009e527fae */ /* 0x0005e2000d1a1010 */
[----:B------:R-:W-:Y:S01]  /*9570*/  ISETP.GE.U32.AND P2, PT, R84, 0x7fffff00, PT ;  /* 0x7fffff005400780c */ /* 0x000fe20003f46070 */
[----:B-----5:R-:W-:Y:S01]  /*9580*/  VIADD R84, R89, 0xffffff7e ;  /* 0xffffff7e59547836 */ /* 0x020fe20000000000 */
[----:B------:R-:W-:Y:S01]  /*9590*/  SHF.L.U32 R2, R2, 0x7, RZ ;  /* 0x0000000702027819 */ /* 0x000fe200000006ff */
[----:B------:R-:W-:Y:S01]  /*95a0*/  STL.64 [R1+0x638], R156 ;  /* 0x0006389c01007387 */ /* 0x000fe20000100a00 */
[----:B------:R-:W-:-:S03]  /*95b0*/  IMAD.WIDE R88, R0, 0x4, R148 ;  /* 0x0000000400587825 */ /* 0x000fc600078e0294 */
[----:B------:R-:W-:Y:S01]  /*95c0*/  LDGSTS.E [R82+0x1f800], desc[UR16][R156.64], !P4 ;  /* 0x1f8000009c527fae */ /* 0x000fe2000e1a1010 */
[----:B------:R-:W-:-:S03]  /*95d0*/  IMAD.WIDE R248, R2, 0x4, R146 ;  /* 0x0000000402f87825 */ /* 0x000fc600078e0292 */
[----:B------:R4:W-:Y:S01]  /*95e0*/  STL.64 [R1+0x640], R154 ;  /* 0x0006409a01007387 */ /* 0x0009e20000100a00 */
[----:B--2---:R-:W-:Y:S01]  /*95f0*/  IMAD.MOV.U32 R159, RZ, RZ, R245 ;  /* 0x000000ffff9f7224 */ /* 0x004fe200078e00f5 */
[----:B------:R-:W-:Y:S01]  /*9600*/  MOV R158, R244 ;  /* 0x000000f4009e7202 */ /* 0x000fe20000000f00 */
[----:B------:R-:W-:Y:S01]  /*9610*/  IMAD.MOV.U32 R245, RZ, RZ, R91 ;  /* 0x000000fffff57224 */ /* 0x000fe200078e005b */
[----:B------:R4:W-:Y:S01]  /*9620*/  LDGSTS.E [R82+0x1fa00], desc[UR16][R154.64], !P4 ;  /* 0x1fa000009a527fae */ /* 0x0009e2000e1a1010 */
[----:B------:R-:W-:Y:S01]  /*9630*/  ISETP.GE.U32.AND P4, PT, R84, 0x7ffffeff, PT ;  /* 0x7ffffeff5400780c */ /* 0x000fe20003f86070 */
[----:B------:R-:W-:Y:S01]  /*9640*/  IMAD.SHL.U32 R84, R133, 0x4, RZ ;  /* 0x0000000485547824 */ /* 0x000fe200078e00ff */
[----:B------:R-:W-:Y:S01]  /*9650*/  MOV R244, R90 ;  /* 0x0000005a00f47202 */ /* 0x000fe20000000f00 */
[----:B------:R-:W-:Y:S01]  /*9660*/  IMAD.WIDE R162, R2, 0x4, R162 ;  /* 0x0000000402a27825 */ /* 0x000fe200078e02a2 */
[----:B------:R-:W2:Y:S02]  /*9670*/  LDC R133, c[0x0][0x3a0] ;  /* 0x0000e800ff857b82 */ /* 0x000ea40000000800 */
[----:B------:R-:W-:Y:S01]  /*9680*/  LOP3.LUT R84, R84, 0x7c, RZ, 0xc0, !PT ;  /* 0x0000007c54547812 */ /* 0x000fe200078ec0ff */
[----:B----4-:R-:W-:Y:S01]  /*9690*/  IMAD.WIDE R154, R0, 0x4, R146 ;  /* 0x00000004009a7825 */ /* 0x010fe200078e0292 */
[----:B-1----:R-:W-:-:S04]  /*96a0*/  IADD3 R0, PT, PT, R86, -0x83, RZ ;  /* 0xffffff7d56007810 */ /* 0x002fc80007ffe0ff */
[----:B------:R-:W1:Y:S01]  /*96b0*/  LDC R157, c[0x0][0x3a0] ;  /* 0x0000e800ff9d7b82 */ /* 0x000e620000000800 */
[----:B------:R-:W-:Y:S01]  /*96c0*/  IMAD R84, R85, 0x100, R84 ;  /* 0x0000010055547824 */ /* 0x000fe200078e0254 */
[----:B------:R4:W-:Y:S01]  /*96d0*/  STL.64 [R1+0x648], R154 ;  /* 0x0006489a01007387 */ /* 0x0009e20000100a00 */
[----:B------:R-:W-:-:S03]  /*96e0*/  MOV R85, UR7 ;  /* 0x0000000700557c02 */ /* 0x000fc60008000f00 */
[----:B------:R5:W-:Y:S01]  /*96f0*/  STL.64 [R1+0x650], R88 ;  /* 0x0006505801007387 */ /* 0x000be20000100a00 */
[C---:B------:R-:W-:Y:S02]  /*9700*/  LOP3.LUT R91, R84.reuse, 0x10, RZ, 0x3c, !PT ;  /* 0x00000010545b7812 */ /* 0x040fe400078e3cff */
[C---:B------:R-:W-:Y:S01]  /*9710*/  LOP3.LUT R90, R84.reuse, 0x20, RZ, 0x3c, !PT ;  /* 0x00000020545a7812 */ /* 0x040fe200078e3cff */
[----:B------:R-:W2:Y:S01]  /*9720*/  LDL.LU.64 R146, [R1+0x490] ;  /* 0x0004900001927983 */ /* 0x000ea20000300a00 */
[C---:B------:R-:W-:Y:S02]  /*9730*/  IADD3 R91, PT, PT, R85.reuse, 0x100000, R91 ;  /* 0x00100000555b7810 */ /* 0x040fe40007ffe05b */
[----:B------:R-:W-:Y:S01]  /*9740*/  IADD3 R90, PT, PT, R85, 0x100000, R90 ;  /* 0x00100000555a7810 */ /* 0x000fe20007ffe05a */
[----:B------:R4:W-:Y:S01]  /*9750*/  LDGSTS.E [R82+0x1fc00], desc[UR16][R154.64], !P5 ;  /* 0x1fc000009a527fae */ /* 0x0009e2000e9a1010 */
[C---:B------:R-:W-:Y:S02]  /*9760*/  LOP3.LUT R86, R84.reuse, 0x60, RZ, 0x3c, !PT ;  /* 0x0000006054567812 */ /* 0x040fe400078e3cff */
[----:B------:R-:W-:Y:S01]  /*9770*/  LOP3.LUT R156, R84, 0x70, RZ, 0x3c, !PT ;  /* 0x00000070549c7812 */ /* 0x000fe200078e3cff */
[----:B------:R5:W-:Y:S01]  /*9780*/  LDGSTS.E [R82+0x1fe00], desc[UR16][R88.64], !P5 ;  /* 0x1fe0000058527fae */ /* 0x000be2000e9a1010 */
[----:B------:R-:W-:Y:S01]  /*9790*/  ISETP.GE.U32.AND P5, PT, R0, 0x7ffffefe, PT ;  /* 0x7ffffefe0000780c */ /* 0x000fe20003fa6070 */
[----:B---3--:R-:W-:Y:S01]  /*97a0*/  VIADD R0, R87, 0xffffff7c ;  /* 0xffffff7c57007836 */ /* 0x008fe20000000000 */
[----:B------:R-:W-:Y:S01]  /*97b0*/  LOP3.LUT R87, R84, 0x50, RZ, 0x3c, !PT ;  /* 0x0000005054577812 */ /* 0x000fe200078e3cff */
[----:B------:R-:W0:Y:S01]  /*97c0*/  LDGDEPBAR ;  /* 0x00000000000079af */ /* 0x000e220000000000 */
[----:B------:R-:W-:-:S02]  /*97d0*/  IADD3 R86, PT, PT, R85, 0x100000, R86 ;  /* 0x0010000055567810 */ /* 0x000fc40007ffe056 */
[C---:B------:R-:W-:Y:S01]  /*97e0*/  IADD3 R87, PT, PT, R85.reuse, 0x100000, R87 ;  /* 0x0010000055577810 */ /* 0x040fe20007ffe057 */
[----:B----4-:R-:W-:Y:S02]  /*97f0*/  IMAD.MOV.U32 R154, RZ, RZ, R150 ;  /* 0x000000ffff9a7224 */ /* 0x010fe400078e0096 */
[----:B------:R-:W-:Y:S02]  /*9800*/  IMAD.MOV.U32 R150, RZ, RZ, R250 ;  /* 0x000000ffff967224 */ /* 0x000fe400078e00fa */
[----:B------:R-:W-:Y:S01]  /*9810*/  IMAD.MOV.U32 R250, RZ, RZ, R92 ;  /* 0x000000fffffa7224 */ /* 0x000fe200078e005c */
[C---:B------:R-:W-:Y:S01]  /*9820*/  IADD3 R92, PT, PT, R85.reuse, 0x100000, R84 ;  /* 0x00100000555c7810 */ /* 0x040fe20007ffe054 */
[----:B------:R-:W-:Y:S01]  /*9830*/  IMAD.MOV.U32 R155, RZ, RZ, R151 ;  /* 0x000000ffff9b7224 */ /* 0x000fe200078e0097 */
[C---:B-----5:R-:W-:Y:S01]  /*9840*/  LOP3.LUT R89, R84.reuse, 0x30, RZ, 0x3c, !PT ;  /* 0x0000003054597812 */ /* 0x060fe200078e3cff */
[----:B------:R3:W-:Y:S01]  /*9850*/  STL.64 [R1+0xa80], R248 ;  /* 0x000a80f801007387 */ /* 0x0007e20000100a00 */
[----:B------:R-:W-:Y:S01]  /*9860*/  LOP3.LUT R88, R84, 0x40, RZ, 0x3c, !PT ;  /* 0x0000004054587812 */ /* 0x000fe200078e3cff */
[----:B------:R-:W-:Y:S01]  /*9870*/  IMAD.WIDE R148, R2, 0x4, R148 ;  /* 0x0000000402947825 */ /* 0x000fe200078e0294 */
[C---:B------:R-:W-:Y:S01]  /*9880*/  IADD3 R89, PT, PT, R85.reuse, 0x100000, R89 ;  /* 0x0010000055597810 */ /* 0x040fe20007ffe059 */
[----:B------:R-:W-:Y:S01]  /*9890*/  LDGSTS.E [R92+-0x60000], desc[UR16][R10.64], P6 ;  /* 0xa00000000a5c7fae */ /* 0x000fe2000b1a1010 */
[C---:B------:R-:W-:Y:S01]  /*98a0*/  IADD3 R88, PT, PT, R85.reuse, 0x100000, R88 ;  /* 0x0010000055587810 */ /* 0x040fe20007ffe058 */
[----:B------:R-:W-:Y:S01]  /*98b0*/  IMAD.MOV.U32 R160, RZ, RZ, R150 ;  /* 0x000000ffffa07224 */ /* 0x000fe200078e0096 */
[----:B------:R-:W-:Y:S01]  /*98c0*/  IADD3 R85, PT, PT, R85, 0x100000, R156 ;  /* 0x0010000055557810 */ /* 0x000fe20007ffe09c */
[----:B------:R-:W-:Y:S01]  /*98d0*/  LDGSTS.E [R92+-0x5fc00], desc[UR16][R144.64], P6 ;  /* 0xa0400000905c7fae */ /* 0x000fe2000b1a1010 */
[----:B------:R-:W-:Y:S01]  /*98e0*/  MOV R151, R251 ;  /* 0x000000fb00977202 */ /* 0x000fe20000000f00 */
[----:B------:R-:W-:Y:S01]  /*98f0*/  IMAD.MOV.U32 R251, RZ, RZ, R93 ;  /* 0x000000fffffb7224 */ /* 0x000fe200078e005d */
[----:B------:R-:W4:Y:S01]  /*9900*/  LDC R156, c[0x0][0x3a0] ;  /* 0x0000e800ff9c7b82 */ /* 0x000f220000000800 */
[----:B------:R-:W-:Y:S01]  /*9910*/  LDGSTS.E [R92+-0x5f800], desc[UR16][R52.64], P6 ;  /* 0xa0800000345c7fae */ /* 0x000fe2000b1a1010 */
[----:B------:R-:W-:-:S03]  /*9920*/  MOV R161, R151 ;  /* 0x0000009700a17202 */ /* 0x000fc60000000f00 */
[----:B------:R-:W-:Y:S03]  /*9930*/  LDGSTS.E [R92+-0x5f400], desc[UR16][R36.64], P6 ;  /* 0xa0c00000245c7fae */ /* 0x000fe6000b1a1010 */
[----:B------:R-:W5:Y:S01]  /*9940*/  LDC R93, c[0x0][0x3a0] ;  /* 0x0000e800ff5d7b82 */ /* 0x000f620000000800 */
[----:B------:R-:W-:Y:S04]  /*9950*/  LDGSTS.E [R92+-0x5f000], desc[UR16][R30.64], P6 ;  /* 0xa10000001e5c7fae */ /* 0x000fe8000b1a1010 */
[----:B------:R-:W-:Y:S03]  /*9960*/  LDGSTS.E [R92+-0x5ec00], desc[UR16][R32.64], P6 ;  /* 0xa1400000205c7fae */ /* 0x000fe6000b1a1010 */
[----:B------:R-:W1:Y:S01]  /*9970*/  LDC R150, c[0x0][0x3a0] ;  /* 0x0000e800ff967b82 */ /* 0x000e620000000800 */
[----:B------:R-:W-:Y:S04]  /*9980*/  LDGSTS.E [R92+-0x5e800], desc[UR16][R60.64], P6 ;  /* 0xa18000003c5c7fae */ /* 0x000fe8000b1a1010 */
[----:B------:R-:W-:Y:S03]  /*9990*/  LDGSTS.E [R92+-0x5e400], desc[UR16][R42.64], P6 ;  /* 0xa1c000002a5c7fae */ /* 0x000fe6000b1a1010 */
[----:B------:R-:W1:Y:S01]  /*99a0*/  LDC R151, c[0x0][0x3a0] ;  /* 0x0000e800ff977b82 */ /* 0x000e620000000800 */
[----:B------:R-:W-:Y:S04]  /*99b0*/  LDGSTS.E [R91+-0x5ff80], desc[UR16][R34.64], P6 ;  /* 0xa0080000225b7fae */ /* 0x000fe8000b1a1010 */
[----:B------:R-:W-:Y:S01]  /*99c0*/  LDGSTS.E [R91+-0x5fb80], desc[UR16][R38.64], P6 ;  /* 0xa0480000265b7fae */ /* 0x000fe2000b1a1010 */
[----:B-----5:R-:W-:-:S03]  /*99d0*/  VIADD R93, R93, 0xffffff7b ;  /* 0xffffff7b5d5d7836 */ /* 0x020fc60000000000 */
[----:B------:R-:W-:Y:S04]  /*99e0*/  LDGSTS.E [R91+-0x5f780], desc[UR16][R68.64], P6 ;  /* 0xa0880000445b7fae */ /* 0x000fe8000b1a1010 */
        /* <DEDUP_REMOVED lines=52> */
[----:B------:R-:W-:Y:S01]  /*9d30*/  LDGSTS.E [R85+-0x5e080], desc[UR16][R20.64], P6 ;  /* 0xa1f8000014557fae */ /* 0x000fe2000b1a1010 */
[----:B------:R-:W-:Y:S01]  /*9d40*/  ISETP.GE.U32.AND P6, PT, R0, 0x7ffffefd, PT ;  /* 0x7ffffefd0000780c */ /* 0x000fe20003fc6070 */
[----:B--2---:R-:W-:-:S02]  /*9d50*/  VIADD R0, R133, 0xffffff7a ;  /* 0xffffff7a85007836 */ /* 0x004fc40000000000 */
[----:B------:R-:W0:Y:S01]  /*9d60*/  LDGDEPBAR ;  /* 0x00000000000079af */ /* 0x000e220000000000 */
[----:B------:R-:W2:Y:S08]  /*9d70*/  LDC R133, c[0x0][0x3a0] ;  /* 0x0000e800ff857b82 */ /* 0x000eb00000000800 */
[----:B------:R-:W-:Y:S06]  /*9d80*/  BAR.SYNC.DEFER_BLOCKING 0x0 ;  /* 0x0000000000007b1d */ /* 0x000fec0000010000 */
[----:B------:R5:W-:Y:S01]  /*9d90*/  STL.64 [R1+0xa88], R162 ;  /* 0x000a88a201007387 */ /* 0x000be20000100a00 */
[----:B------:R-:W-:-:S05]  /*9da0*/  IMAD.WIDE R146, R2, 0x4, R146 ;  /* 0x0000000402927825 */ /* 0x000fca00078e0292 */
[----:B------:R1:W-:Y:S04]  /*9db0*/  STL.64 [R1+0xa78], R146 ;  /* 0x000a789201007387 */ /* 0x0003e80000100a00 */
[----:B------:R-:W-:Y:S01]  /*9dc0*/  @!PT LDS RZ, [RZ] ;  /* 0x00000000fffff984 */ /* 0x000fe20000000800 */
[----:B------:R-:W-:Y:S01]  /*9dd0*/  @!PT LDS RZ, [RZ] ;  /* 0x00000000fffff984 */ /* 0x000fe20000000800 */
[----:B------:R-:W-:Y:S01]  /*9de0*/  @!PT LDS RZ, [RZ] ;  /* 0x00000000fffff984 */ /* 0x000fe20000000800 */
[----:B------:R3:W-:Y:S04]  /*9df0*/  LDGSTS.E [R82+0x20000], desc[UR16][R248.64], !P2 ;  /* 0x20000000f8527fae */ /* 0x0007e8000d1a1010 */
[----:B------:R-:W-:Y:S04]  /*9e00*/  LDGSTS.E [R82+0x20200], desc[UR16][R148.64], !P2 ;  /* 0x2020000094527fae */ /* 0x000fe8000d1a1010 */
[----:B------:R5:W-:Y:S01]  /*9e10*/  LDGSTS.E [R82+0x20400], desc[UR16][R162.64], !P4 ;  /* 0x20400000a2527fae */ /* 0x000be2000e1a1010 */
[----:B---3--:R-:W-:Y:S01]  /*9e20*/  MOV R248, R250 ;  /* 0x000000fa00f87202 */ /* 0x008fe20000000f00 */
[----:B------:R-:W-:-:S02]  /*9e30*/  IMAD.MOV.U32 R249, RZ, RZ, R251 ;  /* 0x000000fffff97224 */ /* 0x000fc400078e00fb */
[----:B------:R1:W-:Y:S04]  /*9e40*/  LDGSTS.E [R82+0x20600], desc[UR16][R146.64], !P4 ;  /* 0x2060000092527fae */ /* 0x0003e8000e1a1010 */
[----:B------:R-:W3:Y:S01]  /*9e50*/  LDL.LU.64 R250, [R1+0x450] ;  /* 0x0004500001fa7983 */ /* 0x000ee20000300a00 */
[----:B-----5:R-:W-:-:S04]  /*9e60*/  IMAD.WIDE R162, R2, 0x4, R160 ;  /* 0x0000000402a27825 */ /* 0x020fc800078e02a0 */
[C---:B------:R-:W-:Y:S01]  /*9e70*/  IMAD.WIDE R160, R2.reuse, 0x4, R158 ;  /* 0x0000000402a07825 */ /* 0x040fe200078e029e */
[----:B------:R5:W-:Y:S03]  /*9e80*/  STL.64 [R1+0xa70], R162 ;  /* 0x000a70a201007387 */ /* 0x000be60000100a00 */
[C---:B------:R-:W-:Y:S01]  /*9e90*/  IMAD.WIDE R158, R2.reuse, 0x4, R154 ;  /* 0x00000004029e7825 */ /* 0x040fe200078e029a */
[----:B------:R2:W-:Y:S03]  /*9ea0*/  STL.64 [R1+0xa68], R160 ;  /* 0x000a68a001007387 */ /* 0x0005e60000100a00 */
[----:B-1----:R-:W-:Y:S01]  /*9eb0*/  IMAD.WIDE R146, R2, 0x4, R152 ;  /* 0x0000000402927825 */ /* 0x002fe200078e0298 */
[----:B------:R1:W-:Y:S01]  /*9ec0*/  STL.64 [R1+0xa60], R158 ;  /* 0x000a609e01007387 */ /* 0x0003e20000100a00 */
[----:B------:R-:W-:-:S02]  /*9ed0*/  ISETP.GE.U32.AND P2, PT, R93, 0x7ffffefc, PT ;  /* 0x7ffffefc5d00780c */ /* 0x000fc40003f46070 */
[----:B------:R-:W-:Y:S01]  /*9ee0*/  IMAD.MOV.U32 R154, RZ, RZ, R240 ;  /* 0x000000ffff9a7224 */ /* 0x000fe200078e00f0 */
[----:B------:R1:W-:Y:S01]  /*9ef0*/  STL.64 [R1+0xa58], R146 ;  /* 0x000a589201007387 */ /* 0x0003e20000100a00 */
[----:B------:R-:W-:Y:S01]  /*9f00*/  IMAD.MOV.U32 R155, RZ, RZ, R241 ;  /* 0x000000ffff9b7224 */ /* 0x000fe200078e00f1 */
[----:B------:R-:W-:Y:S01]  /*9f10*/  MOV R152, R242 ;  /* 0x000000f200987202 */ /* 0x000fe20000000f00 */
[----:B------:R-:W-:Y:S01]  /*9f20*/  VIADD R93, R252, 0xffffff79 ;  /* 0xffffff79fc5d7836 */ /* 0x000fe20000000000 */
[----:B------:R5:W-:Y:S01]  /*9f30*/  LDGSTS.E [R82+0x20800], desc[UR16][R162.64], !P5 ;  /* 0x20800000a2527fae */ /* 0x000be2000e9a1010 */
[----:B------:R-:W-:Y:S01]  /*9f40*/  IMAD.MOV.U32 R153, RZ, RZ, R243 ;  /* 0x000000ffff997224 */ /* 0x000fe200078e00f3 */
[----:B------:R-:W-:Y:S01]  /*9f50*/  ISETP.GE.U32.AND P4, PT, R0, 0x7ffffefb, PT ;  /* 0x7ffffefb0000780c */ /* 0x000fe20003f86070 */
[----:B------:R-:W3:Y:S01]  /*9f60*/  LDC R252, c[0x0][0x3a0] ;  /* 0x0000e800fffc7b82 */ /* 0x000ee20000000800 */
[----:B------:R-:W3:Y:S04]  /*9f70*/  LDL.LU.64 R240, [R1+0x438] ;  /* 0x0004380001f07983 */ /* 0x000ee80000300a00 */
[----:B------:R2:W-:Y:S04]  /*9f80*/  LDGSTS.E [R82+0x20a00], desc[UR16][R160.64], !P5 ;  /* 0x20a00000a0527fae */ /* 0x0005e8000e9a1010 */
[----:B------:R-:W3:Y:S01]  /*9f90*/  LDL.LU.64 R242, [R1+0x430] ;  /* 0x0004300001f27983 */ /* 0x000ee20000300a00 */
[----:B-----5:R-:W-:Y:S01]  /*9fa0*/  IMAD.WIDE R162, R2, 0x4, R244 ;  /* 0x0000000402a27825 */ /* 0x020fe200078e02f4 */
[----:B------:R-:W-:-:S02]  /*9fb0*/  ISETP.GE.U32.AND P5, PT, R93, 0x7ffffefa, PT ;  /* 0x7ffffefa5d00780c */ /* 0x000fc40003fa6070 */
[----:B------:R1:W-:Y:S01]  /*9fc0*/  LDGSTS.E [R82+0x20c00], desc[UR16][R158.64], !P6 ;  /* 0x20c000009e527fae */ /* 0x0003e2000f1a1010 */
[----:B--2---:R-:W-:Y:S01]  /*9fd0*/  IMAD.WIDE R160, R2, 0x4, R246 ;  /* 0x0000000402a07825 */ /* 0x004fe200078e02f6 */
[----:B------:R-:W-:Y:S02]  /*9fe0*/  IADD3 R0, PT, PT, R157, -0x88, RZ ;  /* 0xffffff789d007810 */ /* 0x000fe40007ffe0ff */
[----:B------:R2:W-:Y:S01]  /*9ff0*/  STL.64 [R1+0xa50], R162 ;  /* 0x000a50a201007387 */ /* 0x0005e20000100a00 */
[----:B----4-:R-:W-:-:S03]  /*a000*/  VIADD R93, R156, 0xffffff77 ;  /* 0xffffff779c5d7836 */ /* 0x010fc60000000000 */
[----:B------:R4:W-:Y:S01]  /*a010*/  STL.64 [R1+0xa48], R160 ;  /* 0x000a48a001007387 */ /* 0x0009e20000100a00 */
[----:B-1----:R-:W-:-:S03]  /*a020*/  IMAD.WIDE R158, R2, 0x4, R248 ;  /* 0x00000004029e7825 */ /* 0x002fc600078e02f8 */
[----:B------:R-:W5:Y:S04]  /*a030*/  LDL.LU.64 R244, [R1+0x428] ;  /* 0x0004280001f47983 */ /* 0x000f680000300a00 */
[----:B------:R-:W5:Y:S04]  /*a040*/  LDL.LU.64 R246, [R1+0x420] ;  /* 0x0004200001f67983 */ /* 0x000f680000300a00 */
[----:B------:R1:W-:Y:S04]  /*a050*/  STL.64 [R1+0xa40], R158 ;  /* 0x000a409e01007387 */ /* 0x0003e80000100a00 */
[----:B------:R1:W-:Y:S04]  /*a060*/  LDGSTS.E [R82+0x20e00], desc[UR16][R146.64], !P6 ;  /* 0x20e0000092527fae */ /* 0x0003e8000f1a1010 */
[----:B------:R2:W-:Y:S01]  /*a070*/  LDGSTS.E [R82+0x21000], desc[UR16][R162.64], !P2 ;  /* 0x21000000a2527fae */ /* 0x0005e2000d1a1010 */
[----:B---3--:R-:W-:-:S03]  /*a080*/  IMAD.WIDE R156, R2, 0x4, R250 ;  /* 0x00000004029c7825 */ /* 0x008fc600078e02fa */
[----:B------:R4:W-:Y:S01]  /*a090*/  LDGSTS.E [R82+0x21200], desc[UR16][R160.64], !P2 ;  /* 0x21200000a0527fae */ /* 0x0009e2000d1a1010 */
[----:B-1----:R-:W1:Y:S03]  /*a0a0*/  LDC R146, c[0x0][0x3a0] ;  /* 0x0000e800ff927b82 */ /* 0x002e660000000800 */
[----:B------:R3:W-:Y:S04]  /*a0b0*/  STL.64 [R1+0xa38], R156 ;  /* 0x000a389c01007387 */ /* 0x0007e80000100a00 */
[----:B------:R-:W5:Y:S01]  /*a0c0*/  LDL.LU.64 R248, [R1+0x418] ;  /* 0x0004180001f87983 */ /* 0x000f620000300a00 */
[----:B------:R-:W1:Y:S03]  /*a0d0*/  LDC R147, c[0x0][0x3a0] ;  /* 0x0000e800ff937b82 */ /* 0x000e660000000800 */
[----:B------:R-:W5:Y:S01]  /*a0e0*/  LDL.LU.64 R250, [R1+0x410] ;  /* 0x0004100001fa7983 */ /* 0x000f620000300a00 */
[----:B--2---:R-:W-:Y:S01]  /*a0f0*/  IMAD.WIDE R162, R2, 0x4, R154 ;  /* 0x0000000402a27825 */ /* 0x004fe200078e029a */
[----:B------:R-:W-:-:S02]  /*a100*/  ISETP.GE.U32.AND P6, PT, R0, 0x7ffffef9, PT ;  /* 0x7ffffef90000780c */ /* 0x000fc40003fc6070 */
[----:B------:R2:W-:Y:S01]  /*a110*/  LDGSTS.E [R82+0x21400], desc[UR16][R158.64], !P4 ;  /* 0x214000009e527fae */ /* 0x0005e2000e1a1010 */
[----:B----4-:R-:W-:-:S03]  /*a120*/  IMAD.WIDE R160, R2, 0x4, R152 ;  /* 0x0000000402a07825 */ /* 0x010fc600078e0298 */
[----:B------:R3:W-:Y:S04]  /*a130*/  LDGSTS.E [R82+0x21600], desc[UR16][R156.64], !P4 ;  /* 0x216000009c527fae */ /* 0x0007e8000e1a1010 */
[----:B------:R5:W-:Y:S01]  /*a140*/  STL.64 [R1+0xa30], R162 ;  /* 0x000a30a201007387 */ /* 0x000be20000100a00 */
[----:B--2---:R-:W-:-:S03]  /*a150*/  IMAD.WIDE R158, R2, 0x4, R240 ;  /* 0x00000004029e7825 */ /* 0x004fc600078e02f0 */
[----:B------:R2:W-:Y:S04]  /*a160*/  STL.64 [R1+0xa28], R160 ;  /* 0x000a28a001007387 */ /* 0x0005e80000100a00 */
[----:B------:R-:W4:Y:S01]  /*a170*/  LDL.LU.64 R154, [R1+0x408] ;  /* 0x00040800019a7983 */ /* 0x000f220000300a00 */
[----:B---3--:R-:W-:-:S03]  /*a180*/  IMAD.WIDE R156, R2, 0x4, R242 ;  /* 0x00000004029c7825 */ /* 0x008fc600078e02f2 */
[----:B------:R-:W3:Y:S04]  /*a190*/  LDL.LU.64 R152, [R1+0x400] ;  /* 0x0004000001987983 */ /* 0x000ee80000300a00 */
[----:B------:R1:W-:Y:S04]  /*a1a0*/  STL.64 [R1+0xa20], R158 ;  /* 0x000a209e01007387 */ /* 0x0003e80000100a00 */
[----:B------:R1:W-:Y:S04]  /*a1b0*/  STL.64 [R1+0xa18], R156 ;  /* 0x000a189c01007387 */ /* 0x0003e80000100a00 */
[----:B------:R5:W-:Y:S04]  /*a1c0*/  LDGSTS.E [R82+0x21800], desc[UR16][R162.64], !P5 ;  /* 0x21800000a2527fae */ /* 0x000be8000e9a1010 */
[----:B------:R-:W3:Y:S04]  /*a1d0*/  LDL.LU.64 R240, [R1+0x3f8] ;  /* 0x0003f80001f07983 */ /* 0x000ee80000300a00 */
[----:B------:R2:W-:Y:S04]  /*a1e0*/  LDGSTS.E [R82+0x21a00], desc[UR16][R160.64], !P5 ;  /* 0x21a00000a0527fae */ /* 0x0005e8000e9a1010 */
[----:B------:R-:W3:Y:S01]  /*a1f0*/  LDL.LU.64 R242, [R1+0x3f0] ;  /* 0x0003f00001f27983 */ /* 0x000ee20000300a00 */
[----:B-----5:R-:W-:-:S03]  /*a200*/  IMAD.WIDE R162, R2, 0x4, R244 ;  /* 0x0000000402a27825 */ /* 0x020fc600078e02f4 */
[----:B------:R1:W-:Y:S01]  /*a210*/  LDGSTS.E [R82+0x21c00], desc[UR16][R158.64], !P6 ;  /* 0x21c000009e527fae */ /* 0x0003e2000f1a1010 */
[----:B--2---:R-:W-:-:S03]  /*a220*/  IMAD.WIDE R160, R2, 0x4, R246 ;  /* 0x0000000402a07825 */ /* 0x004fc600078e02f6 */
[----:B------:R2:W-:Y:S04]  /*a230*/  LDGSTS.E [R82+0x21e00], desc[UR16][R156.64], !P6 ;  /* 0x21e000009c527fae */ /* 0x0005e8000f1a1010 */
[----:B------:R4:W-:Y:S04]  /*a240*/  STL.64 [R1+0xa10], R162 ;  /* 0x000a10a201007387 */ /* 0x0009e80000100a00 */
[----:B------:R3:W-:Y:S04]  /*a250*/  STL.64 [R1+0xa08], R160 ;  /* 0x000a08a001007387 */ /* 0x0007e80000100a00 */
[----:B------:R-:W5:Y:S04]  /*a260*/  LDL.LU.64 R244, [R1+0x3e8] ;  /* 0x0003e80001f47983 */ /* 0x000f680000300a00 */
[----:B------:R-:W5:Y:S01]  /*a270*/  LDL.LU.64 R246, [R1+0x3e0] ;  /* 0x0003e00001f67983 */ /* 0x000f620000300a00 */
[----:B-1----:R-:W-:-:S04]  /*a280*/  IMAD.WIDE R158, R2, 0x4, R248 ;  /* 0x00000004029e7825 */ /* 0x002fc800078e02f8 */
[----:B--2---:R-:W-:Y:S01]  /*a290*/  IMAD.WIDE R156, R2, 0x4, R250 ;  /* 0x00000004029c7825 */ /* 0x004fe200078e02fa */
[----:B------:R1:W-:Y:S04]  /*a2a0*/  STL.64 [R1+0xa00], R158 ;  /* 0x000a009e01007387 */ /* 0x0003e80000100a00 */
[----:B------:R2:W-:Y:S04]  /*a2b0*/  STL.64 [R1+0x9f8], R156 ;  /* 0x0009f89c01007387 */ /* 0x0005e80000100a00 */
[----:B------:R-:W5:Y:S04]  /*a2c0*/  LDL.LU.64 R248, [R1+0x3d8] ;  /* 0x0003d80001f87983 */ /* 0x000f680000300a00 */
[----:B------:R-:W5:Y:S01]  /*a2d0*/  LDL.LU.64 R250, [R1+0x3d0] ;  /* 0x0003d00001fa7983 */ /* 0x000f620000300a00 */
[----:B------:R-:W-:-:S02]  /*a2e0*/  IADD3 R0, PT, PT, R150, -0x8a, RZ ;  /* 0xffffff7696007810 */ /* 0x000fc40007ffe0ff */
[----:B------:R-:W-:Y:S01]  /*a2f0*/  ISETP.GE.U32.AND P2, PT, R93, 0x7ffffef8, PT ;  /* 0x7ffffef85d00780c */ /* 0x000fe20003f46070 */
[----:B------:R-:W5:Y:S01]  /*a300*/  LDC R150, c[0x0][0x3a0] ;  /* 0x0000e800ff967b82 */ /* 0x000f620000000800 */
[----:B------:R-:W-:Y:S01]  /*a310*/  ISETP.GE.U32.AND P4, PT, R0, 0x7ffffef7, PT ;  /* 0x7ffffef70000780c */ /* 0x000fe20003f86070 */
[----:B------:R-:W-:Y:S02]  /*a320*/  VIADD R93, R133, 0xffffff75 ;  /* 0xffffff75855d7836 */ /* 0x000fe40000000000 */
[----:B------:R-:W-:-:S03]  /*a330*/  VIADD R0, R151, 0xffffff74 ;  /* 0xffffff7497007836 */ /* 0x000fc60000000000 */
[----:B------:R-:W-:Y:S01]  /*a340*/  ISETP.GE.U32.AND P5, PT, R93, 0x7ffffef6, PT ;  /* 0x7ffffef65d00780c */ /* 0x000fe20003fa6070 */
[----:B------:R-:W5:Y:S04]  /*a350*/  LDC R133, c[0x0][0x3a0] ;  /* 0x0000e800ff857b82 */ /* 0x000f680000000800 */
[----:B------:R4:W-:Y:S01]  /*a360*/  LDGSTS.E [R82+0x22000], desc[UR16][R162.64], !P2 ;  /* 0x22000000a2527fae */ /* 0x0009e2000d1a1010 */
[----:B------:R-:W-:-:S03]  /*a370*/  ISETP.GE.U32.AND P6, PT, R0, 0x7ffffef5, PT ;  /* 0x7ffffef50000780c */ /* 0x000fc60003fc6070 */
[----:B------:R3:W-:Y:S01]  /*a380*/  LDGSTS.E [R82+0x22200], desc[UR16][R160.64], !P2 ;  /* 0x22200000a0527fae */ /* 0x0007e2000d1a1010 */
[----:B------:R-:W5:Y:S03]  /*a390*/  LDC R151, c[0x0][0x3a0] ;  /* 0x0000e800ff977b82 */ /* 0x000f660000000800 */
[----:B------:R1:W-:Y:S01]  /*a3a0*/  LDGSTS.E [R82+0x22400], desc[UR16][R158.64], !P4 ;  /* 0x224000009e527fae */ /* 0x0003e2000e1a1010 */
[----:B----4-:R-:W-:-:S03]  /*a3b0*/  IMAD.WIDE R162, R2, 0x4, R154 ;  /* 0x0000000402a27825 */ /* 0x010fc600078e029a */
[----:B------:R2:W-:Y:S01]  /*a3c0*/  LDGSTS.E [R82+0x22600], desc[UR16][R156.64], !P4 ;  /* 0x226000009c527fae */ /* 0x0005e2000e1a1010 */
[----:B---3--:R-:W-:-:S03]  /*a3d0*/  IMAD.WIDE R160, R2, 0x4, R152 ;  /* 0x0000000402a07825 */ /* 0x008fc600078e0298 */
[----:B------:R5:W-:Y:S01]  /*a3e0*/  STL.64 [R1+0x9f0], R162 ;  /* 0x0009f0a201007387 */ /* 0x000be20000100a00 */
[----:B-1----:R-:W-:-:S03]  /*a3f0*/  IMAD.WIDE R158, R2, 0x4, R240 ;  /* 0x00000004029e7825 */ /* 0x002fc600078e02f0 */
[----:B------:R1:W-:Y:S01]  /*a400*/  STL.64 [R1+0x9e8], R160 ;  /* 0x0009e8a001007387 */ /* 0x0003e20000100a00 */
[----:B--2---:R-:W-:-:S03]  /*a410*/  IMAD.WIDE R156, R2, 0x4, R242 ;  /* 0x00000004029c7825 */ /* 0x004fc600078e02f2 */
[----:B------:R-:W2:Y:S04]  /*a420*/  LDL.LU.64 R154, [R1+0x3c8] ;  /* 0x0003c800019a7983 */ /* 0x000ea80000300a00 */
        /* <DEDUP_REMOVED lines=9> */
[----:B-1----:R-:W-:-:S03]  /*a4c0*/  IMAD.WIDE R160, R2, 0x4, R246 ;  /* 0x0000000402a07825 */ /* 0x002fc600078e02f6 */
[----:B------:R1:W-:Y:S04]  /*a4d0*/  LDGSTS.E [R82+0x22e00], desc[UR16][R156.64], !P6 ;  /* 0x22e000009c527fae */ /* 0x0003e8000f1a1010 */
[----:B------:R2:W-:Y:S04]  /*a4e0*/  STL.64 [R1+0x9d0], R162 ;  /* 0x0009d0a201007387 */ /* 0x0005e80000100a00 */
[----:B------:R3:W-:Y:S04]  /*a4f0*/  STL.64 [R1+0x9c8], R160 ;  /* 0x0009c8a001007387 */ /* 0x0007e80000100a00 */
[----:B------:R-:W5:Y:S04]  /*a500*/  LDL.LU.64 R244, [R1+0x3a8] ;  /* 0x0003a80001f47983 */ /* 0x000f680000300a00 */
[----:B------:R-:W5:Y:S01]  /*a510*/  LDL.LU.64 R246, [R1+0x3a0] ;  /* 0x0003a00001f67983 */ /* 0x000f620000300a00 */
[----:B----4-:R-:W-:-:S04]  /*a520*/  IMAD.WIDE R158, R2, 0x4, R248 ;  /* 0x00000004029e7825 */ /* 0x010fc800078e02f8 */
[----:B-1----:R-:W-:Y:S01]  /*a530*/  IMAD.WIDE R156, R2, 0x4, R250 ;  /* 0x00000004029c7825 */ /* 0x002fe200078e02fa */
[----:B------:R1:W-:Y:S04]  /*a540*/  STL.64 [R1+0x9c0], R158 ;  /* 0x0009c09e01007387 */ /* 0x0003e80000100a00 */
[----:B------:R4:W-:Y:S04]  /*a550*/  STL.64 [R1+0x9b8], R156 ;  /* 0x0009b89c01007387 */ /* 0x0009e80000100a00 */
[----:B------:R-:W5:Y:S04]  /*a560*/  LDL.LU.64 R248, [R1+0x398] ;  /* 0x0003980001f87983 */ /* 0x000f680000300a00 */
[----:B------:R-:W5:Y:S01]  /*a570*/  LDL.LU.64 R250, [R1+0x390] ;  /* 0x0003900001fa7983 */ /* 0x000f620000300a00 */
[----:B------:R-:W-:Y:S01]  /*a580*/  IADD3 R93, PT, PT, R146, -0x8d, RZ ;  /* 0xffffff73925d7810 */ /* 0x000fe20007ffe0ff */
[----:B------:R-:W-:Y:S01]  /*a590*/  VIADD R0, R252, 0xffffff72 ;  /* 0xffffff72fc007836 */ /* 0x000fe20000000000 */
[----:B------:R-:W1:Y:S02]  /*a5a0*/  LDC R146, c[0x0][0x3a0] ;  /* 0x0000e800ff927b82 */ /* 0x000e640000000800 */
[----:B------:R-:W-:-:S02]  /*a5b0*/  ISETP.GE.U32.AND P2, PT, R93, 0x7ffffef4, PT ;  /* 0x7ffffef45d00780c */ /* 0x000fc40003f46070 */
[----:B------:R-:W-:Y:S01]  /*a5c0*/  ISETP.GE.U32.AND P4, PT, R0, 0x7ffffef3, PT ;  /* 0x7ffffef30000780c */ /* 0x000fe20003f86070 */
[----:B------:R-:W-:Y:S01]  /*a5d0*/  VIADD R93, R147, 0xffffff71 ;  /* 0xffffff71935d7836 */ /* 0x000fe20000000000 */
[----:B------:R-:W-:Y:S02]  /*a5e0*/  IADD3 R0, PT, PT, R150, -0x90, RZ ;  /* 0xffffff7096007810 */ /* 0x000fe40007ffe0ff */
[----:B------:R-:W3:Y:S02]  /*a5f0*/  LDC R252, c[0x0][0x3a0] ;  /* 0x0000e800fffc7b82 */ /* 0x000ee40000000800 */
[----:B------:R-:W-:-:S05]  /*a600*/  ISETP.GE.U32.AND P5, PT, R93, 0x7ffffef2, PT ;  /* 0x7ffffef25d00780c */ /* 0x000fca0003fa6070 */
[----:B------:R2:W-:Y:S01]  /*a610*/  LDGSTS.E [R82+0x23000], desc[UR16][R162.64], !P2 ;  /* 0x23000000a2527fae */ /* 0x0005e2000d1a1010 */
[----:B------:R-:W-:Y:S01]  /*a620*/  ISETP.GE.U32.AND P6, PT, R0, 0x7ffffef1, PT ;  /* 0x7ffffef10000780c */ /* 0x000fe20003fc6070 */
[----:B------:R-:W5:Y:S02]  /*a630*/  LDC R147, c[0x0][0x3a0] ;  /* 0x0000e800ff937b82 */ /* 0x000f640000000800 */
[----:B------:R3:W-:Y:S04]  /*a640*/  LDGSTS.E [R82+0x23200], desc[UR16][R160.64], !P2 ;  /* 0x23200000a0527fae */ /* 0x0007e8000d1a1010 */
[----:B------:R1:W-:Y:S02]  /*a650*/  LDGSTS.E [R82+0x23400], desc[UR16][R158.64], !P4 ;  /* 0x234000009e527fae */ /* 0x0003e4000e1a1010 */
[----:B------:R-:W5:Y:S01]  /*a660*/  LDC R150, c[0x0][0x3a0] ;  /* 0x0000e800ff967b82 */ /* 0x000f620000000800 */
[C---:B--2---:R-:W-:Y:S01]  /*a670*/  IMAD.WIDE R162, R2.reuse, 0x4, R154 ;  /* 0x0000000402a27825 */ /* 0x044fe200078e029a */
[----:B------:R4:W-:Y:S03]  /*a680*/  LDGSTS.E [R82+0x23600], desc[UR16][R156.64], !P4 ;  /* 0x236000009c527fae */ /* 0x0009e6000e1a1010 */
[C---:B---3--:R-:W-:Y:S01]  /*a690*/  IMAD.WIDE R160, R2.reuse, 0x4, R152 ;  /* 0x0000000402a07825 */ /* 0x048fe200078e0298 */
[----:B------:R5:W-:Y:S04]  /*a6a0*/  STL.64 [R1+0x9b0], R162 ;  /* 0x0009b0a201007387 */ /* 0x000be80000100a00 */
[----:B------:R2:W-:Y:S04]  /*a6b0*/  STL.64 [R1+0x9a8], R160 ;  /* 0x0009a8a001007387 */ /* 0x0005e80000100a00 */
[----:B------:R-:W3:Y:S04]  /*a6c0*/  LDL.LU.64 R154, [R1+0x388] ;  /* 0x00038800019a7983 */ /* 0x000ee80000300a00 */
[----:B------:R-:W3:Y:S01]  /*a6d0*/  LDL.LU.64 R152, [R1+0x380] ;  /* 0x0003800001987983 */ /* 0x000ee20000300a00 */
[----:B-1----:R-:W-:-:S03]  /*a6e0*/  IMAD.WIDE R158, R2, 0x4, R240 ;  /* 0x00000004029e7825 */ /* 0x002fc600078e02f0 */
[----:B------:R5:W-:Y:S01]  /*a6f0*/  LDGSTS.E [R82+0x23800], desc[UR16][R162.64], !P5 ;  /* 0x23800000a2527fae */ /* 0x000be2000e9a1010 */
[----:B----4-:R-:W-:-:S03]  /*a700*/  IMAD.WIDE R156, R2, 0x4, R242 ;  /* 0x00000004029c7825 */ /* 0x010fc600078e02f2 */
[----:B------:R1:W-:Y:S04]  /*a710*/  STL.64 [R1+0x9a0], R158 ;  /* 0x0009a09e01007387 */ /* 0x0003e80000100a00 */
[----:B------:R4:W-:Y:S04]  /*a720*/  STL.64 [R1+0x998], R156 ;  /* 0x0009989c01007387 */ /* 0x0009e80000100a00 */
        /* <DEDUP_REMOVED lines=12> */
[----:B----4-:R-:W-:Y:S01]  /*a7f0*/  IMAD.WIDE R156, R2, 0x4, R250 ;  /* 0x00000004029c7825 */ /* 0x010fe200078e02fa */
[----:B------:R1:W-:Y:S04]  /*a800*/  STL.64 [R1+0x980], R158 ;  /* 0x0009809e01007387 */ /* 0x0003e80000100a00 */
[----:B------:R4:W-:Y:S04]  /*a810*/  STL.64 [R1+0x978], R156 ;  /* 0x0009789c01007387 */ /* 0x0009e80000100a00 */
[----:B------:R-:W5:Y:S04]  /*a820*/  LDL.LU.64 R248, [R1+0x358] ;  /* 0x0003580001f87983 */ /* 0x000f680000300a00 */
[----:B------:R-:W5:Y:S01]  /*a830*/  LDL.LU.64 R250, [R1+0x350] ;  /* 0x0003500001fa7983 */ /* 0x000f620000300a00 */
[----:B------:R-:W-:-:S02]  /*a840*/  VIADD R93, R133, 0xffffff6f ;  /* 0xffffff6f855d7836 */ /* 0x000fc40000000000 */
[----:B------:R-:W-:Y:S01]  /*a850*/  VIADD R0, R151, 0xffffff6e ;  /* 0xffffff6e97007836 */ /* 0x000fe20000000000 */
[----:B------:R-:W1:Y:S02]  /*a860*/  LDC R133, c[0x0][0x3a0] ;  /* 0x0000e800ff857b82 */ /* 0x000e640000000800 */
[----:B------:R-:W-:Y:S02]  /*a870*/  ISETP.GE.U32.AND P2, PT, R93, 0x7ffffef0, PT ;  /* 0x7ffffef05d00780c */ /* 0x000fe40003f46070 */
[----:B------:R-:W-:Y:S02]  /*a880*/  ISETP.GE.U32.AND P4, PT, R0, 0x7ffffeef, PT ;  /* 0x7ffffeef0000780c */ /* 0x000fe40003f86070 */
[----:B------:R-:W-:Y:S01]  /*a890*/  IADD3 R93, PT, PT, R146, -0x93, RZ ;  /* 0xffffff6d925d7810 */ /* 0x000fe20007ffe0ff */
[----:B------:R-:W-:Y:S01]  /*a8a0*/  VIADD R0, R252, 0xffffff6c ;  /* 0xffffff6cfc007836 */ /* 0x000fe20000000000 */
        /* <DEDUP_REMOVED lines=8> */
[C---:B---3--:R-:W-:Y:S01]  /*a930*/  IMAD.WIDE R162, R2.reuse, 0x4, R154 ;  /* 0x0000000402a27825 */ /* 0x048fe200078e029a */
[----:B------:R4:W-:Y:S03]  /*a940*/  LDGSTS.E [R82+0x24600], desc[UR16][R156.64], !P4 ;  /* 0x246000009c527fae */ /* 0x0009e6000e1a1010 */
[C---:B--2---:R-:W-:Y:S01]  /*a950*/  IMAD.WIDE R160, R2.reuse, 0x4, R152 ;  /* 0x0000000402a07825 */ /* 0x044fe200078e0298 */
[----:B------:R5:W-:Y:S04]  /*a960*/  STL.64 [R1+0x970], R162 ;  /* 0x000970a201007387 */ /* 0x000be80000100a00 */
[----:B------:R2:W-:Y:S04]  /*a970*/  STL.64 [R1+0x958], R160 ;  /* 0x000958a001007387 */ /* 0x0005e80000100a00 */
[----:B------:R-:W3:Y:S04]  /*a980*/  LDL.LU.64 R154, [R1+0x348] ;  /* 0x00034800019a7983 */ /* 0x000ee80000300a00 */
[----:B------:R-:W3:Y:S04]  /*a990*/  LDL.LU.64 R152, [R1+0x340] ;  /* 0x0003400001987983 */ /* 0x000ee80000300a00 */
[----:B------:R5:W-:Y:S01]  /*a9a0*/  LDGSTS.E [R82+0x24800], desc[UR16][R162.64], !P5 ;  /* 0x24800000a2527fae */ /* 0x000be2000e9a1010 */
[----:B-1----:R-:W-:-:S03]  /*a9b0*/  IMAD.WIDE R158, R2, 0x4, R240 ;  /* 0x00000004029e7825 */ /* 0x002fc600078e02f0 */
[----:B------:R2:W-:Y:S01]  /*a9c0*/  LDGSTS.E [R82+0x24a00], desc[UR16][R160.64], !P5 ;  /* 0x24a00000a0527fae */ /* 0x0005e2000e9a1010 */
[----:B----4-:R-:W-:-:S03]  /*a9d0*/  IMAD.WIDE R156, R2, 0x4, R242 ;  /* 0x00000004029c7825 */ /* 0x010fc600078e02f2 */
[----:B------:R1:W-:Y:S04]  /*a9e0*/  STL.64 [R1+0x950], R158 ;  /* 0x0009509e01007387 */ /* 0x0003e80000100a00 */
[----:B------:R4:W-:Y:S04]  /*a9f0*/  STL.64 [R1+0x948], R156 ;  /* 0x0009489c01007387 */ /* 0x0009e80000100a00 */
[----:B------:R-:W3:Y:S04]  /*aa00*/  LDL.LU.64 R240, [R1+0x338] ;  /* 0x0003380001f07983 */ /* 0x000ee80000300a00 */
[----:B------:R-:W3:Y:S04]  /*aa10*/  LDL.LU.64 R242, [R1+0x330] ;  /* 0x0003300001f27983 */ /* 0x000ee80000300a00 */
[----:B------:R1:W-:Y:S01]  /*aa20*/  LDGSTS.E [R82+0x24c00], desc[UR16][R158.64], !P6 ;  /* 0x24c000009e527fae */ /* 0x0003e2000f1a1010 */
[----:B-----5:R-:W-:-:S03]  /*aa30*/  IMAD.WIDE R162, R2, 0x4, R244 ;  /* 0x0000000402a27825 */ /* 0x020fc600078e02f4 */
[----:B------:R4:W-:Y:S01]  /*aa40*/  LDGSTS.E [R82+0x24e00], desc[UR16][R156.64], !P6 ;  /* 0x24e000009c527fae */ /* 0x0009e2000f1a1010 */
[----:B--2---:R-:W-:-:S03]  /*aa50*/  IMAD.WIDE R160, R2, 0x4, R246 ;  /* 0x0000000402a07825 */ /* 0x004fc600078e02f6 */
[----:B------:R-:W-:Y:S04]  /*aa60*/  STL.64 [R1+0x940], R162 ;  /* 0x000940a201007387 */ /* 0x000fe80000100a00 */
        /* <DEDUP_REMOVED lines=9> */
[----:B------:R-:W-:Y:S01]  /*ab00*/  VIADD R93, R147, 0xffffff6b ;  /* 0xffffff6b935d7836 */ /* 0x000fe20000000000 */
[----:B------:R-:W-:Y:S01]  /*ab10*/  IADD3 R0, PT, PT, R150, -0x96, RZ ;  /* 0xffffff6a96007810 */ /* 0x000fe20007ffe0ff */
[----:B------:R-:W1:Y:S03]  /*ab20*/  LDC R147, c[0x0][0x3a0] ;  /* 0x0000e800ff937b82 */ /* 0x000e660000000800 */
[----:B------:R-:W-:-:S02]  /*ab30*/  ISETP.GE.U32.AND P2, PT, R93, 0x7ffffeec, PT ;  /* 0x7ffffeec5d00780c */ /* 0x000fc40003f46070 */
[----:B------:R-:W-:Y:S01]  /*ab40*/  ISETP.GE.U32.AND P4, PT, R0, 0x7ffffeeb, PT ;  /* 0x7ffffeeb0000780c */ /* 0x000fe20003f86070 */
[----:B------:R-:W-:Y:S02]  /*ab50*/  VIADD R93, R133, 0xffffff69 ;  /* 0xffffff69855d7836 */ /* 0x000fe40000000000 */
[----:B------:R-:W-:Y:S01]  /*ab60*/  VIADD R0, R151, 0xffffff68 ;  /* 0xffffff6897007836 */ /* 0x000fe20000000000 */
[----:B------:R-:W1:Y:S02]  /*ab70*/  LDC R150, c[0x0][0x3a0] ;  /* 0x0000e800ff967b82 */ /* 0x000e640000000800 */
[----:B------:R-:W-:-:S05]  /*ab80*/  ISETP.GE.U32.AND P5, PT, R93, 0x7ffffeea, PT ;  /* 0x7ffffeea5d00780c */ /* 0x000fca0003fa6070 */
[----:B------:R-:W-:Y:S01]  /*ab90*/  LDGSTS.E [R82+0x25000], desc[UR16][R162.64], !P2 ;  /* 0x25000000a2527fae */ /* 0x000fe2000d1a1010 */
[----:B------:R-:W-:Y:S01]  /*aba0*/  ISETP.GE.U32.AND P6, PT, R0, 0x7ffffee9, PT ;  /* 0x7ffffee90000780c */ /* 0x000fe20003fc6070 */
[----:B------:R-:W3:Y:S02]  /*abb0*/  LDC R151, c[0x0][0x3a0] ;  /* 0x0000e800ff977b82 */ /* 0x000ee40000000800 */
[----:B------:R2:W-:Y:S04]  /*abc0*/  LDGSTS.E [R82+0x25200], desc[UR16][R160.64], !P2 ;  /* 0x25200000a0527fae */ /* 0x0005e8000d1a1010 */
[----:B------:R1:W-:Y:S02]  /*abd0*/  LDGSTS.E [R82+0x25400], desc[UR16][R158.64], !P4 ;  /* 0x254000009e527fae */ /* 0x0003e4000e1a1010 */
[----:B------:R-:W5:Y:S01]  /*abe0*/  LDC R133, c[0x0][0x3a0] ;  /* 0x0000e800ff857b82 */ /* 0x000f620000000800 */
[C---:B---3--:R-:W-:Y:S01]  /*abf0*/  IMAD.WIDE R154, R2.reuse, 0x4, R154 ;  /* 0x00000004029a7825 */ /* 0x048fe200078e029a */
[----:B------:R-:W-:Y:S03]  /*ac00*/  LDGSTS.E [R82+0x25600], desc[UR16][R156.64], !P4 ;  /* 0x256000009c527fae */ /* 0x000fe6000e1a1010 */
[C---:B--2---:R-:W-:Y:S01]  /*ac10*/  IMAD.WIDE R160, R2.reuse, 0x4, R152 ;  /* 0x0000000402a07825 */ /* 0x044fe200078e0298 */
[----:B------:R2:W-:Y:S04]  /*ac20*/  STL.64 [R1+0x920], R154 ;  /* 0x0009209a01007387 */ /* 0x0005e80000100a00 */
[----:B------:R3:W-:Y:S04]  /*ac30*/  STL.64 [R1+0x918], R160 ;  /* 0x000918a001007387 */ /* 0x0007e80000100a00 */
[----:B------:R-:W-:Y:S04]  /*ac40*/  LDGSTS.E [R82+0x25800], desc[UR16][R154.64], !P5 ;  /* 0x258000009a527fae */ /* 0x000fe8000e9a1010 */
[----:B------:R3:W-:Y:S01]  /*ac50*/  LDGSTS.E [R82+0x25a00], desc[UR16][R160.64], !P5 ;  /* 0x25a00000a0527fae */ /* 0x0007e2000e9a1010 */
[----:B-1----:R-:W-:-:S03]  /*ac60*/  IMAD.WIDE R158, R2, 0x4, R240 ;  /* 0x00000004029e7825 */ /* 0x002fc600078e02f0 */
[----:B------:R-:W5:Y:S01]  /*ac70*/  LDL.LU.64 R240, [R1+0x308] ;  /* 0x0003080001f07983 */ /* 0x000f620000300a00 */
[----:B------:R-:W-:-:S03]  /*ac80*/  IMAD.WIDE R152, R2, 0x4, R242 ;  /* 0x0000000402987825 */ /* 0x000fc600078e02f2 */
[----:B----4-:R-:W4:Y:S04]  /*ac90*/  LDL.LU.64 R156, [R1+0x300] ;  /* 0x00030000019c7983 */ /* 0x010f280000300a00 */
[----:B------:R1:W-:Y:S04]  /*aca0*/  STL.64 [R1+0x910], R158 ;  /* 0x0009109e01007387 */ /* 0x0003e80000100a00 */
[----:B------:R1:W-:Y:S04]  /*acb0*/  STL.64 [R1+0x908], R152 ;  /* 0x0009089801007387 */ /* 0x0003e80000100a00 */
[----:B--2---:R-:W2:Y:S04]  /*acc0*/  LDL.LU.64 R154, [R1+0x2f8] ;  /* 0x0002f800019a7983 */ /* 0x004ea80000300a00 */
[----:B------:R-:W2:Y:S01]  /*acd0*/  LDL.LU.64 R242, [R1+0x2f0] ;  /* 0x0002f00001f27983 */ /* 0x000ea20000300a00 */
[----:B-----5:R-:W-:-:S03]  /*ace0*/  IMAD.WIDE R162, R2, 0x4, R244 ;  /* 0x0000000402a27825 */ /* 0x020fc600078e02f4 */
[----:B------:R1:W-:Y:S01]  /*acf0*/  LDGSTS.E [R82+0x25c00], desc[UR16][R158.64], !P6 ;  /* 0x25c000009e527fae */ /* 0x0003e2000f1a1010 */
[----:B---3--:R-:W-:-:S03]  /*ad00*/  IMAD.WIDE R160, R2, 0x4, R246 ;  /* 0x0000000402a07825 */ /* 0x008fc600078e02f6 */
[----:B------:R3:W-:Y:S04]  /*ad10*/  LDGSTS.E [R82+0x25e00], desc[UR16][R152.64], !P6 ;  /* 0x25e0000098527fae */ /* 0x0007e8000f1a1010 */
[----:B------:R4:W-:Y:S04]  /*ad20*/  STL.64 [R1+0x900], R162 ;  /* 0x000900a201007387 */ /* 0x0009e80000100a00 */
[----:B------:R-:W-:Y:S04]  /*ad30*/  STL.64 [R1+0x8f8], R160 ;  /* 0x0008f8a001007387 */ /* 0x000fe80000100a00 */
[----:B------:R-:W5:Y:S04]  /*ad40*/  LDL.LU.64 R244, [R1+0x2e8] ;  /* 0x0002e80001f47983 */ /* 0x000f680000300a00 */
[----:B------:R-:W5:Y:S01]  /*ad50*/  LDL.LU.64 R246, [R1+0x2e0] ;  /* 0x0002e00001f67983 */ /* 0x000f620000300a00 */
[----:B-1----:R-:W-:-:S04]  /*ad60*/  IMAD.WIDE R158, R2, 0x4, R248 ;  /* 0x00000004029e7825 */ /* 0x002fc800078e02f8 */
[----:B---3--:R-:W-:Y:S01]  /*ad70*/  IMAD.WIDE R152, R2, 0x4, R250 ;  /* 0x0000000402987825 */ /* 0x008fe200078e02fa */
[----:B------:R-:W-:Y:S04]  /*ad80*/  STL.64 [R1+0x8f0], R158 ;  /* 0x0008f09e01007387 */ /* 0x000fe80000100a00 */
[----:B------:R1:W-:Y:S04]  /*ad90*/  STL.64 [R1+0x8e8], R152 ;  /* 0x0008e89801007387 */ /* 0x0003e80000100a00 */
[----:B------:R-:W3:Y:S04]  /*ada0*/  LDL.LU.64 R248, [R1+0x2d8] ;  /* 0x0002d80001f87983 */ /* 0x000ee80000300a00 */
[----:B------:R-:W3:Y:S01]  /*adb0*/  LDL.LU.64 R250, [R1+0x2d0] ;  /* 0x0002d00001fa7983 */ /* 0x000ee20000300a00 */
[----:B------:R-:W-:Y:S01]  /*adc0*/  IADD3 R93, PT, PT, R146, -0x99, RZ ;  /* 0xffffff67925d7810 */ /* 0x000fe20007ffe0ff */
[----:B------:R-:W-:Y:S01]  /*add0*/  VIADD R0, R252, 0xffffff66 ;  /* 0xffffff66fc007836 */ /* 0x000fe20000000000 */
[----:B------:R-:W1:Y:S02]  /*ade0*/  LDC R146, c[0x0][0x3a0] ;  /* 0x0000e800ff927b82 */ /* 0x000e640000000800 */
[----:B------:R-:W-:-:S02]  /*adf0*/  ISETP.GE.U32.AND P2, PT, R93, 0x7ffffee8, PT ;  /* 0x7ffffee85d00780c */ /* 0x000fc40003f46070 */
[----:B------:R-:W-:-:S04]  /*ae00*/  ISETP.GE.U32.AND P4, PT, R0, 0x7ffffee7, PT ;  /* 0x7ffffee70000780c */ /* 0x000fc80003f86070 */
[----:B------:R-:W1:Y:S01]  /*ae10*/  LDC R252, c[0x0][0x3a0] ;  /* 0x0000e800fffc7b82 */ /* 0x000e620000000800 */
[----:B------:R-:W-:Y:S01]  /*ae20*/  IADD3 R0, PT, PT, R150, -0x9c, RZ ;  /* 0xffffff6496007810 */ /* 0x000fe20007ffe0ff */
[----:B------:R-:W-:-:S05]  /*ae30*/  VIADD R93, R147, 0xffffff65 ;  /* 0xffffff65935d7836 */ /* 0x000fca0000000000 */
[----:B------:R4:W-:Y:S01]  /*ae40*/  LDGSTS.E [R82+0x26000], desc[UR16][R162.64], !P2 ;  /* 0x26000000a2527fae */ /* 0x0009e2000d1a1010 */
[----:B------:R-:W2:Y:S01]  /*ae50*/  LDC R150, c[0x0][0x3a0] ;  /* 0x0000e800ff967b82 */ /* 0x000ea20000000800 */
[----:B------:R-:W-:Y:S02]  /*ae60*/  ISETP.GE.U32.AND P5, PT, R93, 0x7ffffee6, PT ;  /* 0x7ffffee65d00780c */ /* 0x000fe40003fa6070 */
[----:B------:R-:W-:Y:S01]  /*ae70*/  ISETP.GE.U32.AND P6, PT, R0, 0x7ffffee5, PT ;  /* 0x7ffffee50000780c */ /* 0x000fe20003fc6070 */
[----:B------:R-:W-:Y:S04]  /*ae80*/  LDGSTS.E [R82+0x26200], desc[UR16][R160.64], !P2 ;  /* 0x26200000a0527fae */ /* 0x000fe8000d1a1010 */
[----:B------:R-:W2:Y:S01]  /*ae90*/  LDC R147, c[0x0][0x3a0] ;  /* 0x0000e800ff937b82 */ /* 0x000ea20000000800 */
[----:B------:R-:W-:Y:S01]  /*aea0*/  VIADD R0, R151, 0xffffff62 ;  /* 0xffffff6297007836 */ /* 0x000fe20000000000 */
[----:B------:R-:W-:Y:S01]  /*aeb0*/  LDGSTS.E [R82+0x26400], desc[UR16][R158.64], !P4 ;  /* 0x264000009e527fae */ /* 0x000fe2000e1a1010 */
[----:B------:R-:W-:-:S03]  /*aec0*/  VIADD R93, R133, 0xffffff63 ;  /* 0xffffff63855d7836 */ /* 0x000fc60000000000 */
[----:B------:R1:W-:Y:S01]  /*aed0*/  LDGSTS.E [R82+0x26600], desc[UR16][R152.64], !P4 ;  /* 0x2660000098527fae */ /* 0x0003e2000e1a1010 */
[----:B------:R-:W-:Y:S01]  /*aee0*/  ISETP.GE.U32.AND P4, PT, R0, 0x7ffffee3, PT ;  /* 0x7ffffee30000780c */ /* 0x000fe20003f86070 */
[----:B-1----:R-:W-:Y:S02]  /*aef0*/  VIADD R0, R252, 0xffffff60 ;  /* 0xffffff60fc007836 */ /* 0x002fe40000000000 */
[----:B------:R-:W-:-:S04]  /*af00*/  IMAD.WIDE R240, R2, 0x4, R240 ;  /* 0x0000000402f07825 */ /* 0x000fc800078e02f0 */
[C---:B----4-:R-:W-:Y:S01]  /*af10*/  IMAD.WIDE R162, R2.reuse, 0x4, R156 ;  /* 0x0000000402a27825 */ /* 0x050fe200078e029c */
[----:B------:R1:W-:Y:S01]  /*af20*/  STL.64 [R1+0x8e0], R240 ;  /* 0x0008e0f001007387 */ /* 0x0003e20000100a00 */
[----:B------:R-:W-:Y:S01]  /*af30*/  ISETP.GE.U32.AND P2, PT, R93, 0x7ffffee4, PT ;  /* 0x7ffffee45d00780c */ /* 0x000fe20003f46070 */
[----:B------:R-:W4:Y:S02]  /*af40*/  LDC R152, c[0x0][0x3a0] ;  /* 0x0000e800ff987b82 */ /* 0x000f240000000800 */
[----:B------:R5:W-:Y:S04]  /*af50*/  STL.64 [R1+0x8d8], R162 ;  /* 0x0008d8a201007387 */ /* 0x000be80000100a00 */
[----:B------:R-:W4:Y:S02]  /*af60*/  LDL.LU.64 R158, [R1+0x2c8] ;  /* 0x0002c800019e7983 */ /* 0x000f240000300a00 */
[----:B------:R-:W3:Y:S01]  /*af70*/  LDC R133, c[0x0][0x3a0] ;  /* 0x0000e800ff857b82 */ /* 0x000ee20000000800 */
[C---:B--2---:R-:W-:Y:S01]  /*af80*/  IMAD.WIDE R160, R2.reuse, 0x4, R154 ;  /* 0x0000000402a07825 */ /* 0x044fe200078e029a */
[----:B------:R-:W2:Y:S03]  /*af90*/  LDL.LU.64 R156, [R1+0x2c0] ;  /* 0x0002c000019c7983 */ /* 0x000ea60000300a00 */
[----:B------:R-:W-:Y:S01]  /*afa0*/  IMAD.WIDE R154, R2, 0x4, R242 ;  /* 0x00000004029a7825 */ /* 0x000fe200078e02f2 */
[----:B------:R1:W-:Y:S01]  /*afb0*/  STL.64 [R1+0x8d0], R160 ;  /* 0x0008d0a001007387 */ /* 0x0003e20000100a00 */
[----:B------:R-:W-:Y:S01]  /*afc0*/  IADD3 R93, PT, PT, R146, -0x9f, RZ ;  /* 0xffffff61925d7810 */ /* 0x000fe20007ffe0ff */
[----:B------:R-:W2:Y:S02]  /*afd0*/  LDC R252, c[0x0][0x3a0] ;  /* 0x0000e800fffc7b82 */ /* 0x000ea40000000800 */
[----:B------:R-:W-:Y:S04]  /*afe0*/  LDGSTS.E [R82+0x26800], desc[UR16][R240.64], !P5 ;  /* 0x26800000f0527fae */ /* 0x000fe8000e9a1010 */
[----:B------:R5:W-:Y:S04]  /*aff0*/  STL.64 [R1+0x8c8], R154 ;  /* 0x0008c89a01007387 */ /* 0x000be80000100a00 */
[----:B------:R5:W-:Y:S04]  /*b000*/  LDGSTS.E [R82+0x26a00], desc[UR16][R162.64], !P5 ;  /* 0x26a00000a2527fae */ /* 0x000be8000e9a1010 */
[----:B-1----:R-:W2:Y:S04]  /*b010*/  LDL.LU.64 R240, [R1+0x2b8] ;  /* 0x0002b80001f07983 */ /* 0x002ea80000300a00 */
[----:B------:R1:W-:Y:S01]  /*b020*/  LDGSTS.E [R82+0x26c00], desc[UR16][R160.64], !P6 ;  /* 0x26c00000a0527fae */ /* 0x0003e2000f1a1010 */
[----:B-----5:R-:W-:-:S03]  /*b030*/  IMAD.WIDE R162, R2, 0x4, R244 ;  /* 0x0000000402a27825 */ /* 0x020fc600078e02f4 */
[----:B------:R-:W5:Y:S01]  /*b040*/  LDL.LU.64 R242, [R1+0x2b0] ;  /* 0x0002b00001f27983 */ /* 0x000f620000300a00 */
[----:B------:R-:W-:-:S03]  /*b050*/  ISETP.GE.U32.AND P5, PT, R93, 0x7ffffee2, PT ;  /* 0x7ffffee25d00780c */ /* 0x000fc60003fa6070 */
[----:B------:R1:W-:Y:S01]  /*b060*/  LDGSTS.E [R82+0x26e00], desc[UR16][R154.64], !P6 ;  /* 0x26e000009a527fae */ /* 0x0003e2000f1a1010 */
[----:B------:R-:W-:Y:S01]  /*b070*/  ISETP.GE.U32.AND P6, PT, R0, 0x7ffffee1, PT ;  /* 0x7ffffee10000780c */ /* 0x000fe20003fc6070 */
[----:B-1----:R-:W-:Y:S01]  /*b080*/  IMAD.WIDE R160, R2, 0x4, R246 ;  /* 0x0000000402a07825 */ /* 0x002fe200078e02f6 */
[----:B------:R-:W-:Y:S01]  /*b090*/  IADD3 R0, PT, PT, R150, -0xa2, RZ ;  /* 0xffffff5e96007810 */ /* 0x000fe20007ffe0ff */
[----:B------:R-:W-:Y:S02]  /*b0a0*/  STL.64 [R1+0x8c0], R162 ;  /* 0x0008c0a201007387 */ /* 0x000fe40000100a00 */
[----:B------:R-:W-:Y:S02]  /*b0b0*/  VIADD R93, R147, 0xffffff5f ;  /* 0xffffff5f935d7836 */ /* 0x000fe40000000000 */
[----:B------:R-:W-:Y:S01]  /*b0c0*/  STL.64 [R1+0x8b8], R160 ;  /* 0x0008b8a001007387 */ /* 0x000fe20000100a00 */
[----:B------:R-:W1:Y:S03]  /*b0d0*/  LDC R154, c[0x0][0x3a0] ;  /* 0x0000e800ff9a7b82 */ /* 0x000e660000000800 */
[----:B------:R-:W5:Y:S04]  /*b0e0*/  LDL.LU.64 R246, [R1+0x2a8] ;  /* 0x0002a80001f67983 */ /* 0x000f680000300a00 */
[----:B------:R-:W5:Y:S01]  /*b0f0*/  LDL.LU.64 R244, [R1+0x2a0] ;  /* 0x0002a00001f47983 */ /* 0x000f620000300a00 */
[----:B------:R-:W1:Y:S03]  /*b100*/  LDC R155, c[0x0][0x3a0] ;  /* 0x0000e800ff9b7b82 */ /* 0x000e660000000800 */
[----:B------:R-:W-:Y:S04]  /*b110*/  LDGSTS.E [R82+0x27000], desc[UR16][R162.64], !P2 ;  /* 0x27000000a2527fae */ /* 0x000fe8000d1a1010 */
[----:B------:R-:W-:Y:S01]  /*b120*/  LDGSTS.E [R82+0x27200], desc[UR16][R160.64], !P2 ;  /* 0x27200000a0527fae */ /* 0x000fe2000d1a1010 */
[----:B---3--:R-:W-:-:S04]  /*b130*/  IMAD.WIDE R150, R2, 0x4, R248 ;  /* 0x0000000402967825 */ /* 0x008fc800078e02f8 */
[----:B------:R-:W-:Y:S01]  /*b140*/  IMAD.WIDE R146, R2, 0x4, R250 ;  /* 0x0000000402927825 */ /* 0x000fe200078e02fa */
[----:B------:R3:W-:Y:S04]  /*b150*/  STL.64 [R1+0x8b0], R150 ;  /* 0x0008b09601007387 */ /* 0x0007e80000100a00 */
[----:B------:R1:W-:Y:S04]  /*b160*/  STL.64 [R1+0x8a8], R146 ;  /* 0x0008a89201007387 */ /* 0x0003e80000100a00 */
[----:B------:R-:W5:Y:S04]  /*b170*/  LDL.LU.64 R248, [R1+0x298] ;  /* 0x0002980001f87983 */ /* 0x000f680000300a00 */
[----:B------:R-:W5:Y:S04]  /*b180*/  LDL.LU.64 R250, [R1+0x290] ;  /* 0x0002900001fa7983 */ /* 0x000f680000300a00 */
[----:B------:R3:W-:Y:S04]  /*b190*/  LDGSTS.E [R82+0x27400], desc[UR16][R150.64], !P4 ;  /* 0x2740000096527fae */ /* 0x0007e8000e1a1010 */
[----:B------:R1:W-:Y:S01]  /*b1a0*/  LDGSTS.E [R82+0x27600], desc[UR16][R146.64], !P4 ;  /* 0x2760000092527fae */ /* 0x0003e2000e1a1010 */
[----:B------:R-:W-:Y:S01]  /*b1b0*/  ISETP.GE.U32.AND P4, PT, R0, 0x7ffffedf, PT ;  /* 0x7ffffedf0000780c */ /* 0x000fe20003f86070 */
[----:B----4-:R-:W-:Y:S01]  /*b1c0*/  VIADD R0, R152, 0xffffff5c ;  /* 0xffffff5c98007836 */ /* 0x010fe20000000000 */
[----:B------:R-:W-:Y:S01]  /*b1d0*/  ISETP.GE.U32.AND P2, PT, R93, 0x7ffffee0, PT ;  /* 0x7ffffee05d00780c */ /* 0x000fe20003f46070 */
[----:B---3--:R-:W3:Y:S08]  /*b1e0*/  LDC R151, c[0x0][0x3a0] ;  /* 0x0000e800ff977b82 */ /* 0x008ef00000000800 */
[----:B------:R-:W4:Y:S01]  /*b1f0*/  LDC R150, c[0x0][0x3a0] ;  /* 0x0000e800ff967b82 */ /* 0x000f220000000800 */
[----:B-1----:R-:W-:-:S04]  /*b200*/  IMAD.WIDE R146, R2, 0x4, R158 ;  /* 0x0000000402927825 */ /* 0x002fc800078e029e */
[C---:B--2---:R-:W-:Y:S01]  /*b210*/  IMAD.WIDE R162, R2.reuse, 0x4, R156 ;  /* 0x0000000402a27825 */ /* 0x044fe200078e029c */
[----:B------:R-:W-:Y:S04]  /*b220*/  LDGSTS.E [R82+0x27800], desc[UR16][R146.64], !P5 ;  /* 0x2780000092527fae */ /* 0x000fe8000e9a1010 */
[----:B------:R1:W-:Y:S04]  /*b230*/  STL.64 [R1+0x8a0], R162 ;  /* 0x0008a0a201007387 */ /* 0x0003e80000100a00 */
[----:B------:R-:W2:Y:S04]  /*b240*/  LDL.LU.64 R156, [R1+0x288] ;  /* 0x00028800019c7983 */ /* 0x000ea80000300a00 */
[----:B------:R-:W2:Y:S04]  /*b250*/  LDL.LU.64 R152, [R1+0x280] ;  /* 0x0002800001987983 */ /* 0x000ea80000300a00 */
[----:B------:R1:W-:Y:S01]  /*b260*/  LDGSTS.E [R82+0x27a00], desc[UR16][R162.64], !P5 ;  /* 0x27a00000a2527fae */ /* 0x0003e2000e9a1010 */
[----:B------:R-:W-:-:S05]  /*b270*/  IMAD.WIDE R160, R2, 0x4, R240 ;  /* 0x0000000402a07825 */ /* 0x000fca00078e02f0 */
[----:B------:R1:W-:Y:S01]  /*b280*/  STL.64 [R1+0x898], R160 ;  /* 0x000898a001007387 */ /* 0x0003e20000100a00 */
[----:B-----5:R-:W-:-:S03]  /*b290*/  IMAD.WIDE R158, R2, 0x4, R242 ;  /* 0x00000004029e7825 */ /* 0x020fc600078e02f2 */
[----:B------:R-:W5:Y:S04]  /*b2a0*/  LDL.LU.64 R240, [R1+0x278] ;  /* 0x0002780001f07983 */ /* 0x000f680000300a00 */
[----:B------:R1:W-:Y:S04]  /*b2b0*/  STL.64 [R1+0x890], R158 ;  /* 0x0008909e01007387 */ /* 0x0003e80000100a00 */
[----:B------:R-:W5:Y:S04]  /*b2c0*/  LDL.LU.64 R242, [R1+0x270] ;  /* 0x0002700001f27983 */ /* 0x000f680000300a00 */
[----:B------:R3:W-:Y:S01]  /*b2d0*/  LDGSTS.E [R82+0x27c00], desc[UR16][R160.64], !P6 ;  /* 0x27c00000a0527fae */ /* 0x0007e2000f1a1010 */
[----:B------:R-:W-:-:S03]  /*b2e0*/  IMAD.WIDE R246, R2, 0x4, R246 ;  /* 0x0000000402f67825 */ /* 0x000fc600078e02f6 */
[----:B------:R3:W-:Y:S01]  /*b2f0*/  LDGSTS.E [R82+0x27e00], desc[UR16][R158.64], !P6 ;  /* 0x27e000009e527fae */ /* 0x0007e2000f1a1010 */
[----:B-1----:R-:W-:-:S03]  /*b300*/  IMAD.WIDE R162, R2, 0x4, R244 ;  /* 0x0000000402a27825 */ /* 0x002fc600078e02f4 */
[----:B------:R1:W-:Y:S04]  /*b310*/  STL.64 [R1+0x888], R246 ;  /* 0x000888f601007387 */ /* 0x0003e80000100a00 */
[----:B------:R2:W-:Y:S04]  /*b320*/  STL.64 [R1+0x880], R162 ;  /* 0x000880a201007387 */ /* 0x0005e80000100a00 */
[----:B------:R-:W-:Y:S01]  /*b330*/  LDGSTS.E [R82+0x28000], desc[UR16][R246.64], !P2 ;  /* 0x28000000f6527fae */ /* 0x000fe2000d1a1010 */
[----:B---3--:R-:W-:-:S04]  /*b340*/  IMAD.WIDE R160, R2, 0x4, R248 ;  /* 0x0000000402a07825 */ /* 0x008fc800078e02f8 */
[----:B------:R-:W-:Y:S01]  /*b350*/  IMAD.WIDE R158, R2, 0x4, R250 ;  /* 0x00000004029e7825 */ /* 0x000fe200078e02fa */
[----:B------:R-:W3:Y:S04]  /*b360*/  LDL.LU.64 R248, [R1+0x268] ;  /* 0x0002680001f87983 */ /* 0x000ee80000300a00 */
[----:B------:R-:W3:Y:S04]  /*b370*/  LDL.LU.64 R244, [R1+0x260] ;  /* 0x0002600001f47983 */ /* 0x000ee80000300a00 */
[----:B------:R2:W-:Y:S04]  /*b380*/  STL.64 [R1+0x878], R160 ;  /* 0x000878a001007387 */ /* 0x0005e80000100a00 */
[----:B------:R5:W-:Y:S04]  /*b390*/  STL.64 [R1+0x870], R158 ;  /* 0x0008709e01007387 */ /* 0x000be80000100a00 */
[----:B-1----:R-:W3:Y:S04]  /*b3a0*/  LDL.LU.64 R246, [R1+0x258] ;  /* 0x0002580001f67983 */ /* 0x002ee80000300a00 */
[----:B------:R-:W3:Y:S01]  /*b3b0*/  LDL.LU.64 R250, [R1+0x250] ;  /* 0x0002500001fa7983 */ /* 0x000ee20000300a00 */
[----:B------:R-:W-:Y:S01]  /*b3c0*/  VIADD R93, R133, 0xffffff5d ;  /* 0xffffff5d855d7836 */ /* 0x000fe20000000000 */
[----:B------:R-:W-:Y:S01]  /*b3d0*/  ISETP.GE.U32.AND P6, PT, R0, 0x7ffffedd, PT ;  /* 0x7ffffedd0000780c */ /* 0x000fe20003fc6070 */
[----:B------:R-:W-:Y:S01]  /*b3e0*/  VIADD R0, R154, 0xffffff5a ;  /* 0xffffff5a9a007836 */ /* 0x000fe20000000000 */
[----:B------:R2:W-:Y:S01]  /*b3f0*/  LDGSTS.E [R82+0x28200], desc[UR16][R162.64], !P2 ;  /* 0x28200000a2527fae */ /* 0x0005e2000d1a1010 */
[----:B------:R-:W1:Y:S01]  /*b400*/  LDC R133, c[0x0][0x3a0] ;  /* 0x0000e800ff857b82 */ /* 0x000e620000000800 */
[----:B------:R-:W-:-:S02]  /*b410*/  ISETP.GE.U32.AND P5, PT, R93, 0x7ffffede, PT ;  /* 0x7ffffede5d00780c */ /* 0x000fc40003fa6070 */
[----:B------:R-:W-:Y:S01]  /*b420*/  IADD3 R93, PT, PT, R252, -0xa5, RZ ;  /* 0xffffff5bfc5d7810 */ /* 0x000fe20007ffe0ff */
[----:B------:R1:W-:Y:S03]  /*b430*/  LDGSTS.E [R82+0x28400], desc[UR16][R160.64], !P4 ;  /* 0x28400000a0527fae */ /* 0x0003e6000e1a1010 */
[----:B------:R-:W-:Y:S01]  /*b440*/  ISETP.GE.U32.AND P2, PT, R93, 0x7ffffedc, PT ;  /* 0x7ffffedc5d00780c */ /* 0x000fe20003f46070 */
[----:B------:R5:W-:Y:S01]  /*b450*/  LDGSTS.E [R82+0x28600], desc[UR16][R158.64], !P4 ;  /* 0x286000009e527fae */ /* 0x000be2000e1a1010 */
[----:B------:R-:W-:Y:S01]  /*b460*/  ISETP.GE.U32.AND P4, PT, R0, 0x7ffffedb, PT ;  /* 0x7ffffedb0000780c */ /* 0x000fe20003f86070 */
[----:B------:R-:W-:Y:S01]  /*b470*/  VIADD R93, R151, 0xffffff59 ;  /* 0xffffff59975d7836 */ /* 0x000fe20000000000 */
[----:B----4-:R-:W-:Y:S01]  /*b480*/  IADD3 R0, PT, PT, R150, -0xa8, RZ ;  /* 0xffffff5896007810 */ /* 0x010fe20007ffe0ff */
[----:B------:R-:W4:Y:S08]  /*b490*/  LDC R154, c[0x0][0x3a0] ;  /* 0x0000e800ff9a7b82 */ /* 0x000f300000000800 */
[----:B------:R-:W3:Y:S01]  /*b4a0*/  LDC R252, c[0x0][0x3a0] ;  /* 0x0000e800fffc7b82 */ /* 0x000ee20000000800 */
[----:B--2---:R-:W-:-:S04]  /*b4b0*/  IMAD.WIDE R162, R2, 0x4, R156 ;  /* 0x0000000402a27825 */ /* 0x004fc800078e029c */
[C---:B-1----:R-:W-:Y:S01]  /*b4c0*/  IMAD.WIDE R160, R2.reuse, 0x4, R152 ;  /* 0x0000000402a07825 */ /* 0x042fe200078e0298 */
[----:B------:R-:W-:Y:S04]  /*b4d0*/  STL.64 [R1+0x868], R162 ;  /* 0x000868a201007387 */ /* 0x000fe80000100a00 */
[----:B------:R-:W-:Y:S04]  /*b4e0*/  STL.64 [R1+0x860], R160 ;  /* 0x000860a001007387 */ /* 0x000fe80000100a00 */
[----:B------:R-:W2:Y:S04]  /*b4f0*/  LDL.LU.64 R152, [R1+0x248] ;  /* 0x0002480001987983 */ /* 0x000ea80000300a00 */
[----:B------:R-:W2:Y:S01]  /*b500*/  LDL.LU.64 R156, [R1+0x240] ;  /* 0x00024000019c7983 */ /* 0x000ea20000300a00 */
[----:B-----5:R-:W-:-:S03]  /*b510*/  IMAD.WIDE R158, R2, 0x4, R240 ;  /* 0x00000004029e7825 */ /* 0x020fc600078e02f0 */
[----:B------:R-:W-:Y:S01]  /*b520*/  LDGSTS.E [R82+0x28800], desc[UR16][R162.64], !P5 ;  /* 0x28800000a2527fae */ /* 0x000fe2000e9a1010 */
[----:B------:R-:W-:-:S03]  /*b530*/  IMAD.WIDE R150, R2, 0x4, R242 ;  /* 0x0000000402967825 */ /* 0x000fc600078e02f2 */
[----:B------:R-:W-:Y:S04]  /*b540*/  STL.64 [R1+0x858], R158 ;  /* 0x0008589e01007387 */ /* 0x000fe80000100a00 */
[----:B------:R1:W-:Y:S04]  /*b550*/  STL.64 [R1+0x850], R150 ;  /* 0x0008509601007387 */ /* 0x0003e80000100a00 */
[----:B------:R-:W5:Y:S04]  /*b560*/  LDL.LU.64 R240, [R1+0x238] ;  /* 0x0002380001f07983 */ /* 0x000f680000300a00 */
[----:B------:R-:W5:Y:S04]  /*b570*/  LDL.LU.64 R242, [R1+0x230] ;  /* 0x0002300001f27983 */ /* 0x000f680000300a00 */
[----:B------:R-:W-:Y:S04]  /*b580*/  LDGSTS.E [R82+0x28a00], desc[UR16][R160.64], !P5 ;  /* 0x28a00000a0527fae */ /* 0x000fe8000e9a1010 */
[----:B------:R-:W-:Y:S04]  /*b590*/  LDGSTS.E [R82+0x28c00], desc[UR16][R158.64], !P6 ;  /* 0x28c000009e527fae */ /* 0x000fe8000f1a1010 */
[----:B------:R1:W-:Y:S01]  /*b5a0*/  LDGSTS.E [R82+0x28e00], desc[UR16][R150.64], !P6 ;  /* 0x28e0000096527fae */ /* 0x0003e2000f1a1010 */
[C---:B---3--:R-:W-:Y:S01]  /*b5b0*/  IMAD.WIDE R248, R2.reuse, 0x4, R248 ;  /* 0x0000000402f87825 */ /* 0x048fe200078e02f8 */
[----:B-1----:R-:W1:Y:S03]  /*b5c0*/  LDC R151, c[0x0][0x3a0] ;  /* 0x0000e800ff977b82 */ /* 0x002e660000000800 */
[C---:B------:R-:W-:Y:S01]  /*b5d0*/  IMAD.WIDE R162, R2.reuse, 0x4, R244 ;  /* 0x0000000402a27825 */ /* 0x040fe200078e02f4 */
[----:B------:R3:W-:Y:S04]  /*b5e0*/  STL.64 [R1+0x848], R248 ;  /* 0x000848f801007387 */ /* 0x0007e80000100a00 */
[----:B------:R1:W-:Y:S01]  /*b5f0*/  STL.64 [R1+0x840], R162 ;  /* 0x000840a201007387 */ /* 0x0003e20000100a00 */
[----:B------:R-:W1:Y:S03]  /*b600*/  LDC R150, c[0x0][0x3a0] ;  /* 0x0000e800ff967b82 */ /* 0x000e660000000800 */
[----:B------:R-:W5:Y:S01]  /*b610*/  LDL.LU.64 R244, [R1+0x228] ;  /* 0x0002280001f47983 */ /* 0x000f620000300a00 */
[----:B------:R-:W-:-:S03]  /*b620*/  IMAD.WIDE R160, R2, 0x4, R246 ;  /* 0x0000000402a07825 */ /* 0x000fc600078e02f6 */
[----:B------:R-:W-:Y:S01]  /*b630*/  LDGSTS.E [R82+0x29000], desc[UR16][R248.64], !P2 ;  /* 0x29000000f8527fae */ /* 0x000fe2000d1a1010 */
[----:B------:R-:W-:-:S03]  /*b640*/  IMAD.WIDE R158, R2, 0x4, R250 ;  /* 0x00000004029e7825 */ /* 0x000fc600078e02fa */
[----:B------:R-:W5:Y:S04]  /*b650*/  LDL.LU.64 R246, [R1+0x220] ;  /* 0x0002200001f67983 */ /* 0x000f680000300a00 */
[----:B------:R5:W-:Y:S04]  /*b660*/  STL.64 [R1+0x838], R160 ;  /* 0x000838a001007387 */ /* 0x000be80000100a00 */
[----:B------:R1:W-:Y:S04]  /*b670*/  STL.64 [R1+0x830], R158 ;  /* 0x0008309e01007387 */ /* 0x0003e80000100a00 */
[----:B---3--:R-:W3:Y:S04]  /*b680*/  LDL.LU.64 R248, [R1+0x218] ;  /* 0x0002180001f87983 */ /* 0x008ee80000300a00 */
[----:B------:R-:W3:Y:S01]  /*b690*/  LDL.LU.64 R250, [R1+0x210] ;  /* 0x0002100001fa7983 */ /* 0x000ee20000300a00 */
[----:B------:R-:W-:-:S02]  /*b6a0*/  ISETP.GE.U32.AND P5, PT, R93, 0x7ffffeda, PT ;  /* 0x7ffffeda5d00780c */ /* 0x000fc40003fa6070 */
[----:B------:R-:W-:Y:S01]  /*b6b0*/  ISETP.GE.U32.AND P6, PT, R0, 0x7ffffed9, PT ;  /* 0x7ffffed90000780c */ /* 0x000fe20003fc6070 */
[----:B------:R1:W-:Y:S01]  /*b6c0*/  LDGSTS.E [R82+0x29200], desc[UR16][R162.64], !P2 ;  /* 0x29200000a2527fae */ /* 0x0003e2000d1a1010 */
[----:B------:R-:W-:Y:S02]  /*b6d0*/  VIADD R0, R155, 0xffffff56 ;  /* 0xffffff569b007836 */ /* 0x000fe40000000000 */
[----:B------:R-:W-:Y:S01]  /*b6e0*/  VIADD R93, R133, 0xffffff57 ;  /* 0xffffff57855d7836 */ /* 0x000fe20000000000 */
[----:B------:R5:W-:Y:S01]  /*b6f0*/  LDGSTS.E [R82+0x29400], desc[UR16][R160.64], !P4 ;  /* 0x29400000a0527fae */ /* 0x000be2000e1a1010 */
[----:B------:R-:W3:Y:S03]  /*b700*/  LDC R155, c[0x0][0x3a0] ;  /* 0x0000e800ff9b7b82 */ /* 0x000ee60000000800 */
[----:B------:R1:W-:Y:S01]  /*b710*/  LDGSTS.E [R82+0x29600], desc[UR16][R158.64], !P4 ;  /* 0x296000009e527fae */ /* 0x0003e2000e1a1010 */
[----:B------:R-:W-:Y:S01]  /*b720*/  ISETP.GE.U32.AND P4, PT, R0, 0x7ffffed7, PT ;  /* 0x7ffffed70000780c */ /* 0x000fe20003f86070 */
[----:B----4-:R-:W-:Y:S01]  /*b730*/  VIADD R0, R154, 0xffffff54 ;  /* 0xffffff549a007836 */ /* 0x010fe20000000000 */
[----:B------:R-:W-:-:S02]  /*b740*/  ISETP.GE.U32.AND P2, PT, R93, 0x7ffffed8, PT ;  /* 0x7ffffed85d00780c */ /* 0x000fc40003f46070 */
[----:B------:R-:W-:Y:S01]  /*b750*/  IADD3 R93, PT, PT, R252, -0xab, RZ ;  /* 0xffffff55fc5d7810 */ /* 0x000fe20007ffe0ff */
[----:B------:R-:W4:Y:S08]  /*b760*/  LDC R133, c[0x0][0x3a0] ;  /* 0x0000e800ff857b82 */ /* 0x000f300000000800 */
[----:B------:R-:W3:Y:S01]  /*b770*/  LDC R154, c[0x0][0x3a0] ;  /* 0x0000e800ff9a7b82 */ /* 0x000ee20000000800 */
[----:B--2---:R-:W-:-:S07]  /*b780*/  IMAD.WIDE R152, R2, 0x4, R152 ;  /* 0x0000000402987825 */ /* 0x004fce00078e0298 */
[----:B------:R-:W2:Y:S01]  /*b790*/  LDC R252, c[0x0][0x3a0] ;  /* 0x0000e800fffc7b82 */ /* 0x000ea20000000800 */
[C---:B-1----:R-:W-:Y:S01]  /*b7a0*/  IMAD.WIDE R162, R2.reuse, 0x4, R156 ;  /* 0x0000000402a27825 */ /* 0x042fe200078e029c */
[----:B------:R1:W-:Y:S04]  /*b7b0*/  STL.64 [R1+0x828], R152 ;  /* 0x0008289801007387 */ /* 0x0003e80000100a00 */
[----:B------:R1:W-:Y:S04]  /*b7c0*/  STL.64 [R1+0x820], R162 ;  /* 0x000820a201007387 */ /* 0x0003e80000100a00 */
[----:B------:R-:W-:Y:S04]  /*b7d0*/  LDGSTS.E [R82+0x29800], desc[UR16][R152.64], !P5 ;  /* 0x2980000098527fae */ /* 0x000fe8000e9a1010 */
[----:B------:R1:W-:Y:S01]  /*b7e0*/  LDGSTS.E [R82+0x29a00], desc[UR16][R162.64], !P5 ;  /* 0x29a00000a2527fae */ /* 0x0003e2000e9a1010 */
[----:B-----5:R-:W-:-:S03]  /*b7f0*/  IMAD.WIDE R160, R2, 0x4, R240 ;  /* 0x0000000402a07825 */ /* 0x020fc600078e02f0 */
[----:B------:R-:W5:Y:S01]  /*b800*/  LDL.LU.64 R240, [R1+0x208] ;  /* 0x0002080001f07983 */ /* 0x000f620000300a00 */
[----:B------:R-:W-:-:S03]  /*b810*/  IMAD.WIDE R158, R2, 0x4, R242 ;  /* 0x00000004029e7825 */ /* 0x000fc600078e02f2 */
[----:B------:R-:W2:Y:S04]  /*b820*/  LDL.LU.64 R156, [R1+0x200] ;  /* 0x00020000019c7983 */ /* 0x000ea80000300a00 */
[----:B------:R4:W-:Y:S04]  /*b830*/  STL.64 [R1+0x818], R160 ;  /* 0x000818a001007387 */ /* 0x0009e80000100a00 */
[----:B------:R3:W-:Y:S04]  /*b840*/  STL.64 [R1+0x810], R158 ;  /* 0x0008109e01007387 */ /* 0x0007e80000100a00 */
[----:B-1----:R-:W2:Y:S04]  /*b850*/  LDL.LU.64 R152, [R1+0x1f8] ;  /* 0x0001f80001987983 */ /* 0x002ea80000300a00 */
[----:B------:R-:W2:Y:S04]  /*b860*/  LDL.LU.64 R242, [R1+0x1f0] ;  /* 0x0001f00001f27983 */ /* 0x000ea80000300a00 */
[----:B------:R4:W-:Y:S01]  /*b870*/  LDGSTS.E [R82+0x29c00], desc[UR16][R160.64], !P6 ;  /* 0x29c00000a0527fae */ /* 0x0009e2000f1a1010 */
[----:B------:R-:W-:Y:S01]  /*b880*/  ISETP.GE.U32.AND P5, PT, R93, 0x7ffffed6, PT ;  /* 0x7ffffed65d00780c */ /* 0x000fe20003fa6070 */
[----:B------:R-:W-:-:S02]  /*b890*/  VIADD R93, R151, 0xffffff53 ;  /* 0xffffff53975d7836 */ /* 0x000fc40000000000 */
[----:B------:R3:W-:Y:S01]  /*b8a0*/  LDGSTS.E [R82+0x29e00], desc[UR16][R158.64], !P6 ;  /* 0x29e000009e527fae */ /* 0x0007e2000f1a1010 */
[----:B------:R-:W-:Y:S02]  /*b8b0*/  ISETP.GE.U32.AND P6, PT, R0, 0x7ffffed5, PT ;  /* 0x7ffffed50000780c */ /* 0x000fe40003fc6070 */
[----:B------:R-:W-:Y:S01]  /*b8c0*/  IADD3 R0, PT, PT, R150, -0xae, RZ ;  /* 0xffffff5296007810 */ /* 0x000fe20007ffe0ff */
[----:B------:R-:W-:-:S04]  /*b8d0*/  IMAD.WIDE R162, R2, 0x4, R244 ;  /* 0x0000000402a27825 */ /* 0x000fc800078e02f4 */
[C---:B----4-:R-:W-:Y:S01]  /*b8e0*/  IMAD.WIDE R160, R2.reuse, 0x4, R246 ;  /* 0x0000000402a07825 */ /* 0x050fe200078e02f6 */
[----:B------:R-:W-:Y:S04]  /*b8f0*/  STL.64 [R1+0x808], R162 ;  /* 0x000808a201007387 */ /* 0x000fe80000100a00 */
[----:B------:R-:W-:Y:S04]  /*b900*/  STL.64 [R1+0x800], R160 ;  /* 0x000800a001007387 */ /* 0x000fe80000100a00 */
[----:B------:R-:W4:Y:S01]  /*b910*/  LDL.LU.64 R246, [R1+0x1e8] ;  /* 0x0001e80001f67983 */ /* 0x000f220000300a00 */
[----:B---3--:R-:W-:-:S03]  /*b920*/  IMAD.WIDE R158, R2, 0x4, R248 ;  /* 0x00000004029e7825 */ /* 0x008fc600078e02f8 */
[----:B------:R-:W3:Y:S01]  /*b930*/  LDL.LU.64 R244, [R1+0x1e0] ;  /* 0x0001e00001f47983 */ /* 0x000ee20000300a00 */
[----:B------:R-:W-:-:S03]  /*b940*/  IMAD.WIDE R150, R2, 0x4, R250 ;  /* 0x0000000402967825 */ /* 0x000fc600078e02fa */
[----:B------:R-:W-:Y:S04]  /*b950*/  STL.64 [R1+0x7f8], R158 ;  /* 0x0007f89e01007387 */ /* 0x000fe80000100a00 */
[----:B------:R1:W-:Y:S04]  /*b960*/  STL.64 [R1+0x7f0], R150 ;  /* 0x0007f09601007387 */ /* 0x0003e80000100a00 */
[----:B------:R-:W3:Y:S04]  /*b970*/  LDL.LU.64 R248, [R1+0x1d8] ;  /* 0x0001d80001f87983 */ /* 0x000ee80000300a00 */
[----:B------:R-:W3:Y:S04]  /*b980*/  LDL.LU.64 R250, [R1+0x1d0] ;  /* 0x0001d00001fa7983 */ /* 0x000ee80000300a00 */
[----:B------:R-:W-:Y:S04]  /*b990*/  LDGSTS.E [R82+0x2a000], desc[UR16][R162.64], !P2 ;  /* 0x2a000000a2527fae */ /* 0x000fe8000d1a1010 */
[----:B------:R-:W-:Y:S04]  /*b9a0*/  LDGSTS.E [R82+0x2a200], desc[UR16][R160.64], !P2 ;  /* 0x2a200000a0527fae */ /* 0x000fe8000d1a1010 */
[----:B------:R-:W-:Y:S01]  /*b9b0*/  LDGSTS.E [R82+0x2a400], desc[UR16][R158.64], !P4 ;  /* 0x2a4000009e527fae */ /* 0x000fe2000e1a1010 */
[----:B------:R-:W-:-:S03]  /*b9c0*/  ISETP.GE.U32.AND P2, PT, R93, 0x7ffffed4, PT ;  /* 0x7ffffed45d00780c */ /* 0x000fc60003f46070 */
[----:B------:R1:W-:Y:S01]  /*b9d0*/  LDGSTS.E [R82+0x2a600], desc[UR16][R150.64], !P4 ;  /* 0x2a60000096527fae */ /* 0x0003e2000e1a1010 */
[C---:B-----5:R-:W-:Y:S01]  /*b9e0*/  IMAD.WIDE R240, R2.reuse, 0x4, R240 ;  /* 0x0000000402f07825 */ /* 0x060fe200078e02f0 */
[----:B-1----:R-:W1:Y:S03]  /*b9f0*/  LDC R151, c[0x0][0x3a0] ;  /* 0x0000e800ff977b82 */ /* 0x002e660000000800 */
[C---:B--2---:R-:W-:Y:S01]  /*ba00*/  IMAD.WIDE R162, R2.reuse, 0x4, R156 ;  /* 0x0000000402a27825 */ /* 0x044fe200078e029c */
[----:B------:R2:W-:Y:S04]  /*ba10*/  STL.64 [R1+0x7e8], R240 ;  /* 0x0007e8f001007387 */ /* 0x0005e80000100a00 */
[----:B------:R3:W-:Y:S01]  /*ba20*/  STL.64 [R1+0x7e0], R162 ;  /* 0x0007e0a201007387 */ /* 0x0007e20000100a00 */
[----:B------:R-:W5:Y:S03]  /*ba30*/  LDC R150, c[0x0][0x3a0] ;  /* 0x0000e800ff967b82 */ /* 0x000f660000000800 */
[----:B------:R-:W5:Y:S01]  /*ba40*/  LDL.LU.64 R156, [R1+0x1c8] ;  /* 0x0001c800019c7983 */ /* 0x000f620000300a00 */
[----:B------:R-:W-:-:S03]  /*ba50*/  IMAD.WIDE R160, R2, 0x4, R152 ;  /* 0x0000000402a07825 */ /* 0x000fc600078e0298 */
[----:B------:R-:W-:Y:S01]  /*ba60*/  LDGSTS.E [R82+0x2a800], desc[UR16][R240.64], !P5 ;  /* 0x2a800000f0527fae */ /* 0x000fe2000e9a1010 */
[----:B------:R-:W-:-:S03]  /*ba70*/  IMAD.WIDE R158, R2, 0x4, R242 ;  /* 0x00000004029e7825 */ /* 0x000fc600078e02f2 */
[----:B------:R-:W5:Y:S04]  /*ba80*/  LDL.LU.64 R152, [R1+0x1c0] ;  /* 0x0001c00001987983 */ /* 0x000f680000300a00 */
[----:B------:R1:W-:Y:S04]  /*ba90*/  STL.64 [R1+0x7d8], R160 ;  /* 0x0007d8a001007387 */ /* 0x0003e80000100a00 */
[----:B------:R1:W-:Y:S04]  /*baa0*/  STL.64 [R1+0x7d0], R158 ;  /* 0x0007d09e01007387 */ /* 0x0003e80000100a00 */
[----:B--2---:R-:W2:Y:S04]  /*bab0*/  LDL.LU.64 R240, [R1+0x1b8] ;  /* 0x0001b80001f07983 */ /* 0x004ea80000300a00 */
[----:B------:R3:W-:Y:S04]  /*bac0*/  LDGSTS.E [R82+0x2aa00], desc[UR16][R162.64], !P5 ;  /* 0x2aa00000a2527fae */ /* 0x0007e8000e9a1010 */
[----:B------:R-:W2:Y:S04]  /*bad0*/  LDL.LU.64 R242, [R1+0x1b0] ;  /* 0x0001b00001f27983 */ /* 0x000ea80000300a00 */
[----:B------:R1:W-:Y:S04]  /*bae0*/  LDGSTS.E [R82+0x2ac00], desc[UR16][R160.64], !P6 ;  /* 0x2ac00000a0527fae */ /* 0x0003e8000f1a1010 */
[----:B------:R1:W-:Y:S01]  /*baf0*/  LDGSTS.E [R82+0x2ae00], desc[UR16][R158.64], !P6 ;  /* 0x2ae000009e527fae */ /* 0x0003e2000f1a1010 */
[----:B----4-:R-:W-:-:S04]  /*bb00*/  IMAD.WIDE R246, R2, 0x4, R246 ;  /* 0x0000000402f67825 */ /* 0x010fc800078e02f6 */
[C---:B---3--:R-:W-:Y:S01]  /*bb10*/  IMAD.WIDE R162, R2.reuse, 0x4, R244 ;  /* 0x0000000402a27825 */ /* 0x048fe200078e02f4 */
[----:B------:R3:W-:Y:S04]  /*bb20*/  STL.64 [R1+0x7c8], R246 ;  /* 0x0007c8f601007387 */ /* 0x0007e80000100a00 */
[----:B------:R4:W-:Y:S04]  /*bb30*/  STL.64 [R1+0x7c0], R162 ;  /* 0x0007c0a201007387 */ /* 0x0009e80000100a00 */
[----:B------:R-:W-:Y:S01]  /*bb40*/  LDGSTS.E [R82+0x2b000], desc[UR16][R246.64], !P2 ;  /* 0x2b000000f6527fae */ /* 0x000fe2000d1a1010 */
[----:B-1----:R-:W-:Y:S01]  /*bb50*/  IMAD.WIDE R160, R2, 0x4, R248 ;  /* 0x0000000402a07825 */ /* 0x002fe200078e02f8 */
[----:B------:R-:W-:-:S02]  /*bb60*/  ISETP.GE.U32.AND P4, PT, R0, 0x7ffffed3, PT ;  /* 0x7ffffed30000780c */ /* 0x000fc40003f86070 */
[----:B------:R-:W2:Y:S01]  /*bb70*/  LDL.LU.64 R248, [R1+0x1a8] ;  /* 0x0001a80001f87983 */ /* 0x000ea20000300a00 */
[----:B------:R-:W-:-:S03]  /*bb80*/  IMAD.WIDE R158, R2, 0x4, R250 ;  /* 0x00000004029e7825 */ /* 0x000fc600078e02fa */
[----:B------:R-:W2:Y:S04]  /*bb90*/  LDL.LU.64 R244, [R1+0x1a0] ;  /* 0x0001a00001f47983 */ /* 0x000ea80000300a00 */
[----:B------:R1:W-:Y:S04]  /*bba0*/  STL.64 [R1+0x7b8], R160 ;  /* 0x0007b8a001007387 */ /* 0x0003e80000100a00 */
[----:B------:R2:W-:Y:S04]  /*bbb0*/  STL.64 [R1+0x7b0], R158 ;  /* 0x0007b09e01007387 */ /* 0x0005e80000100a00 */
[----:B---3--:R-:W3:Y:S04]  /*bbc0*/  LDL.LU.64 R246, [R1+0x198] ;  /* 0x0001980001f67983 */ /* 0x008ee80000300a00 */
[----:B------:R-:W3:Y:S01]  /*bbd0*/  LDL.LU.64 R250, [R1+0x190] ;  /* 0x0001900001fa7983 */ /* 0x000ee20000300a00 */
[----:B------:R-:W-:-:S02]  /*bbe0*/  VIADD R0, R155, 0xffffff50 ;  /* 0xffffff509b007836 */ /* 0x000fc40000000000 */
[----:B------:R-:W-:Y:S01]  /*bbf0*/  VIADD R93, R133, 0xffffff51 ;  /* 0xffffff51855d7836 */ /* 0x000fe20000000000 */
[----:B------:R4:W-:Y:S01]  /*bc00*/  LDGSTS.E [R82+0x2b200], desc[UR16][R162.64], !P2 ;  /* 0x2b200000a2527fae */ /* 0x0009e2000d1a1010 */
[----:B------:R-:W1:Y:S01]  /*bc10*/  LDC R155, c[0x0][0x3a0] ;  /* 0x0000e800ff9b7b82 */ /* 0x000e620000000800 */
[----:B------:R-:W-:Y:S01]  /*bc20*/  ISETP.GE.U32.AND P6, PT, R0, 0x7ffffed1, PT ;  /* 0x7ffffed10000780c */ /* 0x000fe20003fc6070 */
[----:B------:R-:W-:Y:S01]  /*bc30*/  VIADD R0, R154, 0xffffff4e ;  /* 0xffffff4e9a007836 */ /* 0x000fe20000000000 */
[----:B------:R-:W-:Y:S01]  /*bc40*/  ISETP.GE.U32.AND P5, PT, R93, 0x7ffffed2, PT ;  /* 0x7ffffed25d00780c */ /* 0x000fe20003fa6070 */
[----:B------:R1:W-:Y:S01]  /*bc50*/  LDGSTS.E [R82+0x2b400], desc[UR16][R160.64], !P4 ;  /* 0x2b400000a0527fae */ /* 0x0003e2000e1a1010 */
[----:B------:R-:W-:-:S03]  /*bc60*/  IADD3 R93, PT, PT, R252, -0xb1, RZ ;  /* 0xffffff4ffc5d7810 */ /* 0x000fc60007ffe0ff */
[----:B------:R2:W-:Y:S01]  /*bc70*/  LDGSTS.E [R82+0x2b600], desc[UR16][R158.64], !P4 ;  /* 0x2b6000009e527fae */ /* 0x0005e2000e1a1010 */
[----:B------:R-:W-:Y:S01]  /*bc80*/  ISETP.GE.U32.AND P2, PT, R93, 0x7ffffed0, PT ;  /* 0x7ffffed05d00780c */ /* 0x000fe20003f46070 */
[----:B------:R-:W-:Y:S01]  /*bc90*/  VIADD R93, R151, 0xffffff4d ;  /* 0xffffff4d975d7836 */ /* 0x000fe20000000000 */
[----:B------:R-:W-:Y:S01]  /*bca0*/  ISETP.GE.U32.AND P4, PT, R0, 0x7ffffecf, PT ;  /* 0x7ffffecf0000780c */ /* 0x000fe20003f86070 */
[----:B------:R-:W1:Y:S01]  /*bcb0*/  LDC R133, c[0x0][0x3a0] ;  /* 0x0000e800ff857b82 */ /* 0x000e620000000800 */
[----:B-----5:R-:W-:-:S07]  /*bcc0*/  IADD3 R0, PT, PT, R150, -0xb4, RZ ;  /* 0xffffff4c96007810 */ /* 0x020fce0007ffe0ff */
[----:B------:R-:W5:Y:S08]  /*bcd0*/  LDC R154, c[0x0][0x3a0] ;  /* 0x0000e800ff9a7b82 */ /* 0x000f700000000800 */
[----:B------:R-:W2:Y:S01]  /*bce0*/  LDC R252, c[0x0][0x3a0] ;  /* 0x0000e800fffc7b82 */ /* 0x000ea20000000800 */
[----:B----4-:R-:W-:-:S04]  /*bcf0*/  IMAD.WIDE R162, R2, 0x4, R156 ;  /* 0x0000000402a27825 */ /* 0x010fc800078e029c */
[C---:B-1----:R-:W-:Y:S01]  /*bd00*/  IMAD.WIDE R160, R2.reuse, 0x4, R152 ;  /* 0x0000000402a07825 */ /* 0x042fe200078e0298 */
[----:B------:R-:W-:Y:S04]  /*bd10*/  STL.64 [R1+0x7a8], R162 ;  /* 0x0007a8a201007387 */ /* 0x000fe80000100a00 */
[----:B------:R-:W-:Y:S04]  /*bd20*/  STL.64 [R1+0x7a0], R160 ;  /* 0x0007a0a001007387 */ /* 0x000fe80000100a00 */
[----:B------:R-:W4:Y:S01]  /*bd30*/  LDL.LU.64 R152, [R1+0x188] ;  /* 0x0001880001987983 */ /* 0x000f220000300a00 */
[----:B--2---:R-:W-:-:S03]  /*bd40*/  IMAD.WIDE R158, R2, 0x4, R240 ;  /* 0x00000004029e7825 */ /* 0x004fc600078e02f0 */
[----:B------:R-:W2:Y:S01]  /*bd50*/  LDL.LU.64 R156, [R1+0x180] ;  /* 0x00018000019c7983 */ /* 0x000ea20000300a00 */
[----:B------:R-:W-:-:S03]  /*bd60*/  IMAD.WIDE R150, R2, 0x4, R242 ;  /* 0x0000000402967825 */ /* 0x000fc600078e02f2 */
[----:B------:R-:W-:Y:S04]  /*bd70*/  STL.64 [R1+0x798], R158 ;  /* 0x0007989e01007387 */ /* 0x000fe80000100a00 */
[----:B------:R1:W-:Y:S04]  /*bd80*/  STL.64 [R1+0x790], R150 ;  /* 0x0007909601007387 */ /* 0x0003e80000100a00 */
[----:B------:R-:W2:Y:S04]  /*bd90*/  LDL.LU.64 R240, [R1+0x178] ;  /* 0x0001780001f07983 */ /* 0x000ea80000300a00 */
[----:B------:R-:W-:Y:S04]  /*bda0*/  LDGSTS.E [R82+0x2b800], desc[UR16][R162.64], !P5 ;  /* 0x2b800000a2527fae */ /* 0x000fe8000e9a1010 */
[----:B------:R-:W2:Y:S04]  /*bdb0*/  LDL.LU.64 R242, [R1+0x170] ;  /* 0x0001700001f27983 */ /* 0x000ea80000300a00 */
[----:B------:R-:W-:Y:S04]  /*bdc0*/  LDGSTS.E [R82+0x2ba00], desc[UR16][R160.64], !P5 ;  /* 0x2ba00000a0527fae */ /* 0x000fe8000e9a1010 */
[----:B------:R-:W-:Y:S04]  /*bdd0*/  LDGSTS.E [R82+0x2bc00], desc[UR16][R158.64], !P6 ;  /* 0x2bc000009e527fae */ /* 0x000fe8000f1a1010 */
[----:B------:R1:W-:Y:S01]  /*bde0*/  LDGSTS.E [R82+0x2be00], desc[UR16][R150.64], !P6 ;  /* 0x2be0000096527fae */ /* 0x0003e2000f1a1010 */
[C---:B------:R-:W-:Y:S01]  /*bdf0*/  IMAD.WIDE R248, R2.reuse, 0x4, R248 ;  /* 0x0000000402f87825 */ /* 0x040fe200078e02f8 */
[----:B-1----:R-:W1:Y:S03]  /*be00*/  LDC R151, c[0x0][0x3a0] ;  /* 0x0000e800ff977b82 */ /* 0x002e660000000800 */
[C---:B------:R-:W-:Y:S01]  /*be10*/  IMAD.WIDE R162, R2.reuse, 0x4, R244 ;  /* 0x0000000402a27825 */ /* 0x040fe200078e02f4 */
[----:B------:R3:W-:Y:S04]  /*be20*/  STL.64 [R1+0x788], R248 ;  /* 0x000788f801007387 */ /* 0x0007e80000100a00 */
[----:B------:R2:W-:Y:S01]  /*be30*/  STL.64 [R1+0x780], R162 ;  /* 0x000780a201007387 */ /* 0x0005e20000100a00 */
[----:B------:R-:W1:Y:S03]  /*be40*/  LDC R150, c[0x0][0x3a0] ;  /* 0x0000e800ff967b82 */ /* 0x000e660000000800 */
[----:B------:R-:W2:Y:S01]  /*be50*/  LDL.LU.64 R244, [R1+0x168] ;  /* 0x0001680001f47983 */ /* 0x000ea20000300a00 */
[----:B---3--:R-:W-:-:S03]  /*be60*/  IMAD.WIDE R160, R2, 0x4, R246 ;  /* 0x0000000402a07825 */ /* 0x008fc600078e02f6 */
[----:B------:R-:W-:Y:S01]  /*be70*/  LDGSTS.E [R82+0x2c000], desc[UR16][R248.64], !P2 ;  /* 0x2c000000f8527fae */ /* 0x000fe2000d1a1010 */
[----:B------:R-:W-:-:S03]  /*be80*/  IMAD.WIDE R158, R2, 0x4, R250 ;  /* 0x00000004029e7825 */ /* 0x000fc600078e02fa */
[----:B------:R-:W3:Y:S04]  /*be90*/  LDL.LU.64 R246, [R1+0x160] ;  /* 0x0001600001f67983 */ /* 0x000ee80000300a00 */
[----:B------:R1:W-:Y:S04]  /*bea0*/  STL.64 [R1+0x778], R160 ;  /* 0x000778a001007387 */ /* 0x0003e80000100a00 */
[----:B------:R1:W-:Y:S04]  /*beb0*/  STL.64 [R1+0x770], R158 ;  /* 0x0007709e01007387 */ /* 0x0003e80000100a00 */
[----:B------:R-:W3:Y:S04]  /*bec0*/  LDL.LU.64 R248, [R1+0x158] ;  /* 0x0001580001f87983 */ /* 0x000ee80000300a00 */
[----:B------:R-:W3:Y:S01]  /*bed0*/  LDL.LU.64 R250, [R1+0x150] ;  /* 0x0001500001fa7983 */ /* 0x000ee20000300a00 */
[----:B------:R-:W-:-:S02]  /*bee0*/  ISETP.GE.U32.AND P5, PT, R93, 0x7ffffece, PT ;  /* 0x7ffffece5d00780c */ /* 0x000fc40003fa6070 */
[----:B------:R-:W-:Y:S01]  /*bef0*/  ISETP.GE.U32.AND P6, PT, R0, 0x7ffffecd, PT ;  /* 0x7ffffecd0000780c */ /* 0x000fe20003fc6070 */
[----:B------:R2:W-:Y:S01]  /*bf00*/  LDGSTS.E [R82+0x2c200], desc[UR16][R162.64], !P2 ;  /* 0x2c200000a2527fae */ /* 0x0005e2000d1a1010 */
[----:B------:R-:W-:Y:S02]  /*bf10*/  VIADD R0, R155, 0xffffff4a ;  /* 0xffffff4a9b007836 */ /* 0x000fe40000000000 */
[----:B------:R-:W-:Y:S01]  /*bf20*/  VIADD R93, R133, 0xffffff4b ;  /* 0xffffff4b855d7836 */ /* 0x000fe20000000000 */
[----:B------:R1:W-:Y:S01]  /*bf30*/  LDGSTS.E [R82+0x2c400], desc[UR16][R160.64], !P4 ;  /* 0x2c400000a0527fae */ /* 0x0003e2000e1a1010 */
[----:B------:R-:W1:Y:S03]  /*bf40*/  LDC R133, c[0x0][0x3a0] ;  /* 0x0000e800ff857b82 */ /* 0x000e660000000800 */
[----:B------:R1:W-:Y:S01]  /*bf50*/  LDGSTS.E [R82+0x2c600], desc[UR16][R158.64], !P4 ;  /* 0x2c6000009e527fae */ /* 0x0003e2000e1a1010 */
[----:B------:R-:W-:Y:S01]  /*bf60*/  ISETP.GE.U32.AND P4, PT, R0, 0x7ffffecb, PT ;  /* 0x7ffffecb0000780c */ /* 0x000fe20003f86070 */
[----:B-----5:R-:W-:Y:S01]  /*bf70*/  VIADD R0, R154, 0xffffff48 ;  /* 0xffffff489a007836 */ /* 0x020fe20000000000 */
[----:B------:R-:W-:-:S02]  /*bf80*/  ISETP.GE.U32.AND P2, PT, R93, 0x7ffffecc, PT ;  /* 0x7ffffecc5d00780c */ /* 0x000fc40003f46070 */
[----:B------:R-:W-:Y:S01]  /*bf90*/  IADD3 R93, PT, PT, R252, -0xb7, RZ ;  /* 0xffffff49fc5d7810 */ /* 0x000fe20007ffe0ff */
[----:B------:R-:W5:Y:S08]  /*bfa0*/  LDC R155, c[0x0][0x3a0] ;  /* 0x0000e800ff9b7b82 */ /* 0x000f700000000800 */
[----:B------:R-:W1:Y:S08]  /*bfb0*/  LDC R154, c[0x0][0x3a0] ;  /* 0x0000e800ff9a7b82 */ /* 0x000e700000000800 */
[----:B------:R-:W1:Y:S01]  /*bfc0*/  LDC R252, c[0x0][0x3a0] ;  /* 0x0000e800fffc7b82 */ /* 0x000e620000000800 */
[----:B----4-:R-:W-:-:S04]  /*bfd0*/  IMAD.WIDE R152, R2, 0x4, R152 ;  /* 0x0000000402987825 */ /* 0x010fc800078e0298 */
[C---:B--2---:R-:W-:Y:S01]  /*bfe0*/  IMAD.WIDE R162, R2.reuse, 0x4, R156 ;  /* 0x0000000402a27825 */ /* 0x044fe200078e029c */
[----:B------:R2:W-:Y:S04]  /*bff0*/  STL.64 [R1+0x768], R152 ;  /* 0x0007689801007387 */ /* 0x0005e80000100a00 */
[----:B------:R4:W-:Y:S04]  /*c000*/  STL.64 [R1+0x760], R162 ;  /* 0x000760a201007387 */ /* 0x0009e80000100a00 */
[----:B------:R-:W-:Y:S04]  /*c010*/  LDGSTS.E [R82+0x2c800], desc[UR16][R152.64], !P5 ;  /* 0x2c80000098527fae */ /* 0x000fe8000e9a1010 */
[----:B------:R4:W-:Y:S01]  /*c020*/  LDGSTS.E [R82+0x2ca00], desc[UR16][R162.64], !P5 ;  /* 0x2ca00000a2527fae */ /* 0x0009e2000e9a1010 */
[----:B-1----:R-:W-:-:S03]  /*c030*/  IMAD.WIDE R160, R2, 0x4, R240 ;  /* 0x0000000402a07825 */ /* 0x002fc600078e02f0 */
[----:B------:R-:W5:Y:S04]  /*c040*/  LDL.LU.64 R240, [R1+0x148] ;  /* 0x0001480001f07983 */ /* 0x000f680000300a00 */
[----:B------:R-:W5:Y:S01]  /*c050*/  LDL.LU.64 R156, [R1+0x140] ;  /* 0x00014000019c7983 */ /* 0x000f620000300a00 */
[----:B------:R-:W-:-:S03]  /*c060*/  IMAD.WIDE R158, R2, 0x4, R242 ;  /* 0x00000004029e7825 */ /* 0x000fc600078e02f2 */
[----:B------:R3:W-:Y:S04]  /*c070*/  STL.64 [R1+0x758], R160 ;  /* 0x000758a001007387 */ /* 0x0007e80000100a00 */
[----:B------:R1:W-:Y:S04]  /*c080*/  STL.64 [R1+0x750], R158 ;  /* 0x0007509e01007387 */ /* 0x0003e80000100a00 */
[----:B--2---:R-:W2:Y:S04]  /*c090*/  LDL.LU.64 R152, [R1+0x138] ;  /* 0x0001380001987983 */ /* 0x004ea80000300a00 */
[----:B------:R-:W2:Y:S04]  /*c0a0*/  LDL.LU.64 R242, [R1+0x130] ;  /* 0x0001300001f27983 */ /* 0x000ea80000300a00 */
[----:B------:R3:W-:Y:S01]  /*c0b0*/  LDGSTS.E [R82+0x2cc00], desc[UR16][R160.64], !P6 ;  /* 0x2cc00000a0527fae */ /* 0x0007e2000f1a1010 */
[----:B------:R-:W-:Y:S01]  /*c0c0*/  ISETP.GE.U32.AND P5, PT, R93, 0x7ffffeca, PT ;  /* 0x7ffffeca5d00780c */ /* 0x000fe20003fa6070 */
[----:B------:R-:W-:-:S02]  /*c0d0*/  VIADD R93, R151, 0xffffff47 ;  /* 0xffffff47975d7836 */ /* 0x000fc40000000000 */
[----:B------:R1:W-:Y:S01]  /*c0e0*/  LDGSTS.E [R82+0x2ce00], desc[UR16][R158.64], !P6 ;  /* 0x2ce000009e527fae */ /* 0x0003e2000f1a1010 */
[----:B------:R-:W-:Y:S02]  /*c0f0*/  ISETP.GE.U32.AND P6, PT, R0, 0x7ffffec9, PT ;  /* 0x7ffffec90000780c */ /* 0x000fe40003fc6070 */
[----:B------:R-:W-:Y:S01]  /*c100*/  IADD3 R0, PT, PT, R150, -0xba, RZ ;  /* 0xffffff4696007810 */ /* 0x000fe20007ffe0ff */
[----:B----4-:R-:W-:-:S04]  /*c110*/  IMAD.WIDE R162, R2, 0x4, R244 ;  /* 0x0000000402a27825 */ /* 0x010fc800078e02f4 */
[C---:B---3--:R-:W-:Y:S01]  /*c120*/  IMAD.WIDE R160, R2.reuse, 0x4, R246 ;  /* 0x0000000402a07825 */ /* 0x048fe200078e02f6 */
[----:B------:R-:W-:Y:S04]  /*c130*/  STL.64 [R1+0x748], R162 ;  /* 0x000748a201007387 */ /* 0x000fe80000100a00 */
[----:B------:R-:W-:Y:S04]  /*c140*/  STL.64 [R1+0x740], R160 ;  /* 0x000740a001007387 */ /* 0x000fe80000100a00 */
[----:B------:R-:W3:Y:S01]  /*c150*/  LDL.LU.64 R244, [R1+0x128] ;  /* 0x0001280001f47983 */ /* 0x000ee20000300a00 */
[----:B-1----:R-:W-:-:S03]  /*c160*/  IMAD.WIDE R158, R2, 0x4, R248 ;  /* 0x00000004029e7825 */ /* 0x002fc600078e02f8 */
[----:B------:R-:W4:Y:S01]  /*c170*/  LDL.LU.64 R246, [R1+0x120] ;  /* 0x0001200001f67983 */ /* 0x000f220000300a00 */
[----:B------:R-:W-:-:S03]  /*c180*/  IMAD.WIDE R150, R2, 0x4, R250 ;  /* 0x0000000402967825 */ /* 0x000fc600078e02fa */
[----:B------:R-:W-:Y:S04]  /*c190*/  STL.64 [R1+0x738], R158 ;  /* 0x0007389e01007387 */ /* 0x000fe80000100a00 */
[----:B------:R1:W-:Y:S04]  /*c1a0*/  STL.64 [R1+0x730], R150 ;  /* 0x0007309601007387 */ /* 0x0003e80000100a00 */
[----:B------:R-:W4:Y:S04]  /*c1b0*/  LDL.LU.64 R248, [R1+0x118] ;  /* 0x0001180001f87983 */ /* 0x000f280000300a00 */
[----:B------:R-:W4:Y:S04]  /*c1c0*/  LDL.LU.64 R250, [R1+0x110] ;  /* 0x0001100001fa7983 */ /* 0x000f280000300a00 */
[----:B------:R-:W-:Y:S04]  /*c1d0*/  LDGSTS.E [R82+0x2d000], desc[UR16][R162.64], !P2 ;  /* 0x2d000000a2527fae */ /* 0x000fe8000d1a1010 */
[----:B------:R-:W-:Y:S04]  /*c1e0*/  LDGSTS.E [R82+0x2d200], desc[UR16][R160.64], !P2 ;  /* 0x2d200000a0527fae */ /* 0x000fe8000d1a1010 */
[----:B------:R-:W-:Y:S01]  /*c1f0*/  LDGSTS.E [R82+0x2d400], desc[UR16][R158.64], !P4 ;  /* 0x2d4000009e527fae */ /* 0x000fe2000e1a1010 */
[----:B------:R-:W-:-:S03]  /*c200*/  ISETP.GE.U32.AND P2, PT, R93, 0x7ffffec8, PT ;  /* 0x7ffffec85d00780c */ /* 0x000fc60003f46070 */
[----:B------:R1:W-:Y:S01]  /*c210*/  LDGSTS.E [R82+0x2d600], desc[UR16][R150.64], !P4 ;  /* 0x2d60000096527fae */ /* 0x0003e2000e1a1010 */
[C---:B-----5:R-:W-:Y:S01]  /*c220*/  IMAD.WIDE R240, R2.reuse, 0x4, R240 ;  /* 0x0000000402f07825 */ /* 0x060fe200078e02f0 */
[----:B-1----:R-:W1:Y:S03]  /*c230*/  LDC R151, c[0x0][0x3a0] ;  /* 0x0000e800ff977b82 */ /* 0x002e660000000800 */
[C---:B------:R-:W-:Y:S01]  /*c240*/  IMAD.WIDE R162, R2.reuse, 0x4, R156 ;  /* 0x0000000402a27825 */ /* 0x040fe200078e029c */
[----:B------:R5:W-:Y:S04]  /*c250*/  STL.64 [R1+0x728], R240 ;  /* 0x000728f001007387 */ /* 0x000be80000100a00 */
[----:B------:R4:W-:Y:S01]  /*c260*/  STL.64 [R1+0x720], R162 ;  /* 0x000720a201007387 */ /* 0x0009e20000100a00 */
[----:B------:R-:W1:Y:S03]  /*c270*/  LDC R150, c[0x0][0x3a0] ;  /* 0x0000e800ff967b82 */ /* 0x000e660000000800 */
[----:B------:R-:W-:Y:S01]  /*c280*/  LDGSTS.E [R82+0x2d800], desc[UR16][R240.64], !P5 ;  /* 0x2d800000f0527fae */ /* 0x000fe2000e9a1010 */
[----:B--2---:R-:W-:-:S03]  /*c290*/  IMAD.WIDE R160, R2, 0x4, R152 ;  /* 0x0000000402a07825 */ /* 0x004fc600078e0298 */
[----:B------:R4:W-:Y:S01]  /*c2a0*/  LDGSTS.E [R82+0x2da00], desc[UR16][R162.64], !P5 ;  /* 0x2da00000a2527fae */ /* 0x0009e2000e9a1010 */
[----:B------:R-:W-:-:S03]  /*c2b0*/  IMAD.WIDE R158, R2, 0x4, R242 ;  /* 0x00000004029e7825 */ /* 0x000fc600078e02f2 */
[----:B------:R-:W2:Y:S04]  /*c2c0*/  LDL.LU.64 R152, [R1+0x108] ;  /* 0x0001080001987983 */ /* 0x000ea80000300a00 */
[----:B------:R-:W2:Y:S04]  /*c2d0*/  LDL.LU.64 R156, [R1+0x100] ;  /* 0x00010000019c7983 */ /* 0x000ea80000300a00 */
[----:B------:R1:W-:Y:S04]  /*c2e0*/  STL.64 [R1+0x718], R160 ;  /* 0x000718a001007387 */ /* 0x0003e80000100a00 */
[----:B------:R1:W-:Y:S04]  /*c2f0*/  STL.64 [R1+0x710], R158 ;  /* 0x0007109e01007387 */ /* 0x0003e80000100a00 */
[----:B-----5:R-:W5:Y:S04]  /*c300*/  LDL.LU.64 R240, [R1+0xf8] ;  /* 0x0000f80001f07983 */ /* 0x020f680000300a00 */
[----:B------:R-:W5:Y:S04]  /*c310*/  LDL.LU.64 R242, [R1+0xf0] ;  /* 0x0000f00001f27983 */ /* 0x000f680000300a00 */
[----:B------:R1:W-:Y:S04]  /*c320*/  LDGSTS.E [R82+0x2dc00], desc[UR16][R160.64], !P6 ;  /* 0x2dc00000a0527fae */ /* 0x0003e8000f1a1010 */
[----:B------:R1:W-:Y:S01]  /*c330*/  LDGSTS.E [R82+0x2de00], desc[UR16][R158.64], !P6 ;  /* 0x2de000009e527fae */ /* 0x0003e2000f1a1010 */
[----:B---3--:R-:W-:-:S04]  /*c340*/  IMAD.WIDE R244, R2, 0x4, R244 ;  /* 0x0000000402f47825 */ /* 0x008fc800078e02f4 */
[C---:B----4-:R-:W-:Y:S01]  /*c350*/  IMAD.WIDE R162, R2.reuse, 0x4, R246 ;  /* 0x0000000402a27825 */ /* 0x050fe200078e02f6 */
[----:B------:R3:W-:Y:S04]  /*c360*/  STL.64 [R1+0x708], R244 ;  /* 0x000708f401007387 */ /* 0x0007e80000100a00 */
[----:B------:R-:W-:Y:S04]  /*c370*/  STL.64 [R1+0x700], R162 ;  /* 0x000700a201007387 */ /* 0x000fe80000100a00 */
[----:B------:R-:W4:Y:S01]  /*c380*/  LDL.LU.64 R246, [R1+0xe8] ;  /* 0x0000e80001f67983 */ /* 0x000f220000300a00 */
[----:B-1----:R-:W-:-:S03]  /*c390*/  IMAD.WIDE R160, R2, 0x4, R248 ;  /* 0x0000000402a07825 */ /* 0x002fc600078e02f8 */
[----:B------:R-:W-:Y:S01]  /*c3a0*/  LDGSTS.E [R82+0x2e000], desc[UR16][R244.64], !P2 ;  /* 0x2e000000f4527fae */ /* 0x000fe2000d1a1010 */
[----:B------:R-:W-:Y:S01]  /*c3b0*/  IMAD.WIDE R158, R2, 0x4, R250 ;  /* 0x00000004029e7825 */ /* 0x000fe200078e02fa */
[----:B------:R-:W-:Y:S02]  /*c3c0*/  ISETP.GE.U32.AND P4, PT, R0, 0x7ffffec7, PT ;  /* 0x7ffffec70000780c */ /* 0x000fe40003f86070 */
[----:B------:R-:W4:Y:S04]  /*c3d0*/  LDL.LU.64 R250, [R1+0xe0] ;  /* 0x0000e00001fa7983 */ /* 0x000f280000300a00 */
[----:B------:R1:W-:Y:S04]  /*c3e0*/  STL.64 [R1+0x6f8], R160 ;  /* 0x0006f8a001007387 */ /* 0x0003e80000100a00 */
[----:B------:R5:W-:Y:S04]  /*c3f0*/  STL.64 [R1+0x6f0], R158 ;  /* 0x0006f09e01007387 */ /* 0x000be80000100a00 */
[----:B---3--:R-:W3:Y:S04]  /*c400*/  LDL.LU.64 R244, [R1+0xd8] ;  /* 0x0000d80001f47983 */ /* 0x008ee80000300a00 */
[----:B------:R-:W3:Y:S01]  /*c410*/  LDL.LU.64 R248, [R1+0xd0] ;  /* 0x0000d00001f87983 */ /* 0x000ee20000300a00 */
[----:B------:R-:W-:-:S02]  /*c420*/  VIADD R93, R133, 0xffffff45 ;  /* 0xffffff45855d7836 */ /* 0x000fc40000000000 */
[----:B------:R-:W-:Y:S01]  /*c430*/  VIADD R0, R155, 0xffffff44 ;  /* 0xffffff449b007836 */ /* 0x000fe20000000000 */
[----:B------:R-:W-:Y:S01]  /*c440*/  LDGSTS.E [R82+0x2e200], desc[UR16][R162.64], !P2 ;  /* 0x2e200000a2527fae */ /* 0x000fe2000d1a1010 */
[----:B------:R-:W1:Y:S01]  /*c450*/  LDC R155, c[0x0][0x3a0] ;  /* 0x0000e800ff9b7b82 */ /* 0x000e620000000800 */
[----:B------:R-:W-:Y:S02]  /*c460*/  ISETP.GE.U32.AND P5, PT, R93, 0x7ffffec6, PT ;  /* 0x7ffffec65d00780c */ /* 0x000fe40003fa6070 */
[----:B------:R-:W-:Y:S01]  /*c470*/  ISETP.GE.U32.AND P6, PT, R0, 0x7ffffec5, PT ;  /* 0x7ffffec50000780c */ /* 0x000fe20003fc6070 */
[----:B------:R-:W-:Y:S01]  /*c480*/  VIADD R0, R154, 0xffffff42 ;  /* 0xffffff429a007836 */ /* 0x000fe20000000000 */
[----:B------:R1:W-:Y:S01]  /*c490*/  LDGSTS.E [R82+0x2e400], desc[UR16][R160.64], !P4 ;  /* 0x2e400000a0527fae */ /* 0x0003e2000e1a1010 */
[----:B------:R-:W-:Y:S02]  /*c4a0*/  IADD3 R93, PT, PT, R252, -0xbd, RZ ;  /* 0xffffff43fc5d7810 */ /* 0x000fe40007ffe0ff */
[----:B------:R-:W1:Y:S01]  /*c4b0*/  LDC R133, c[0x0][0x3a0] ;  /* 0x0000e800ff857b82 */ /* 0x000e620000000800 */
[----:B------:R5:W-:Y:S01]  /*c4c0*/  LDGSTS.E [R82+0x2e600], desc[UR16][R158.64], !P4 ;  /* 0x2e6000009e527fae */ /* 0x000be2000e1a1010 */
[----:B------:R-:W-:Y:S01]  /*c4d0*/  ISETP.GE.U32.AND P2, PT, R93, 0x7ffffec4, PT ;  /* 0x7ffffec45d00780c */ /* 0x000fe20003f46070 */
[----:B------:R-:W-:Y:S01]  /*c4e0*/  VIADD R93, R151, 0xffffff41 ;  /* 0xffffff41975d7836 */ /* 0x000fe20000000000 */
[----:B------:R-:W-:-:S02]  /*c4f0*/  ISETP.GE.U32.AND P4, PT, R0, 0x7ffffec3, PT ;  /* 0x7ffffec30000780c */ /* 0x000fc40003f86070 */
[----:B------:R-:W-:Y:S02]  /*c500*/  IADD3 R0, PT, PT, R150, -0xc0, RZ ;  /* 0xffffff4096007810 */ /* 0x000fe40007ffe0ff */
[----:B------:R-:W1:Y:S08]  /*c510*/  LDC R154, c[0x0][0x3a0] ;  /* 0x0000e800ff9a7b82 */ /* 0x000e700000000800 */
[----:B------:R-:W1:Y:S01]  /*c520*/  LDC R252, c[0x0][0x3a0] ;  /* 0x0000e800fffc7b82 */ /* 0x000e620000000800 */
[----:B--2---:R-:W-:-:S04]  /*c530*/  IMAD.WIDE R152, R2, 0x4, R152 ;  /* 0x0000000402987825 */ /* 0x004fc800078e0298 */
[C---:B-1----:R-:W-:Y:S01]  /*c540*/  IMAD.WIDE R160, R2.reuse, 0x4, R156 ;  /* 0x0000000402a07825 */ /* 0x042fe200078e029c */
[----:B------:R1:W-:Y:S04]  /*c550*/  STL.64 [R1+0x6e8], R152 ;  /* 0x0006e89801007387 */ /* 0x0003e80000100a00 */
[----:B------:R2:W-:Y:S04]  /*c560*/  STL.64 [R1+0x6e0], R160 ;  /* 0x0006e0a001007387 */ /* 0x0005e80000100a00 */
[----:B------:R-:W2:Y:S01]  /*c570*/  LDL.LU.64 R150, [R1+0xc8] ;  /* 0x0000c80001967983 */ /* 0x000ea20000300a00 */
[----:B-----5:R-:W-:-:S03]  /*c580*/  IMAD.WIDE R158, R2, 0x4, R240 ;  /* 0x00000004029e7825 */ /* 0x020fc600078e02f0 */
[----:B------:R-:W-:Y:S01]  /*c590*/  LDGSTS.E [R82+0x2e800], desc[UR16][R152.64], !P5 ;  /* 0x2e80000098527fae */ /* 0x000fe2000e9a1010 */
[----:B------:R-:W-:-:S03]  /*c5a0*/  IMAD.WIDE R156, R2, 0x4, R242 ;  /* 0x00000004029c7825 */ /* 0x000fc600078e02f2 */
[----:B------:R-:W5:Y:S04]  /*c5b0*/  LDL.LU.64 R240, [R1+0xc0] ;  /* 0x0000c00001f07983 */ /* 0x000f680000300a00 */
[----:B------:R-:W-:Y:S04]  /*c5c0*/  STL.64 [R1+0x6d8], R158 ;  /* 0x0006d89e01007387 */ /* 0x000fe80000100a00 */
[----:B------:R2:W-:Y:S04]  /*c5d0*/  STL.64 [R1+0x6d0], R156 ;  /* 0x0006d09c01007387 */ /* 0x0005e80000100a00 */
[----:B-1----:R-:W5:Y:S04]  /*c5e0*/  LDL.LU.64 R152, [R1+0xb8] ;  /* 0x0000b80001987983 */ /* 0x002f680000300a00 */
[----:B------:R-:W5:Y:S04]  /*c5f0*/  LDL.LU.64 R242, [R1+0xb0] ;  /* 0x0000b00001f27983 */ /* 0x000f680000300a00 */
[----:B------:R2:W-:Y:S04]  /*c600*/  LDGSTS.E [R82+0x2ea00], desc[UR16][R160.64], !P5 ;  /* 0x2ea00000a0527fae */ /* 0x0005e8000e9a1010 */
[----:B------:R-:W-:Y:S04]  /*c610*/  LDGSTS.E [R82+0x2ec00], desc[UR16][R158.64], !P6 ;  /* 0x2ec000009e527fae */ /* 0x000fe8000f1a1010 */
[----:B------:R1:W-:Y:S01]  /*c620*/  LDGSTS.E [R82+0x2ee00], desc[UR16][R156.64], !P6 ;  /* 0x2ee000009c527fae */ /* 0x0003e2000f1a1010 */
[----:B----4-:R-:W-:-:S04]  /*c630*/  IMAD.WIDE R246, R2, 0x4, R246 ;  /* 0x0000000402f67825 */ /* 0x010fc800078e02f6 */
[C---:B------:R-:W-:Y:S01]  /*c640*/  IMAD.WIDE R250, R2.reuse, 0x4, R250 ;  /* 0x0000000402fa7825 */ /* 0x040fe200078e02fa */
[----:B------:R4:W-:Y:S03]  /*c650*/  STL.64 [R1+0x6c8], R246 ;  /* 0x0006c8f601007387 */ /* 0x0009e60000100a00 */
[C---:B---3--:R-:W-:Y:S01]  /*c660*/  IMAD.WIDE R162, R2.reuse, 0x4, R244 ;  /* 0x0000000402a27825 */ /* 0x048fe200078e02f4 */
[----:B------:R3:W-:Y:S03]  /*c670*/  STL.64 [R1+0x6c0], R250 ;  /* 0x0006c0fa01007387 */ /* 0x0007e60000100a00 */
[----:B--2---:R-:W-:Y:S01]  /*c680*/  IMAD.WIDE R160, R2, 0x4, R248 ;  /* 0x0000000402a07825 */ /* 0x004fe200078e02f8 */
[----:B------:R-:W-:Y:S01]  /*c690*/  LDGSTS.E [R82+0x2f000], desc[UR16][R246.64], !P2 ;  /* 0x2f000000f6527fae */ /* 0x000fe2000d1a1010 */
[----:B------:R-:W-:Y:S01]  /*c6a0*/  ISETP.GE.U32.AND P5, PT, R93, 0x7ffffec2, PT ;  /* 0x7ffffec25d00780c */ /* 0x000fe20003fa6070 */
[----:B-1----:R-:W1:Y:S02]  /*c6b0*/  LDC R157, c[0x0][0x3a0] ;  /* 0x0000e800ff9d7b82 */ /* 0x002e640000000800 */
[----:B------:R-:W2:Y:S04]  /*c6c0*/  LDL.LU.64 R248, [R1+0xa8] ;  /* 0x0000a80001f87983 */ /* 0x000ea80000300a00 */
[----:B------:R-:W2:Y:S02]  /*c6d0*/  LDL.LU.64 R244, [R1+0xa0] ;  /* 0x0000a00001f47983 */ /* 0x000ea40000300a00 */
[----:B------:R-:W1:Y:S02]  /*c6e0*/  LDC R156, c[0x0][0x3a0] ;  /* 0x0000e800ff9c7b82 */ /* 0x000e640000000800 */
[----:B------:R1:W-:Y:S04]  /*c6f0*/  STL.64 [R1+0x6b8], R162 ;  /* 0x0006b8a201007387 */ /* 0x0003e80000100a00 */
[----:B------:R1:W-:Y:S02]  /*c700*/  STL.64 [R1+0x6b0], R160 ;  /* 0x0006b0a001007387 */ /* 0x0003e40000100a00 */
[----:B------:R-:W1:Y:S02]  /*c710*/  LDC R159, c[0x0][0x3a0] ;  /* 0x0000e800ff9f7b82 */ /* 0x000e640000000800 */
[----:B----4-:R-:W4:Y:S04]  /*c720*/  LDL.LU.64 R246, [R1+0x98] ;  /* 0x0000980001f67983 */ /* 0x010f280000300a00 */
[----:B------:R-:W-:Y:S01]  /*c730*/  LDGSTS.E [R82+0x2f200], desc[UR16][R250.64], !P2 ;  /* 0x2f200000fa527fae */ /* 0x000fe2000d1a1010 */
[----:B------:R-:W-:Y:S01]  /*c740*/  ISETP.GE.U32.AND P6, PT, R0, 0x7ffffec1, PT ;  /* 0x7ffffec10000780c */ /* 0x000fe20003fc6070 */
[----:B------:R-:W1:Y:S02]  /*c750*/  LDC R158, c[0x0][0x3a0] ;  /* 0x0000e800ff9e7b82 */ /* 0x000e640000000800 */
[----:B---3--:R-:W3:Y:S01]  /*c760*/  LDL.LU.64 R250, [R1+0x90] ;  /* 0x0000900001fa7983 */ /* 0x008ee20000300a00 */
[----:B------:R-:W-:-:S03]  /*c770*/  VIADD R0, R155, 0xffffff3e ;  /* 0xffffff3e9b007836 */ /* 0x000fc60000000000 */
[----:B------:R1:W-:Y:S01]  /*c780*/  LDGSTS.E [R82+0x2f400], desc[UR16][R162.64], !P4 ;  /* 0x2f400000a2527fae */ /* 0x0003e2000e1a1010 */
[----:B------:R-:W-:Y:S02]  /*c790*/  VIADD R93, R133, 0xffffff3f ;  /* 0xffffff3f855d7836 */ /* 0x000fe40000000000 */
[----:B------:R-:W1:Y:S01]  /*c7a0*/  LDC R133, c[0x0][0x3a0] ;  /* 0x0000e800ff857b82 */ /* 0x000e620000000800 */
[----:B------:R1:W-:Y:S01]  /*c7b0*/  LDGSTS.E [R82+0x2f600], desc[UR16][R160.64], !P4 ;  /* 0x2f600000a0527fae */ /* 0x0003e2000e1a1010 */
[----:B------:R-:W-:Y:S01]  /*c7c0*/  ISETP.GE.U32.AND P4, PT, R0, 0x7ffffebf, PT ;  /* 0x7ffffebf0000780c */ /* 0x000fe20003f86070 */
[----:B------:R-:W-:Y:S01]  /*c7d0*/  VIADD R0, R154, 0xffffff3c ;  /* 0xffffff3c9a007836 */ /* 0x000fe20000000000 */
[----:B------:R-:W-:Y:S01]  /*c7e0*/  ISETP.GE.U32.AND P2, PT, R93, 0x7ffffec0, PT ;  /* 0x7ffffec05d00780c */ /* 0x000fe20003f46070 */
[----:B------:R-:W-:-:S04]  /*c7f0*/  IMAD.WIDE R150, R2, 0x4, R150 ;  /* 0x0000000402967825 */ /* 0x000fc800078e0296 */
[C---:B-----5:R-:W-:Y:S01]  /*c800*/  IMAD.WIDE R240, R2.reuse, 0x4, R240 ;  /* 0x0000000402f07825 */ /* 0x060fe200078e02f0 */
[----:B------:R5:W-:Y:S04]  /*c810*/  STL.64 [R1+0x6a8], R150 ;  /* 0x0006a89601007387 */ /* 0x000be80000100a00 */
[----:B------:R5:W-:Y:S04]  /*c820*/  STL.64 [R1+0x6a0], R240 ;  /* 0x0006a0f001007387 */ /* 0x000be80000100a00 */
[----:B------:R-:W3:Y:S01]  /*c830*/  LDL.LU.64 R154, [R1+0x88] ;  /* 0x00008800019a7983 */ /* 0x000ee20000300a00 */
[----:B-1----:R-:W-:-:S03]  /*c840*/  IMAD.WIDE R162, R2, 0x4, R152 ;  /* 0x0000000402a27825 */ /* 0x002fc600078e0298 */
[----:B------:R-:W-:Y:S01]  /*c850*/  LDGSTS.E [R82+0x2f800], desc[UR16][R150.64], !P5 ;  /* 0x2f80000096527fae */ /* 0x000fe2000e9a1010 */
[----:B------:R-:W-:-:S03]  /*c860*/  IMAD.WIDE R160, R2, 0x4, R242 ;  /* 0x0000000402a07825 */ /* 0x000fc600078e02f2 */
[----:B------:R-:W3:Y:S04]  /*c870*/  LDL.LU.64 R152, [R1+0x80] ;  /* 0x0000800001987983 */ /* 0x000ee80000300a00 */
[----:B------:R4:W-:Y:S04]  /*c880*/  STL.64 [R1+0x698], R162 ;  /* 0x000698a201007387 */ /* 0x0009e80000100a00 */
[----:B------:R3:W-:Y:S04]  /*c890*/  STL.64 [R1+0x690], R160 ;  /* 0x000690a001007387 */ /* 0x0007e80000100a00 */
[----:B-----5:R-:W5:Y:S04]  /*c8a0*/  LDL.LU.64 R150, [R1+0x78] ;  /* 0x0000780001967983 */ /* 0x020f680000300a00 */
[----:B------:R-:W-:Y:S04]  /*c8b0*/  LDGSTS.E [R82+0x2fa00], desc[UR16][R240.64], !P5 ;  /* 0x2fa00000f0527fae */ /* 0x000fe8000e9a1010 */
[----:B------:R4:W-:Y:S04]  /*c8c0*/  LDGSTS.E [R82+0x2fc00], desc[UR16][R162.64], !P6 ;  /* 0x2fc00000a2527fae */ /* 0x0009e8000f1a1010 */
[----:B------:R3:W-:Y:S04]  /*c8d0*/  LDGSTS.E [R82+0x2fe00], desc[UR16][R160.64], !P6 ;  /* 0x2fe00000a0527fae */ /* 0x0007e8000f1a1010 */
[----:B------:R-:W5:Y:S01]  /*c8e0*/  LDL.LU.64 R240, [R1+0x70] ;  /* 0x0000700001f07983 */ /* 0x000f620000300a00 */
[----:B--2---:R-:W-:-:S04]  /*c8f0*/  IMAD.WIDE R248, R2, 0x4, R248 ;  /* 0x0000000402f87825 */ /* 0x004fc800078e02f8 */
[C---:B------:R-:W-:Y:S01]  /*c900*/  IMAD.WIDE R244, R2.reuse, 0x4, R244 ;  /* 0x0000000402f47825 */ /* 0x040fe200078e02f4 */
[----:B------:R1:W-:Y:S04]  /*c910*/  STL.64 [R1+0x688], R248 ;  /* 0x000688f801007387 */ /* 0x0003e80000100a00 */
[----:B------:R2:W-:Y:S04]  /*c920*/  STL.64 [R1+0x680], R244 ;  /* 0x000680f401007387 */ /* 0x0005e80000100a00 */
[----:B------:R-:W5:Y:S01]  /*c930*/  LDL.LU.64 R242, [R1+0x68] ;  /* 0x0000680001f27983 */ /* 0x000f620000300a00 */
[----:B----4-:R-:W-:-:S03]  /*c940*/  IMAD.WIDE R162, R2, 0x4, R246 ;  /* 0x0000000402a27825 */ /* 0x010fc600078e02f6 */
[----:B------:R-:W-:Y:S04]  /*c950*/  LDGSTS.E [R82+0x30000], desc[UR16][R248.64], !P2 ;  /* 0x30000000f8527fae */ /* 0x000fe8000d1a1010 */
[----:B------:R-:W4:Y:S04]  /*c960*/  LDL.LU.64 R246, [R1+0x60] ;  /* 0x0000600001f67983 */ /* 0x000f280000300a00 */
[----:B------:R-:W-:Y:S01]  /*c970*/  STL.64 [R1+0x678], R162 ;  /* 0x000678a201007387 */ /* 0x000fe20000100a00 */
[----:B---3--:R-:W-:Y:S01]  /*c980*/  IMAD.WIDE R160, R2, 0x4, R250 ;  /* 0x0000000402a07825 */ /* 0x008fe200078e02fa */
[----:B------:R-:W-:-:S02]  /*c990*/  IADD3 R93, PT, PT, R252, -0xc3, RZ ;  /* 0xffffff3dfc5d7810 */ /* 0x000fc40007ffe0ff */
[----:B------:R2:W-:Y:S01]  /*c9a0*/  LDGSTS.E [R82+0x30200], desc[UR16][R244.64], !P2 ;  /* 0x30200000f4527fae */ /* 0x0005e2000d1a1010 */
[----:B------:R-:W-:Y:S01]  /*c9b0*/  ISETP.GE.U32.AND P6, PT, R0, 0x7ffffebd, PT ;  /* 0x7ffffebd0000780c */ /* 0x000fe20003fc6070 */
[----:B------:R-:W3:Y:S02]  /*c9c0*/  LDC R252, c[0x0][0x3a0] ;  /* 0x0000e800fffc7b82 */ /* 0x000ee40000000800 */
[----:B------:R3:W-:Y:S04]  /*c9d0*/  STL.64 [R1+0x670], R160 ;  /* 0x000670a001007387 */ /* 0x0007e80000100a00 */
[----:B-1----:R-:W4:Y:S04]  /*c9e0*/  LDL.LU.64 R248, [R1+0x58] ;  /* 0x0000580001f87983 */ /* 0x002f280000300a00 */
[----:B------:R-:W4:Y:S01]  /*c9f0*/  LDL.LU.64 R250, [R1+0x50] ;  /* 0x0000500001fa7983 */ /* 0x000f220000300a00 */
[----:B------:R-:W-:Y:S01]  /*ca00*/  ISETP.GE.U32.AND P5, PT, R93, 0x7ffffebe, PT ;  /* 0x7ffffebe5d00780c */ /* 0x000fe20003fa6070 */
[----:B--2---:R-:W1:Y:S01]  /*ca10*/  LDC R244, c[0x0][0x3a0] ;  /* 0x0000e800fff47b82 */ /* 0x004e620000000800 */
[----:B------:R-:W-:Y:S01]  /*ca20*/  IADD3 R0, PT, PT, R157, -0xc6, RZ ;  /* 0xffffff3a9d007810 */ /* 0x000fe20007ffe0ff */
[----:B------:R-:W-:Y:S04]  /*ca30*/  LDGSTS.E [R82+0x30400], desc[UR16][R162.64], !P4 ;  /* 0x30400000a2527fae */ /* 0x000fe8000e1a1010 */
[----:B------:R3:W-:Y:S01]  /*ca40*/  LDGSTS.E [R82+0x30600], desc[UR16][R160.64], !P4 ;  /* 0x30600000a0527fae */ /* 0x0007e2000e1a1010 */
[----:B------:R-:W-:Y:S01]  /*ca50*/  ISETP.GE.U32.AND P4, PT, R0, 0x7ffffebb, PT ;  /* 0x7ffffebb0000780c */ /* 0x000fe20003f86070 */
[----:B------:R-:W-:-:S02]  /*ca60*/  VIADD R0, R156, 0xffffff38 ;  /* 0xffffff389c007836 */ /* 0x000fc40000000000 */
[----:B------:R-:W-:Y:S02]  /*ca70*/  VIADD R93, R159, 0xffffff3b ;  /* 0xffffff3b9f5d7836 */ /* 0x000fe40000000000 */
[----:B------:R-:W-:-:S04]  /*ca80*/  IMAD.WIDE R154, R2, 0x4, R154 ;  /* 0x00000004029a7825 */ /* 0x000fc800078e029a */
[C---:B------:R-:W-:Y:S01]  /*ca90*/  IMAD.WIDE R152, R2.reuse, 0x4, R152 ;  /* 0x0000000402987825 */ /* 0x040fe200078e0298 */
[----:B------:R2:W-:Y:S04]  /*caa0*/  STL.64 [R1+0x668], R154 ;  /* 0x0006689a01007387 */ /* 0x0005e80000100a00 */
[----:B------:R1:W-:Y:S04]  /*cab0*/  STL.64 [R1+0x660], R152 ;  /* 0x0006609801007387 */ /* 0x0003e80000100a00 */
[----:B------:R-:W-:Y:S01]  /*cac0*/  LDGSTS.E [R82+0x30800], desc[UR16][R154.64], !P5 ;  /* 0x308000009a527fae */ /* 0x000fe2000e9a1010 */
[----:B-----5:R-:W-:-:S03]  /*cad0*/  IMAD.WIDE R150, R2, 0x4, R150 ;  /* 0x0000000402967825 */ /* 0x020fc600078e0296 */
[----:B------:R-:W-:Y:S04]  /*cae0*/  LDGSTS.E [R82+0x30a00], desc[UR16][R152.64], !P5 ;  /* 0x30a0000098527fae */ /* 0x000fe8000e9a1010 */
[----:B------:R5:W-:Y:S04]  /*caf0*/  STL.64 [R1+0x658], R150 ;  /* 0x0006589601007387 */ /* 0x000be80000100a00 */
[----:B------:R-:W4:Y:S04]  /*cb00*/  LDL.LU.64 R156, [R1+0x48] ;  /* 0x00004800019c7983 */ /* 0x000f280000300a00 */
[----:B------:R-:W-:Y:S01]  /*cb10*/  LDGSTS.E [R82+0x30c00], desc[UR16][R150.64], !P6 ;  /* 0x30c0000096527fae */ /* 0x000fe2000f1a1010 */
[----:B---3--:R-:W-:-:S05]  /*cb20*/  IMAD.WIDE R160, R2, 0x4, R240 ;  /* 0x0000000402a07825 */ /* 0x008fca00078e02f0 */
[----:B------:R4:W-:Y:S04]  /*cb30*/  STL.64 [R1+0x498], R160 ;  /* 0x000498a001007387 */ /* 0x0009e80000100a00 */
[----:B--2---:R-:W2:Y:S04]  /*cb40*/  LDL.LU.64 R154, [R1+0x40] ;  /* 0x00004000019a7983 */ /* 0x004ea80000300a00 */
[----:B------:R4:W-:Y:S01]  /*cb50*/  LDGSTS.E [R82+0x30e00], desc[UR16][R160.64], !P6 ;  /* 0x30e00000a0527fae */ /* 0x0009e2000f1a1010 */
[----:B------:R-:W-:Y:S01]  /*cb60*/  ISETP.GE.U32.AND P6, PT, R0, 0x7ffffeb9, PT ;  /* 0x7ffffeb90000780c */ /* 0x000fe20003fc6070 */
[----:B------:R-:W-:-:S02]  /*cb70*/  VIADD R0, R158, 0xffffff36 ;  /* 0xffffff369e007836 */ /* 0x000fc40000000000 */
[----:B-1----:R-:W3:Y:S04]  /*cb80*/  LDL.LU.64 R152, [R1+0x38] ;  /* 0x0000380001987983 */ /* 0x002ee80000300a00 */
[----:B-----5:R-:W5:Y:S01]  /*cb90*/  LDL.LU.64 R150, [R1+0x30] ;  /* 0x0000300001967983 */ /* 0x020f620000300a00 */
[----:B------:R-:W-:Y:S01]  /*cba0*/  ISETP.GE.U32.AND P2, PT, R93, 0x7ffffebc, PT ;  /* 0x7ffffebc5d00780c */ /* 0x000fe20003f46070 */
[----:B------:R-:W-:Y:S02]  /*cbb0*/  VIADD R93, R133, 0xffffff39 ;  /* 0xffffff39855d7836 */ /* 0x000fe40000000000 */
[----:B------:R-:W1:Y:S03]  /*cbc0*/  LDC R133, c[0x0][0x3a0] ;  /* 0x0000e800ff857b82 */ /* 0x000e660000000800 */
[----:B------:R-:W-:-:S02]  /*cbd0*/  ISETP.GE.U32.AND P5, PT, R93, 0x7ffffeba, PT ;  /* 0x7ffffeba5d00780c */ /* 0x000fc40003fa6070 */
[----:B------:R-:W-:-:S03]  /*cbe0*/  IADD3 R93, PT, PT, R252, -0xc9, RZ ;  /* 0xffffff37fc5d7810 */ /* 0x000fc60007ffe0ff */
[----:B------:R-:W1:Y:S01]  /*cbf0*/  LDC R252, c[0x0][0x3a0] ;  /* 0x0000e800fffc7b82 */ /* 0x000e620000000800 */
[----:B------:R-:W-:-:S05]  /*cc00*/  IMAD.WIDE R162, R2, 0x4, R242 ;  /* 0x0000000402a27825 */ /* 0x000fca00078e02f2 */
[----:B------:R1:W-:Y:S01]  /*cc10*/  STL.64 [R1+0x490], R162 ;  /* 0x000490a201007387 */ /* 0x0003e20000100a00 */
[----:B----4-:R-:W-:-:S03]  /*cc20*/  IMAD.WIDE R160, R2, 0x4, R246 ;  /* 0x0000000402a07825 */ /* 0x010fc600078e02f6 */
[----:B------:R-:W4:Y:S04]  /*cc30*/  LDL.LU.64 R240, [R1+0x28] ;  /* 0x0000280001f07983 */ /* 0x000f280000300a00 */
[----:B------:R1:W-:Y:S04]  /*cc40*/  STL.64 [R1+0x488], R160 ;  /* 0x000488a001007387 */ /* 0x0003e80000100a00 */
[----:B------:R-:W4:Y:S04]  /*cc50*/  LDL.LU.64 R242, [R1+0x20] ;  /* 0x0000200001f27983 */ /* 0x000f280000300a00 */
[----:B------:R-:W-:Y:S04]  /*cc60*/  LDGSTS.E [R82+0x31000], desc[UR16][R162.64], !P2 ;  /* 0x31000000a2527fae */ /* 0x000fe8000d1a1010 */
[----:B------:R-:W-:Y:S01]  /*cc70*/  LDGSTS.E [R82+0x31200], desc[UR16][R160.64], !P2 ;  /* 0x31200000a0527fae */ /* 0x000fe2000d1a1010 */
[----:B------:R-:W-:-:S03]  /*cc80*/  IMAD.WIDE R158, R2, 0x4, R248 ;  /* 0x00000004029e7825 */ /* 0x000fc600078e02f8 */
[----:B------:R-:W4:Y:S01]  /*cc90*/  LDL.LU.64 R248, [R1+0x18] ;  /* 0x0000180001f87983 */ /* 0x000f220000300a00 */
[----:B------:R-:W-:-:S03]  /*cca0*/  IMAD.WIDE R246, R2, 0x4, R250 ;  /* 0x0000000402f67825 */ /* 0x000fc600078e02fa */
[----:B------:R1:W-:Y:S04]  /*ccb0*/  STL.64 [R1+0x480], R158 ;  /* 0x0004809e01007387 */ /* 0x0003e80000100a00 */
[----:B------:R-:W4:Y:S01]  /*ccc0*/  LDL.LU.64 R250, [R1+0x10] ;  /* 0x0000100001fa7983 */ /* 0x000f220000300a00 */
[----:B------:R-:W-:-:S03]  /*ccd0*/  ISETP.GE.U32.AND P2, PT, R93, 0x7ffffeb8, PT ;  /* 0x7ffffeb85d00780c */ /* 0x000fc60003f46070 */
[----:B-1----:R-:W4:Y:S01]  /*cce0*/  LDL.LU.64 R162, [R1+0xee0] ;  /* 0x000ee00001a27983 */ /* 0x002f220000300a00 */
[----:B------:R-:W-:-:S03]  /*ccf0*/  VIADD R93, R244, 0xffffff35 ;  /* 0xffffff35f45d7836 */ /* 0x000fc60000000000 */
[----:B------:R-:W4:Y:S04]  /*cd00*/  LDL.LU.64 R160, [R1+0xed8] ;  /* 0x000ed80001a07983 */ /* 0x000f280000300a00 */
[----:B------:R1:W-:Y:S04]  /*cd10*/  STL.64 [R1+0x478], R246 ;  /* 0x000478f601007387 */ /* 0x0003e80000100a00 */
[----:B------:R-:W-:Y:S04]  /*cd20*/  LDGSTS.E [R82+0x31400], desc[UR16][R158.64], !P4 ;  /* 0x314000009e527fae */ /* 0x000fe8000e1a1010 */
[----:B------:R1:W-:Y:S04]  /*cd30*/  LDGSTS.E [R82+0x31600], desc[UR16][R246.64], !P4 ;  /* 0x31600000f6527fae */ /* 0x0003e8000e1a1010 */
[----:B------:R-:W4:Y:S04]  /*cd40*/  LDL.LU.64 R158, [R1+0xed0] ;  /* 0x000ed000019e7983 */ /* 0x000f280000300a00 */
[----:B------:R-:W4:Y:S04]  /*cd50*/  LDL.LU.64 R244, [R1+0x8] ;  /* 0x0000080001f47983 */ /* 0x000f280000300a00 */
[----:B-1----:R-:W4:Y:S01]  /*cd60*/  LDL.LU.64 R246, [R1] ;  /* 0x0000000001f67983 */ /* 0x002f220000300a00 */
[----:B------:R-:W-:-:S02]  /*cd70*/  ISETP.GE.U32.AND P4, PT, R0, 0x7ffffeb7, PT ;  /* 0x7ffffeb70000780c */ /* 0x000fc40003f86070 */
[----:B------:R-:W1:Y:S01]  /*cd80*/  LDC R0, c[0x0][0x3a0] ;  /* 0x0000e800ff007b82 */ /* 0x000e620000000800 */
[----:B------:R-:W-:-:S05]  /*cd90*/  IMAD.WIDE R156, R2, 0x4, R156 ;  /* 0x00000004029c7825 */ /* 0x000fca00078e029c */
[----:B------:R1:W-:Y:S04]  /*cda0*/  STL.64 [R1+0x470], R156 ;  /* 0x0004709c01007387 */ /* 0x0003e80000100a00 */
[----:B------:R-:W-:Y:S01]  /*cdb0*/  LDGSTS.E [R82+0x31800], desc[UR16][R156.64], !P5 ;  /* 0x318000009c527fae */ /* 0x000fe2000e9a1010 */
[----:B--2---:R-:W-:-:S05]  /*cdc0*/  IMAD.WIDE R154, R2, 0x4, R154 ;  /* 0x00000004029a7825 */ /* 0x004fca00078e029a */
[----:B------:R2:W-:Y:S01]  /*cdd0*/  STL.64 [R1+0x468], R154 ;  /* 0x0004689a01007387 */ /* 0x0005e20000100a00 */
[----:B---3--:R-:W-:-:S03]  /*cde0*/  IMAD.WIDE R152, R2, 0x4, R152 ;  /* 0x0000000402987825 */ /* 0x008fc600078e0298 */
[----:B-1----:R-:W3:Y:S01]  /*cdf0*/  LDL.LU.64 R156, [R1+0xec8] ;  /* 0x000ec800019c7983 */ /* 0x002ee20000300a00 */
[----:B-----5:R-:W-:-:S03]  /*ce00*/  IMAD.WIDE R150, R2, 0x4, R150 ;  /* 0x0000000402967825 */ /* 0x020fc600078e0296 */
[----:B------:R-:W-:Y:S04]  /*ce10*/  LDGSTS.E [R82+0x31a00], desc[UR16][R154.64], !P5 ;  /* 0x31a000009a527fae */ /* 0x000fe8000e9a1010 */
[----:B------:R-:W-:Y:S04]  /*ce20*/  LDGSTS.E [R82+0x31c00], desc[UR16][R152.64], !P6 ;  /* 0x31c0000098527fae */ /* 0x000fe8000f1a1010 */
[----:B------:R-:W-:Y:S04]  /*ce30*/  LDGSTS.E [R82+0x31e00], desc[UR16][R150.64], !P6 ;  /* 0x31e0000096527fae */ /* 0x000fe8000f1a1010 */
[----:B--2---:R-:W2:Y:S04]  /*ce40*/  LDL.LU.64 R154, [R1+0xec0] ;  /* 0x000ec000019a7983 */ /* 0x004ea80000300a00 */
[----:B------:R1:W-:Y:S04]  /*ce50*/  STL.64 [R1+0x460], R152 ;  /* 0x0004609801007387 */ /* 0x0003e80000100a00 */
[----:B------:R5:W-:Y:S04]  /*ce60*/  STL.64 [R1+0x458], R150 ;  /* 0x0004589601007387 */ /* 0x000be80000100a00 */
[----:B-1----:R-:W2:Y:S04]  /*ce70*/  LDL.LU.64 R152, [R1+0xeb8] ;  /* 0x000eb80001987983 */ /* 0x002ea80000300a00 */
[----:B-----5:R-:W5:Y:S01]  /*ce80*/  LDL.LU.64 R150, [R1+0xeb0] ;  /* 0x000eb00001967983 */ /* 0x020f620000300a00 */
[----:B------:R-:W-:Y:S01]  /*ce90*/  ISETP.GE.U32.AND P5, PT, R93, 0x7ffffeb6, PT ;  /* 0x7ffffeb65d00780c */ /* 0x000fe20003fa6070 */
[----:B----4-:R-:W-:-:S04]  /*cea0*/  IMAD.WIDE R240, R2, 0x4, R240 ;  /* 0x0000000402f07825 */ /* 0x010fc800078e02f0 */
[C---:B------:R-:W-:Y:S01]  /*ceb0*/  IMAD.WIDE R242, R2.reuse, 0x4, R242 ;  /* 0x0000000402f27825 */ /* 0x040fe200078e02f2 */
[----:B------:R1:W-:Y:S04]  /*cec0*/  STL.64 [R1+0x450], R240 ;  /* 0x000450f001007387 */ /* 0x0003e80000100a00 */
[----:B------:R4:W-:Y:S04]  /*ced0*/  STL.64 [R1+0x448], R242 ;  /* 0x000448f201007387 */ /* 0x0009e80000100a00 */
[----:B------:R-:W-:Y:S04]  /*cee0*/  LDGSTS.E [R82+0x32000], desc[UR16][R240.64], !P2 ;  /* 0x32000000f0527fae */ /* 0x000fe8000d1a1010 */
[----:B------:R-:W-:Y:S01]  /*cef0*/  LDGSTS.E [R82+0x32200], desc[UR16][R242.64], !P2 ;  /* 0x32200000f2527fae */ /* 0x000fe2000d1a1010 */
[----:B------:R-:W-:-:S05]  /*cf00*/  IMAD.WIDE R248, R2, 0x4, R248 ;  /* 0x0000000402f87825 */ /* 0x000fca00078e02f8 */
[----:B------:R-:W-:Y:S01]  /*cf10*/  LDGSTS.E [R82+0x32400], desc[UR16][R248.64], !P4 ;  /* 0x32400000f8527fae */ /* 0x000fe2000e1a1010 */
[----:B------:R-:W-:-:S03]  /*cf20*/  IMAD.WIDE R250, R2, 0x4, R250 ;  /* 0x0000000402fa7825 */ /* 0x000fc600078e02fa */
[----:B-1----:R-:W2:Y:S04]  /*cf30*/  LDL.LU.64 R240, [R1+0xea8] ;  /* 0x000ea80001f07983 */ /* 0x002ea80000300a00 */
[----:B----4-:R-:W4:Y:S04]  /*cf40*/  LDL.LU.64 R242, [R1+0xea0] ;  /* 0x000ea00001f27983 */ /* 0x010f280000300a00 */
[----:B------:R1:W-:Y:S04]  /*cf50*/  STL.64 [R1+0x440], R248 ;  /* 0x000440f801007387 */ /* 0x0003e80000100a00 */
[----:B------:R1:W-:Y:S04]  /*cf60*/  STL.64 [R1+0x438], R250 ;  /* 0x000438fa01007387 */ /* 0x0003e80000100a00 */
[----:B------:R2:W-:Y:S04]  /*cf70*/  LDGSTS.E [R82+0x32600], desc[UR16][R250.64], !P4 ;  /* 0x32600000fa527fae */ /* 0x0005e8000e1a1010 */
[----:B-1----:R-:W2:Y:S04]  /*cf80*/  LDL.LU.64 R248, [R1+0xe98] ;  /* 0x000e980001f87983 */ /* 0x002ea80000300a00 */
[----:B------:R-:W2:Y:S01]  /*cf90*/  LDL.LU.64 R250, [R1+0xe90] ;  /* 0x000e900001fa7983 */ /* 0x000ea20000300a00 */
[----:B------:R-:W-:-:S04]  /*cfa0*/  IMAD.WIDE R244, R2, 0x4, R244 ;  /* 0x0000000402f47825 */ /* 0x000fc800078e02f4 */
[----:B------:R-:W-:Y:S01]  /*cfb0*/  IMAD.WIDE R246, R2, 0x4, R246 ;  /* 0x0000000402f67825 */ /* 0x000fe200078e02f6 */
[----:B------:R1:W-:Y:S04]  /*cfc0*/  STL.64 [R1+0x430], R244 ;  /* 0x000430f401007387 */ /* 0x0003e80000100a00 */
[----:B------:R1:W-:Y:S04]  /*cfd0*/  STL.64 [R1+0x428], R246 ;  /* 0x000428f601007387 */ /* 0x0003e80000100a00 */
[----:B------:R-:W-:Y:S04]  /*cfe0*/  LDGSTS.E [R82+0x32800], desc[UR16][R244.64], !P5 ;  /* 0x32800000f4527fae */ /* 0x000fe8000e9a1010 */
[----:B------:R-:W-:Y:S04]  /*cff0*/  LDGSTS.E [R82+0x32a00], desc[UR16][R246.64], !P5 ;  /* 0x32a00000f6527fae */ /* 0x000fe8000e9a1010 */
[----:B-1----:R-:W3:Y:S04]  /*d000*/  LDL.LU.64 R244, [R1+0xe88] ;  /* 0x000e880001f47983 */ /* 0x002ee80000300a00 */
[----:B------:R-:W3:Y:S01]  /*d010*/  LDL.LU.64 R246, [R1+0xe80] ;  /* 0x000e800001f67983 */ /* 0x000ee20000300a00 */
[----:B------:R-:W-:-:S04]  /*d020*/  IADD3 R0, PT, PT, R0, -0xcc, RZ ;  /* 0xffffff3400007810 */ /* 0x000fc80007ffe0ff */
[----:B------:R-:W-:Y:S02]  /*d030*/  ISETP.GE.U32.AND P6, PT, R0, 0x7ffffeb5, PT ;  /* 0x7ffffeb50000780c */ /* 0x000fe40003fc6070 */
[----:B------:R-:W1:Y:S01]  /*d040*/  LDC R0, c[0x0][0x3a0] ;  /* 0x0000e800ff007b82 */ /* 0x000e620000000800 */
[----:B------:R-:W-:-:S05]  /*d050*/  VIADD R93, R133, 0xffffff33 ;  /* 0xffffff33855d7836 */ /* 0x000fca0000000000 */
[----:B------:R-:W-:Y:S02]  /*d060*/  ISETP.GE.U32.AND P2, PT, R93, 0x7ffffeb4, PT ;  /* 0x7ffffeb45d00780c */ /* 0x000fe40003f46070 */
[----:B------:R-:W-:Y:S01]  /*d070*/  IADD3 R93, PT, PT, R252, -0xcf, RZ ;  /* 0xffffff31fc5d7810 */ /* 0x000fe20007ffe0ff */
[----:B------:R-:W2:Y:S08]  /*d080*/  LDC R133, c[0x0][0x3a0] ;  /* 0x0000e800ff857b82 */ /* 0x000eb00000000800 */
[----:B------:R-:W2:Y:S01]  /*d090*/  LDC R252, c[0x0][0x3a0] ;  /* 0x0000e800fffc7b82 */ /* 0x000ea20000000800 */
[----:B-1----:R-:W-:-:S05]  /*d0a0*/  VIADD R0, R0, 0xffffff32 ;  /* 0xffffff3200007836 */ /* 0x002fca0000000000 */
[----:B------:R-:W-:Y:S02]  /*d0b0*/  ISETP.GE.U32.AND P4, PT, R0, 0x7ffffeb3, PT ;  /* 0x7ffffeb30000780c */ /* 0x000fe40003f86070 */
[----:B------:R-:W1:Y:S01]  /*d0c0*/  LDC R0, c[0x0][0x3a0] ;  /* 0x0000e800ff007b82 */ /* 0x000e620000000800 */
[----:B------:R-:W-:Y:S01]  /*d0d0*/  ISETP.GE.U32.AND P5, PT, R93, 0x7ffffeb2, PT ;  /* 0x7ffffeb25d00780c */ /* 0x000fe20003fa6070 */
[----:B-1----:R-:W-:Y:S02]  /*d0e0*/  VIADD R0, R0, 0xffffff30 ;  /* 0xffffff3000007836 */ /* 0x002fe40000000000 */
[----:B------:R-:W-:-:S04]  /*d0f0*/  IMAD.WIDE R158, R2, 0x4, R158 ;  /* 0x00000004029e7825 */ /* 0x000fc800078e029e */
[----:B--2---:R-:W-:-:S05]  /*d100*/  IMAD.WIDE R250, R2, 0x4, R250 ;  /* 0x0000000402fa7825 */ /* 0x004fca00078e02fa */
[----:B------:R1:W-:Y:S04]  /*d110*/  STL.64 [R1+0x420], R250 ;  /* 0x000420fa01007387 */ /* 0x0003e80000100a00 */
[----:B------:R1:W-:Y:S01]  /*d120*/  LDGSTS.E [R82+0x32c00], desc[UR16][R250.64], !P6 ;  /* 0x32c00000fa527fae */ /* 0x0003e2000f1a1010 */
[----:B------:R-:W-:-:S05]  /*d130*/  IMAD.WIDE R248, R2, 0x4, R248 ;  /* 0x0000000402f87825 */ /* 0x000fca00078e02f8 */
[----:B------:R2:W-:Y:S01]  /*d140*/  LDGSTS.E [R82+0x32e00], desc[UR16][R248.64], !P6 ;  /* 0x32e00000f8527fae */ /* 0x0005e2000f1a1010 */
[----:B-1----:R-:W1:Y:S01]  /*d150*/  LDC R251, c[0x0][0x3a0] ;  /* 0x0000e800fffb7b82 */ /* 0x002e620000000800 */
[----:B------:R-:W-:Y:S02]  /*d160*/  ISETP.GE.U32.AND P6, PT, R0, 0x7ffffeb1, PT ;  /* 0x7ffffeb10000780c */ /* 0x000fe40003fc6070 */
[----:B------:R-:W-:-:S05]  /*d170*/  IADD3 R0, PT, PT, R252, -0xd2, RZ ;  /* 0xffffff2efc007810 */ /* 0x000fca0007ffe0ff */
[----:B------:R-:W5:Y:S01]  /*d180*/  LDC R252, c[0x0][0x3a0] ;  /* 0x0000e800fffc7b82 */ /* 0x000f620000000800 */
[C---:B---3--:R-:W-:Y:S01]  /*d190*/  IMAD.WIDE R244, R2.reuse, 0x4, R244 ;  /* 0x0000000402f47825 */ /* 0x048fe200078e02f4 */
[----:B------:R2:W-:Y:S03]  /*d1a0*/  STL.64 [R1+0x418], R248 ;  /* 0x000418f801007387 */ /* 0x0005e60000100a00 */
[----:B------:R-:W-:-:S04]  /*d1b0*/  IMAD.WIDE R246, R2, 0x4, R246 ;  /* 0x0000000402f67825 */ /* 0x000fc800078e02f6 */
[C---:B----4-:R-:W-:Y:S01]  /*d1c0*/  IMAD.WIDE R242, R2.reuse, 0x4, R242 ;  /* 0x0000000402f27825 */ /* 0x050fe200078e02f2 */
[----:B------:R-:W-:Y:S03]  /*d1d0*/  STL.64 [R1+0x410], R246 ;  /* 0x000410f601007387 */ /* 0x000fe60000100a00 */
[----:B------:R-:W-:Y:S01]  /*d1e0*/  IMAD.WIDE R240, R2, 0x4, R240 ;  /* 0x0000000402f07825 */ /* 0x000fe200078e02f0 */
[----:B--2---:R-:W2:Y:S01]  /*d1f0*/  LDC R248, c[0x0][0x3a0] ;  /* 0x0000e800fff87b82 */ /* 0x004ea20000000800 */
[----:B------:R-:W-:Y:S02]  /*d200*/  LDGSTS.E [R82+0x33000], desc[UR16][R246.64], !P2 ;  /* 0x33000000f6527fae */ /* 0x000fe4000d1a1010 */
[----:B-1----:R-:W-:Y:S02]  /*d210*/  VIADD R93, R251, 0xffffff2f ;  /* 0xffffff2ffb5d7836 */ /* 0x002fe40000000000 */
[----:B------:R5:W-:Y:S03]  /*d220*/  STL.64 [R1+0x408], R244 ;  /* 0x000408f401007387 */ /* 0x000be60000100a00 */
[----:B------:R-:W1:Y:S01]  /*d230*/  LDC R249, c[0x0][0x3a0] ;  /* 0x0000e800fff97b82 */ /* 0x000e620000000800 */
[----:B------:R5:W-:Y:S01]  /*d240*/  LDGSTS.E [R82+0x33200], desc[UR16][R244.64], !P2 ;  /* 0x33200000f4527fae */ /* 0x000be2000d1a1010 */
[----:B------:R-:W-:-:S03]  /*d250*/  ISETP.GE.U32.AND P2, PT, R93, 0x7ffffeb0, PT ;  /* 0x7ffffeb05d00780c */ /* 0x000fc60003f46070 */
[----:B------:R3:W-:Y:S04]  /*d260*/  STL.64 [R1+0x400], R242 ;  /* 0x000400f201007387 */ /* 0x0007e80000100a00 */
[----:B------:R3:W-:Y:S04]  /*d270*/  LDGSTS.E [R82+0x33400], desc[UR16][R242.64], !P4 ;  /* 0x33400000f2527fae */ /* 0x0007e8000e1a1010 */
[----:B------:R4:W-:Y:S01]  /*d280*/  STL.64 [R1+0x3f8], R240 ;  /* 0x0003f8f001007387 */ /* 0x0009e20000100a00 */
[----:B-----5:R-:W-:-:S03]  /*d290*/  IMAD.WIDE R244, R2, 0x4, R150 ;  /* 0x0000000402f47825 */ /* 0x020fc600078e0296 */
[----:B------:R4:W-:Y:S01]  /*d2a0*/  LDGSTS.E [R82+0x33600], desc[UR16][R240.64], !P4 ;  /* 0x33600000f0527fae */ /* 0x0009e2000e1a1010 */
[----:B------:R-:W-:Y:S01]  /*d2b0*/  ISETP.GE.U32.AND P4, PT, R0, 0x7ffffeaf, PT ;  /* 0x7ffffeaf0000780c */ /* 0x000fe20003f86070 */
[C---:B---3--:R-:W-:Y:S02]  /*d2c0*/  IMAD.WIDE R242, R2.reuse, 0x4, R152 ;  /* 0x0000000402f27825 */ /* 0x048fe400078e0298 */
[----:B------:R-:W-:Y:S02]  /*d2d0*/  STL.64 [R1+0x3f0], R244 ;  /* 0x0003f0f401007387 */ /* 0x000fe40000100a00 */
[----:B------:R-:W-:Y:S02]  /*d2e0*/  IMAD.WIDE R152, R2, 0x4, R154 ;  /* 0x0000000402987825 */ /* 0x000fe400078e029a */
[----:B------:R-:W-:Y:S01]  /*d2f0*/  LDGSTS.E [R82+0x33800], desc[UR16][R244.64], !P5 ;  /* 0x33800000f4527fae */ /* 0x000fe2000e9a1010 */
[----:B----4-:R-:W3:Y:S01]  /*d300*/  LDC R240, c[0x0][0x3a0] ;  /* 0x0000e800fff07b82 */ /* 0x010ee20000000800 */
[----:B------:R-:W-:-:S02]  /*d310*/  VIADD R93, R133, 0xffffff2d ;  /* 0xffffff2d855d7836 */ /* 0x000fc40000000000 */
[----:B------:R-:W-:Y:S01]  /*d320*/  STL.64 [R1+0x3e8], R242 ;  /* 0x0003e8f201007387 */ /* 0x000fe20000100a00 */
[----:B------:R-:W-:-:S03]  /*d330*/  IMAD.WIDE R150, R2, 0x4, R156 ;  /* 0x0000000402967825 */ /* 0x000fc600078e029c */
[----:B------:R-:W-:Y:S01]  /*d340*/  LDGSTS.E [R82+0x33a00], desc[UR16][R242.64], !P5 ;  /* 0x33a00000f2527fae */ /* 0x000fe2000e9a1010 */
[----:B------:R-:W4:Y:S01]  /*d350*/  LDC R241, c[0x0][0x3a0] ;  /* 0x0000e800fff17b82 */ /* 0x000f220000000800 */
[----:B------:R-:W-:Y:S02]  /*d360*/  VIADD R0, R252, 0xffffff2c ;  /* 0xffffff2cfc007836 */ /* 0x000fe40000000000 */
[----:B------:R5:W-:Y:S01]  /*d370*/  STL.64 [R1+0x3e0], R152 ;  /* 0x0003e09801007387 */ /* 0x000be20000100a00 */
[----:B------:R-:W-:-:S03]  /*d380*/  IMAD.WIDE R156, R2, 0x4, R160 ;  /* 0x00000004029c7825 */ /* 0x000fc600078e02a0 */
[----:B------:R5:W-:Y:S01]  /*d390*/  LDGSTS.E [R82+0x33c00], desc[UR16][R152.64], !P6 ;  /* 0x33c0000098527fae */ /* 0x000be2000f1a1010 */
[----:B------:R-:W3:Y:S01]  /*d3a0*/  LDC R133, c[0x0][0x3a0] ;  /* 0x0000e800ff857b82 */ /* 0x000ee20000000800 */
[----:B------:R-:W-:Y:S02]  /*d3b0*/  IMAD.WIDE R154, R2, 0x4, R162 ;  /* 0x00000004029a7825 */ /* 0x000fe400078e02a2 */
[----:B------:R1:W-:Y:S01]  /*d3c0*/  STL.64 [R1+0x3d8], R150 ;  /* 0x0003d89601007387 */ /* 0x0003e20000100a00 */
[----:B------:R-:W-:-:S03]  /*d3d0*/  ISETP.GE.U32.AND P5, PT, R93, 0x7ffffeae, PT ;  /* 0x7ffffeae5d00780c */ /* 0x000fc60003fa6070 */
[----:B------:R1:W-:Y:S01]  /*d3e0*/  LDGSTS.E [R82+0x33e00], desc[UR16][R150.64], !P6 ;  /* 0x33e0000096527fae */ /* 0x0003e2000f1a1010 */
[----:B------:R-:W3:Y:S01]  /*d3f0*/  LDC R252, c[0x0][0x3a0] ;  /* 0x0000e800fffc7b82 */ /* 0x000ee20000000800 */
[----:B------:R-:W-:Y:S02]  /*d400*/  ISETP.GE.U32.AND P6, PT, R0, 0x7ffffead, PT ;  /* 0x7ffffead0000780c */ /* 0x000fe40003fc6070 */
[----:B------:R2:W-:Y:S04]  /*d410*/  STL.64 [R1+0x3d0], R158 ;  /* 0x0003d09e01007387 */ /* 0x0005e80000100a00 */
[----:B------:R2:W-:Y:S01]  /*d420*/  LDGSTS.E [R82+0x34000], desc[UR16][R158.64], !P2 ;  /* 0x340000009e527fae */ /* 0x0005e2000d1a1010 */
[----:B-----5:R-:W5:Y:S01]  /*d430*/  LDC R153, c[0x0][0x3a0] ;  /* 0x0000e800ff997b82 */ /* 0x020f620000000800 */
[----:B-1----:R-:W-:-:S02]  /*d440*/  IMAD.WIDE R150, R2, 0x4, R164 ;  /* 0x0000000402967825 */ /* 0x002fc400078e02a4 */
[----:B------:R1:W-:Y:S04]  /*d450*/  STL.64 [R1+0x3c8], R156 ;  /* 0x0003c89c01007387 */ /* 0x0003e80000100a00 */
[----:B------:R1:W-:Y:S01]  /*d460*/  LDGSTS.E [R82+0x34200], desc[UR16][R156.64], !P2 ;  /* 0x342000009c527fae */ /* 0x0003e2000d1a1010 */
[----:B------:R-:W5:Y:S03]  /*d470*/  LDC R152, c[0x0][0x3a0] ;  /* 0x0000e800ff987b82 */ /* 0x000f660000000800 */
[----:B------:R-:W-:Y:S04]  /*d480*/  STL.64 [R1+0x3c0], R154 ;  /* 0x0003c09a01007387 */ /* 0x000fe80000100a00 */
[----:B------:R-:W-:Y:S01]  /*d490*/  LDGSTS.E [R82+0x34400], desc[UR16][R154.64], !P4 ;  /* 0x344000009a527fae */ /* 0x000fe2000e1a1010 */
[----:B--2---:R-:W-:-:S03]  /*d4a0*/  IADD3 R93, PT, PT, R248, -0xd5, RZ ;  /* 0xffffff2bf85d7810 */ /* 0x004fc60007ffe0ff */
[----:B------:R2:W-:Y:S01]  /*d4b0*/  STL.64 [R1+0x3b8], R150 ;  /* 0x0003b89601007387 */ /* 0x0005e20000100a00 */
[----:B------:R-:W-:-:S03]  /*d4c0*/  IMAD.WIDE R160, R2, 0x4, R166 ;  /* 0x0000000402a07825 */ /* 0x000fc600078e02a6 */
[----:B------:R2:W-:Y:S01]  /*d4d0*/  LDGSTS.E [R82+0x34600], desc[UR16][R150.64], !P4 ;  /* 0x3460000096527fae */ /* 0x0005e2000e1a1010 */
[----:B------:R-:W-:Y:S01]  /*d4e0*/  IMAD.WIDE R158, R2, 0x4, R168 ;  /* 0x00000004029e7825 */ /* 0x000fe200078e02a8 */
[----:B------:R-:W-:-:S03]  /*d4f0*/  ISETP.GE.U32.AND P2, PT, R93, 0x7ffffeac, PT ;  /* 0x7ffffeac5d00780c */ /* 0x000fc60003f46070 */
[----:B------:R-:W-:Y:S02]  /*d500*/  VIADD R0, R249, 0xffffff2a ;  /* 0xffffff2af9007836 */ /* 0x000fe40000000000 */
[C---:B-1----:R-:W-:Y:S01]  /*d510*/  IMAD.WIDE R156, R2.reuse, 0x4, R170 ;  /* 0x00000004029c7825 */ /* 0x042fe200078e02aa */
[----:B------:R-:W-:Y:S01]  /*d520*/  STL.64 [R1+0x3b0], R160 ;  /* 0x0003b0a001007387 */ /* 0x000fe20000100a00 */
[----:B--2---:R-:W1:Y:S02]  /*d530*/  LDC R150, c[0x0][0x3a0] ;  /* 0x0000e800ff967b82 */ /* 0x004e640000000800 */
[----:B------:R-:W-:Y:S01]  /*d540*/  IMAD.WIDE R154, R2, 0x4, R172 ;  /* 0x00000004029a7825 */ /* 0x000fe200078e02ac */
[----:B------:R-:W-:Y:S01]  /*d550*/  LDGSTS.E [R82+0x34800], desc[UR16][R160.64], !P5 ;  /* 0x34800000a0527fae */ /* 0x000fe2000e9a1010 */
[----:B------:R-:W-:Y:S02]  /*d560*/  ISETP.GE.U32.AND P4, PT, R0, 0x7ffffeab, PT ;  /* 0x7ffffeab0000780c */ /* 0x000fe40003f86070 */
[----:B---3--:R-:W-:Y:S01]  /*d570*/  VIADD R93, R240, 0xffffff29 ;  /* 0xffffff29f05d7836 */ /* 0x008fe20000000000 */
[----:B------:R-:W-:Y:S01]  /*d580*/  STL.64 [R1+0x3a8], R158 ;  /* 0x0003a89e01007387 */ /* 0x000fe20000100a00 */
[----:B------:R-:W2:Y:S03]  /*d590*/  LDC R151, c[0x0][0x3a0] ;  /* 0x0000e800ff977b82 */ /* 0x000ea60000000800 */
[----:B------:R-:W-:Y:S01]  /*d5a0*/  LDGSTS.E [R82+0x34a00], desc[UR16][R158.64], !P5 ;  /* 0x34a000009e527fae */ /* 0x000fe2000e9a1010 */
[----:B----4-:R-:W-:-:S03]  /*d5b0*/  IADD3 R0, PT, PT, R241, -0xd8, RZ ;  /* 0xffffff28f1007810 */ /* 0x010fc60007ffe0ff */
[----:B------:R-:W-:Y:S01]  /*d5c0*/  STL.64 [R1+0x3a0], R156 ;  /* 0x0003a09c01007387 */ /* 0x000fe20000100a00 */
[----:B------:R-:W-:-:S03]  /*d5d0*/  ISETP.GE.U32.AND P5, PT, R93, 0x7ffffeaa, PT ;  /* 0x7ffffeaa5d00780c */ /* 0x000fc60003fa6070 */
[----:B------:R-:W-:Y:S01]  /*d5e0*/  LDGSTS.E [R82+0x34c00], desc[UR16][R156.64], !P6 ;  /* 0x34c000009c527fae */ /* 0x000fe2000f1a1010 */
[----:B------:R-:W-:Y:S02]  /*d5f0*/  VIADD R93, R133, 0xffffff27 ;  /* 0xffffff27855d7836 */ /* 0x000fe40000000000 */
[----:B------:R-:W3:Y:S01]  /*d600*/  LDC R133, c[0x0][0x3a0] ;  /* 0x0000e800ff857b82 */ /* 0x000ee20000000800 */
[----:B------:R4:W-:Y:S04]  /*d610*/  STL.64 [R1+0x398], R154 ;  /* 0x0003989a01007387 */ /* 0x0009e80000100a00 */
[----:B------:R4:W-:Y:S01]  /*d620*/  LDGSTS.E [R82+0x34e00], desc[UR16][R154.64], !P6 ;  /* 0x34e000009a527fae */ /* 0x0009e2000f1a1010 */
[----:B------:R-:W-:Y:S01]  /*d630*/  ISETP.GE.U32.AND P6, PT, R0, 0x7ffffea9, PT ;  /* 0x7ffffea90000780c */ /* 0x000fe20003fc6070 */
[----:B------:R-:W-:Y:S01]  /*d640*/  IMAD.WIDE R162, R2, 0x4, R174 ;  /* 0x0000000402a27825 */ /* 0x000fe200078e02ae */
[----:B------:R-:W-:Y:S01]  /*d650*/  SHF.L.U32 R3, R3, 0x7, RZ ;  /* 0x0000000703037819 */ /* 0x000fe200000006ff */
[----:B------:R-:W2:Y:S02]  /*d660*/  LDC R174, c[0x0][0x3a0] ;  /* 0x0000e800ffae7b82 */ /* 0x000ea40000000800 */
[----:B-----5:R-:W-:-:S06]  /*d670*/  VIADD R0, R153, 0xffffff26 ;  /* 0xffffff2699007836 */ /* 0x020fcc0000000000 */
[----:B----4-:R-:W4:Y:S01]  /*d680*/  LDC R154, c[0x0][0x3a0] ;  /* 0x0000e800ff9a7b82 */ /* 0x010f220000000800 */
[C---:B------:R-:W-:Y:S01]  /*d690*/  IMAD.WIDE R160, R2.reuse, 0x4, R176 ;  /* 0x0000000402a07825 */ /* 0x040fe200078e02b0 */
[----:B------:R5:W-:Y:S03]  /*d6a0*/  STL.64 [R1+0x390], R162 ;  /* 0x000390a201007387 */ /* 0x000be60000100a00 */
[C---:B------:R-:W-:Y:S01]  /*d6b0*/  IMAD.WIDE R158, R2.reuse, 0x4, R178 ;  /* 0x00000004029e7825 */ /* 0x040fe200078e02b2 */
[----:B------:R5:W-:Y:S02]  /*d6c0*/  LDGSTS.E [R82+0x35000], desc[UR16][R162.64], !P2 ;  /* 0x35000000a2527fae */ /* 0x000be4000d1a1010 */
[----:B------:R-:W3:Y:S01]  /*d6d0*/  LDC R153, c[0x0][0x3a0] ;  /* 0x0000e800ff997b82 */ /* 0x000ee20000000800 */
[C---:B------:R-:W-:Y:S01]  /*d6e0*/  IMAD.WIDE R156, R2.reuse, 0x4, R180 ;  /* 0x00000004029c7825 */ /* 0x040fe200078e02b4 */
[----:B------:R1:W-:Y:S04]  /*d6f0*/  STL.64 [R1+0x388], R160 ;  /* 0x000388a001007387 */ /* 0x0003e80000100a00 */
[----:B------:R1:W-:Y:S01]  /*d700*/  LDGSTS.E [R82+0x35200], desc[UR16][R160.64], !P2 ;  /* 0x35200000a0527fae */ /* 0x0003e2000d1a1010 */
[----:B------:R-:W-:Y:S01]  /*d710*/  ISETP.GE.U32.AND P2, PT, R93, 0x7ffffea8, PT ;  /* 0x7ffffea85d00780c */ /* 0x000fe20003f46070 */
[C---:B------:R-:W-:Y:S01]  /*d720*/  IMAD.WIDE R164, R2.reuse, 0x4, R222 ;  /* 0x0000000402a47825 */ /* 0x040fe200078e02de */
[----:B------:R-:W3:Y:S01]  /*d730*/  LDC R178, c[0x0][0x3a0] ;  /* 0x0000e800ffb27b82 */ /* 0x000ee20000000800 */
[----:B------:R2:W-:Y:S02]  /*d740*/  STL.64 [R1+0x380], R158 ;  /* 0x0003809e01007387 */ /* 0x0005e40000100a00 */
[----:B-----5:R-:W-:-:S02]  /*d750*/  IMAD.WIDE R162, R2, 0x4, R182 ;  /* 0x0000000402a27825 */ /* 0x020fc400078e02b6 */
[----:B------:R2:W-:Y:S01]  /*d760*/  LDGSTS.E [R82+0x35400], desc[UR16][R158.64], !P4 ;  /* 0x354000009e527fae */ /* 0x0005e2000e1a1010 */
[----:B-1----:R-:W-:Y:S02]  /*d770*/  IADD3 R93, PT, PT, R150, -0xdb, RZ ;  /* 0xffffff25965d7810 */ /* 0x002fe40007ffe0ff */
[----:B------:R-:W1:Y:S01]  /*d780*/  LDC R150, c[0x0][0x3a0] ;  /* 0x0000e800ff967b82 */ /* 0x000e620000000800 */
[----:B------:R-:W-:Y:S01]  /*d790*/  IMAD.WIDE R160, R2, 0x4, R184 ;  /* 0x0000000402a07825 */ /* 0x000fe200078e02b8 */
[----:B------:R5:W-:Y:S04]  /*d7a0*/  STL.64 [R1+0x378], R156 ;  /* 0x0003789c01007387 */ /* 0x000be80000100a00 */
[----:B------:R5:W-:Y:S01]  /*d7b0*/  LDGSTS.E [R82+0x35600], desc[UR16][R156.64], !P4 ;  /* 0x356000009c527fae */ /* 0x000be2000e1a1010 */
[----:B------:R-:W-:Y:S01]  /*d7c0*/  ISETP.GE.U32.AND P4, PT, R0, 0x7ffffea7, PT ;  /* 0x7ffffea70000780c */ /* 0x000fe20003f86070 */
[C---:B------:R-:W-:Y:S01]  /*d7d0*/  IMAD.WIDE R166, R2.reuse, 0x4, R230 ;  /* 0x0000000402a67825 */ /* 0x040fe200078e02e6 */
[----:B------:R-:W1:Y:S01]  /*d7e0*/  LDC R182, c[0x0][0x3a0] ;  /* 0x0000e800ffb67b82 */ /* 0x000e620000000800 */
[----:B------:R4:W-:Y:S02]  /*d7f0*/  LDGSTS.E [R82+0x35800], desc[UR16][R162.64], !P5 ;  /* 0x35800000a2527fae */ /* 0x0009e4000e9a1010 */
[----:B--2---:R-:W-:-:S02]  /*d800*/  IMAD.WIDE R158, R2, 0x4, R186 ;  /* 0x00000004029e7825 */ /* 0x004fc400078e02ba */
[----:B------:R2:W-:Y:S02]  /*d810*/  LDGSTS.E [R82+0x35a00], desc[UR16][R160.64], !P5 ;  /* 0x35a00000a0527fae */ /* 0x0005e4000e9a1010 */
[----:B------:R-:W-:Y:S01]  /*d820*/  VIADD R0, R152, 0xffffff24 ;  /* 0xffffff2498007836 */ /* 0x000fe20000000000 */
[----:B------:R-:W1:Y:S01]  /*d830*/  LDC R222, c[0x0][0x3a0] ;  /* 0x0000e800ffde7b82 */ /* 0x000e620000000800 */
[----:B-----5:R-:W-:Y:S01]  /*d840*/  IMAD.WIDE R156, R2, 0x4, R188 ;  /* 0x00000004029c7825 */ /* 0x020fe200078e02bc */
[----:B------:R-:W-:Y:S01]  /*d850*/  ISETP.GE.U32.AND P5, PT, R93, 0x7ffffea6, PT ;  /* 0x7ffffea65d00780c */ /* 0x000fe20003fa6070 */
[----:B------:R5:W-:Y:S04]  /*d860*/  LDGSTS.E [R82+0x35c00], desc[UR16][R158.64], !P6 ;  /* 0x35c000009e527fae */ /* 0x000be8000f1a1010 */
[----:B------:R4:W-:Y:S01]  /*d870*/  STL.64 [R1+0x370], R162 ;  /* 0x000370a201007387 */ /* 0x0009e20000100a00 */
[----:B------:R-:W1:Y:S03]  /*d880*/  LDC R152, c[0x0][0x3a0] ;  /* 0x0000e800ff987b82 */ /* 0x000e660000000800 */
[----:B------:R2:W-:Y:S01]  /*d890*/  LDGSTS.E [R82+0x35e00], desc[UR16][R156.64], !P6 ;  /* 0x35e000009c527fae */ /* 0x0005e2000f1a1010 */
[----:B------:R-:W-:Y:S01]  /*d8a0*/  ISETP.GE.U32.AND P6, PT, R0, 0x7ffffea5, PT ;  /* 0x7ffffea50000780c */ /* 0x000fe20003fc6070 */
[----:B------:R-:W-:-:S02]  /*d8b0*/  VIADD R93, R151, 0xffffff23 ;  /* 0xffffff23975d7836 */ /* 0x000fc40000000000 */
[----:B------:R2:W-:Y:S01]  /*d8c0*/  STL.64 [R1+0x368], R160 ;  /* 0x000368a001007387 */ /* 0x0005e20000100a00 */
[----:B------:R-:W-:Y:S01]  /*d8d0*/  VIADD R252, R252, 0x7f ;  /* 0x0000007ffcfc7836 */ /* 0x000fe20000000000 */
[----:B------:R-:W1:Y:S01]  /*d8e0*/  LDC R230, c[0x0][0x3a0] ;  /* 0x0000e800ffe67b82 */ /* 0x000e620000000800 */
[----:B----4-:R-:W-:Y:S01]  /*d8f0*/  IMAD.WIDE R162, R2, 0x4, R190 ;  /* 0x0000000402a27825 */ /* 0x010fe200078e02be */
[----:B------:R5:W-:Y:S01]  /*d900*/  STL.64 [R1+0x360], R158 ;  /* 0x0003609e01007387 */ /* 0x000be20000100a00 */
[----:B------:R-:W-:-:S03]  /*d910*/  IADD3 R0, PT, PT, R154, -0xde, RZ ;  /* 0xffffff229a007810 */ /* 0x000fc60007ffe0ff */
[----:B------:R4:W-:Y:S02]  /*d920*/  STL.64 [R1+0x358], R156 ;  /* 0x0003589c01007387 */ /* 0x0009e40000100a00 */
[----:B------:R-:W1:Y:S01]  /*d930*/  LDC R154, c[0x0][0x3a0] ;  /* 0x0000e800ff9a7b82 */ /* 0x000e620000000800 */
[C---:B--2---:R-:W-:Y:S01]  /*d940*/  IMAD.WIDE R160, R2.reuse, 0x4, R192 ;  /* 0x0000000402a07825 */ /* 0x044fe200078e02c0 */
[----:B------:R2:W-:Y:S03]  /*d950*/  STL.64 [R1+0x350], R162 ;  /* 0x000350a201007387 */ /* 0x0005e60000100a00 */
[C---:B-----5:R-:W-:Y:S01]  /*d960*/  IMAD.WIDE R158, R2.reuse, 0x4, R194 ;  /* 0x00000004029e7825 */ /* 0x060fe200078e02c2 */
[----:B------:R2:W-:Y:S02]  /*d970*/  LDGSTS.E [R82+0x36000], desc[UR16][R162.64], !P2 ;  /* 0x36000000a2527fae */ /* 0x0005e4000d1a1010 */
[----:B------:R-:W5:Y:S01]  /*d980*/  LDC R151, c[0x0][0x3a0] ;  /* 0x0000e800ff977b82 */ /* 0x000f620000000800 */
[C---:B----4-:R-:W-:Y:S01]  /*d990*/  IMAD.WIDE R156, R2.reuse, 0x4, R196 ;  /* 0x00000004029c7825 */ /* 0x050fe200078e02c4 */
[----:B------:R4:W-:Y:S04]  /*d9a0*/  STL.64 [R1+0x348], R160 ;  /* 0x000348a001007387 */ /* 0x0009e80000100a00 */
[----:B------:R4:W-:Y:S01]  /*d9b0*/  LDGSTS.E [R82+0x36200], desc[UR16][R160.64], !P2 ;  /* 0x36200000a0527fae */ /* 0x0009e2000d1a1010 */
[----:B------:R-:W-:Y:S01]  /*d9c0*/  ISETP.GE.U32.AND P2, PT, R93, 0x7ffffea4, PT ;  /* 0x7ffffea45d00780c */ /* 0x000fe20003f46070 */
[----:B---3--:R-:W-:Y:S01]  /*d9d0*/  VIADD R93, R133, 0xffffff21 ;  /* 0xffffff21855d7836 */ /* 0x008fe20000000000 */
[----:B------:R-:W3:Y:S01]  /*d9e0*/  LDC R190, c[0x0][0x3a0] ;  /* 0x0000e800ffbe7b82 */ /* 0x000ee20000000800 */
[C---:B--2---:R-:W-:Y:S01]  /*d9f0*/  IMAD.WIDE R162, R2.reuse, 0x4, R198 ;  /* 0x0000000402a27825 */ /* 0x044fe200078e02c6 */
[----:B------:R2:W-:Y:S04]  /*da00*/  STL.64 [R1+0x340], R158 ;  /* 0x0003409e01007387 */ /* 0x0005e80000100a00 */
[----:B------:R2:W-:Y:S02]  /*da10*/  LDGSTS.E [R82+0x36400], desc[UR16][R158.64], !P4 ;  /* 0x364000009e527fae */ /* 0x0005e4000e1a1010 */
[----:B------:R-:W3:Y:S01]  /*da20*/  LDC R133, c[0x0][0x3a0] ;  /* 0x0000e800ff857b82 */ /* 0x000ee20000000800 */
[----:B----4-:R-:W-:Y:S01]  /*da30*/  IMAD.WIDE R160, R2, 0x4, R200 ;  /* 0x0000000402a07825 */ /* 0x010fe200078e02c8 */
[----:B------:R4:W-:Y:S04]  /*da40*/  STL.64 [R1+0x338], R156 ;  /* 0x0003389c01007387 */ /* 0x0009e80000100a00 */
[----:B------:R4:W-:Y:S01]  /*da50*/  LDGSTS.E [R82+0x36600], desc[UR16][R156.64], !P4 ;  /* 0x366000009c527fae */ /* 0x0009e2000e1a1010 */
[----:B------:R-:W-:Y:S01]  /*da60*/  ISETP.GE.U32.AND P4, PT, R0, 0x7ffffea3, PT ;  /* 0x7ffffea30000780c */ /* 0x000fe20003f86070 */
[----:B------:R-:W-:Y:S01]  /*da70*/  VIADD R0, R153, 0xffffff20 ;  /* 0xffffff2099007836 */ /* 0x000fe20000000000 */
[----:B------:R-:W3:Y:S01]  /*da80*/  LDC R198, c[0x0][0x3a0] ;  /* 0x0000e800ffc67b82 */ /* 0x000ee20000000800 */
[C---:B--2---:R-:W-:Y:S01]  /*da90*/  IMAD.WIDE R158, R2.reuse, 0x4, R202 ;  /* 0x00000004029e7825 */ /* 0x044fe200078e02ca */
[----:B------:R2:W-:Y:S04]  /*daa0*/  LDGSTS.E [R82+0x36800], desc[UR16][R162.64], !P5 ;  /* 0x36800000a2527fae */ /* 0x0005e8000e9a1010 */
[----:B------:R1:W-:Y:S01]  /*dab0*/  LDGSTS.E [R82+0x36a00], desc[UR16][R160.64], !P5 ;  /* 0x36a00000a0527fae */ /* 0x0003e2000e9a1010 */
[----:B------:R-:W-:Y:S01]  /*dac0*/  IMAD.WIDE R10, R3, 0x4, R10 ;  /* 0x00000004030a7825 */ /* 0x000fe200078e020a */
[----:B------:R-:W3:Y:S03]  /*dad0*/  LDC R194, c[0x0][0x3a0] ;  /* 0x0000e800ffc27b82 */ /* 0x000ee60000000800 */
[----:B----4-:R-:W-:Y:S01]  /*dae0*/  IMAD.WIDE R156, R2, 0x4, R204 ;  /* 0x00000004029c7825 */ /* 0x010fe200078e02cc */
[----:B------:R-:W-:Y:S01]  /*daf0*/  ISETP.GE.U32.AND P5, PT, R93, 0x7ffffea2, PT ;  /* 0x7ffffea25d00780c */ /* 0x000fe20003fa6070 */
[----:B------:R4:W-:Y:S03]  /*db00*/  LDGSTS.E [R82+0x36c00], desc[UR16][R158.64], !P6 ;  /* 0x36c000009e527fae */ /* 0x0009e6000f1a1010 */
[----:B------:R-:W3:Y:S01]  /*db10*/  LDC R153, c[0x0][0x3a0] ;  /* 0x0000e800ff997b82 */ /* 0x000ee20000000800 */
[----:B------:R2:W-:Y:S04]  /*db20*/  STL.64 [R1+0x330], R162 ;  /* 0x000330a201007387 */ /* 0x0005e80000100a00 */
[----:B------:R4:W-:Y:S01]  /*db30*/  LDGSTS.E [R82+0x36e00], desc[UR16][R156.64], !P6 ;  /* 0x36e000009c527fae */ /* 0x0009e2000f1a1010 */
[----:B------:R-:W-:Y:S01]  /*db40*/  ISETP.GE.U32.AND P6, PT, R0, 0x7ffffea1, PT ;  /* 0x7ffffea10000780c */ /* 0x000fe20003fc6070 */
[----:B------:R-:W-:Y:S01]  /*db50*/  IMAD.WIDE R144, R3, 0x4, R144 ;  /* 0x0000000403907825 */ /* 0x000fe200078e0290 */
[----:B------:R-:W3:Y:S01]  /*db60*/  LDC R202, c[0x0][0x3a0] ;  /* 0x0000e800ffca7b82 */ /* 0x000ee20000000800 */
[----:B------:R4:W-:Y:S02]  /*db70*/  STL.64 [R1+0x328], R160 ;  /* 0x000328a001007387 */ /* 0x0009e40000100a00 */
[----:B--2---:R-:W-:-:S02]  /*db80*/  IMAD.WIDE R162, R2, 0x4, R206 ;  /* 0x0000000402a27825 */ /* 0x004fc400078e02ce */
[----:B------:R2:W-:Y:S01]  /*db90*/  STL.64 [R1+0x320], R158 ;  /* 0x0003209e01007387 */ /* 0x0005e20000100a00 */
[----:B-1----:R-:W-:Y:S02]  /*dba0*/  IADD3 R93, PT, PT, R150, -0xe1, RZ ;  /* 0xffffff1f965d7810 */ /* 0x002fe40007ffe0ff */
[----:B------:R-:W1:Y:S01]  /*dbb0*/  LDC R206, c[0x0][0x3a0] ;  /* 0x0000e800ffce7b82 */ /* 0x000e620000000800 */
[----:B------:R5:W-:Y:S01]  /*dbc0*/  STL.64 [R1+0x318], R156 ;  /* 0x0003189c01007387 */ /* 0x000be20000100a00 */
[----:B----4-:R-:W-:-:S03]  /*dbd0*/  IMAD.WIDE R160, R2, 0x4, R208 ;  /* 0x0000000402a07825 */ /* 0x010fc600078e02d0 */
[----:B------:R4:W-:Y:S03]  /*dbe0*/  STL.64 [R1+0x310], R162 ;  /* 0x000310a201007387 */ /* 0x0009e60000100a00 */
[----:B------:R-:W1:Y:S01]  /*dbf0*/  LDC R150, c[0x0][0x3a0] ;  /* 0x0000e800ff967b82 */ /* 0x000e620000000800 */
[C---:B--2---:R-:W-:Y:S01]  /*dc00*/  IMAD.WIDE R158, R2.reuse, 0x4, R210 ;  /* 0x00000004029e7825 */ /* 0x044fe200078e02d2 */
[----:B------:R4:W-:Y:S03]  /*dc10*/  LDGSTS.E [R82+0x37000], desc[UR16][R162.64], !P2 ;  /* 0x37000000a2527fae */ /* 0x0009e6000d1a1010 */
[----:B-----5:R-:W-:Y:S01]  /*dc20*/  IMAD.WIDE R156, R2, 0x4, R212 ;  /* 0x00000004029c7825 */ /* 0x020fe200078e02d4 */
[----:B------:R2:W-:Y:S03]  /*dc30*/  STL.64 [R1+0x308], R160 ;  /* 0x000308a001007387 */ /* 0x0005e60000100a00 */
[----:B------:R-:W-:Y:S01]  /*dc40*/  VIADD R0, R152, 0xffffff1e ;  /* 0xffffff1e98007836 */ /* 0x000fe20000000000 */
[----:B------:R2:W-:Y:S01]  /*dc50*/  LDGSTS.E [R82+0x37200], desc[UR16][R160.64], !P2 ;  /* 0x37200000a0527fae */ /* 0x0005e2000d1a1010 */
[----:B------:R-:W-:Y:S01]  /*dc60*/  ISETP.GE.U32.AND P2, PT, R93, 0x7ffffea0, PT ;  /* 0x7ffffea05d00780c */ /* 0x000fe20003f46070 */
[----:B------:R-:W5:Y:S01]  /*dc70*/  LDC R152, c[0x0][0x3a0] ;  /* 0x0000e800ff987b82 */ /* 0x000f620000000800 */
[C---:B----4-:R-:W-:Y:S01]  /*dc80*/  IMAD.WIDE R162, R2.reuse, 0x4, R214 ;  /* 0x0000000402a27825 */ /* 0x050fe200078e02d6 */
[----:B------:R4:W-:Y:S04]  /*dc90*/  STL.64 [R1+0x300], R158 ;  /* 0x0003009e01007387 */ /* 0x0009e80000100a00 */
[----:B------:R4:W-:Y:S01]  /*dca0*/  LDGSTS.E [R82+0x37400], desc[UR16][R158.64], !P4 ;  /* 0x374000009e527fae */ /* 0x0009e2000e1a1010 */
[----:B--2---:R-:W-:-:S03]  /*dcb0*/  IMAD.WIDE R160, R2, 0x4, R216 ;  /* 0x0000000402a07825 */ /* 0x004fc600078e02d8 */
[----:B------:R2:W-:Y:S01]  /*dcc0*/  STL.64 [R1+0x2f8], R156 ;  /* 0x0002f89c01007387 */ /* 0x0005e20000100a00 */
[----:B------:R-:W1:Y:S03]  /*dcd0*/  LDC R214, c[0x0][0x3a0] ;  /* 0x0000e800ffd67b82 */ /* 0x000e660000000800 */
[----:B------:R2:W-:Y:S01]  /*dce0*/  LDGSTS.E [R82+0x37600], desc[UR16][R156.64], !P4 ;  /* 0x376000009c527fae */ /* 0x0005e2000e1a1010 */
[----:B------:R-:W-:Y:S01]  /*dcf0*/  ISETP.GE.U32.AND P4, PT, R0, 0x7ffffe9f, PT ;  /* 0x7ffffe9f0000780c */ /* 0x000fe20003f86070 */
[C---:B----4-:R-:W-:Y:S02]  /*dd00*/  IMAD.WIDE R158, R2.reuse, 0x4, R218 ;  /* 0x00000004029e7825 */ /* 0x050fe400078e02da */
[----:B------:R4:W-:Y:S04]  /*dd10*/  STL.64 [R1+0x2f0], R162 ;  /* 0x0002f0a201007387 */ /* 0x0009e80000100a00 */
[----:B------:R4:W-:Y:S01]  /*dd20*/  LDGSTS.E [R82+0x37800], desc[UR16][R162.64], !P5 ;  /* 0x37800000a2527fae */ /* 0x0009e2000e9a1010 */
[----:B--2---:R-:W-:-:S03]  /*dd30*/  IMAD.WIDE R156, R2, 0x4, R220 ;  /* 0x00000004029c7825 */ /* 0x004fc600078e02dc */
[----:B------:R2:W-:Y:S01]  /*dd40*/  STL.64 [R1+0x2e8], R160 ;  /* 0x0002e8a001007387 */ /* 0x0005e20000100a00 */
[----:B------:R-:W-:Y:S01]  /*dd50*/  IADD3 R0, PT, PT, R154, -0xe4, RZ ;  /* 0xffffff1c9a007810 */ /* 0x000fe20007ffe0ff */
[----:B------:R-:W1:Y:S02]  /*dd60*/  LDC R218, c[0x0][0x3a0] ;  /* 0x0000e800ffda7b82 */ /* 0x000e640000000800 */
[----:B------:R2:W-:Y:S01]  /*dd70*/  LDGSTS.E [R82+0x37a00], desc[UR16][R160.64], !P5 ;  /* 0x37a00000a0527fae */ /* 0x0005e2000e9a1010 */
[----:B----4-:R-:W-:-:S03]  /*dd80*/  IMAD.WIDE R162, R2, 0x4, R224 ;  /* 0x0000000402a27825 */ /* 0x010fc600078e02e0 */
[----:B------:R4:W-:Y:S02]  /*dd90*/  STL.64 [R1+0x2e0], R158 ;  /* 0x0002e09e01007387 */ /* 0x0009e40000100a00 */
[----:B------:R-:W1:Y:S02]  /*dda0*/  LDC R154, c[0x0][0x3a0] ;  /* 0x0000e800ff9a7b82 */ /* 0x000e640000000800 */
[----:B------:R4:W-:Y:S01]  /*ddb0*/  LDGSTS.E [R82+0x37c00], desc[UR16][R158.64], !P6 ;  /* 0x37c000009e527fae */ /* 0x0009e2000f1a1010 */
[----:B--2---:R-:W-:-:S03]  /*ddc0*/  IMAD.WIDE R160, R2, 0x4, R226 ;  /* 0x0000000402a07825 */ /* 0x004fc600078e02e2 */
[----:B------:R2:W-:Y:S02]  /*ddd0*/  STL.64 [R1+0x2d8], R156 ;  /* 0x0002d89c01007387 */ /* 0x0005e40000100a00 */
[----:B------:R-:W1:Y:S02]  /*dde0*/  LDC R226, c[0x0][0x3a0] ;  /* 0x0000e800ffe27b82 */ /* 0x000e640000000800 */
[----:B------:R-:W-:Y:S01]  /*ddf0*/  LDGSTS.E [R82+0x37e00], desc[UR16][R156.64], !P6 ;  /* 0x37e000009c527fae */ /* 0x000fe2000f1a1010 */
[----:B----4-:R-:W-:-:S03]  /*de00*/  IMAD.WIDE R158, R2, 0x4, R228 ;  /* 0x00000004029e7825 */ /* 0x010fc600078e02e4 */
[----:B------:R4:W-:Y:S04]  /*de10*/  LDGSTS.E [R82+0x38000], desc[UR16][R164.64], !P2 ;  /* 0x38000000a4527fae */ /* 0x0009e8000d1a1010 */
[----:B------:R3:W-:Y:S04]  /*de20*/  LDGSTS.E [R82+0x38200], desc[UR16][R162.64], !P2 ;  /* 0x38200000a2527fae */ /* 0x0007e8000d1a1010 */
[----:B--2---:R-:W2:Y:S04]  /*de30*/  LDL.LU.64 R156, [R1+0x4a0] ;  /* 0x0004a000019c7983 */ /* 0x004ea80000300a00 */
[----:B------:R4:W-:Y:S04]  /*de40*/  STL.64 [R1+0x2d0], R164 ;  /* 0x0002d0a401007387 */ /* 0x0009e80000100a00 */
[----:B------:R3:W-:Y:S04]  /*de50*/  STL.64 [R1+0x2c8], R162 ;  /* 0x0002c8a201007387 */ /* 0x0007e80000100a00 */
[----:B------:R-:W2:Y:S04]  /*de60*/  LDL.LU.64 R242, [R1+0x4a8] ;  /* 0x0004a80001f27983 */ /* 0x000ea80000300a00 */
[----:B------:R1:W-:Y:S01]  /*de70*/  STL.64 [R1+0x2c0], R160 ;  /* 0x0002c0a001007387 */ /* 0x0003e20000100a00 */
[----:B----4-:R-:W-:-:S03]  /*de80*/  IMAD.WIDE R164, R2, 0x4, R232 ;  /* 0x0000000402a47825 */ /* 0x010fc600078e02e8 */
[----:B------:R4:W-:Y:S01]  /*de90*/  STL.64 [R1+0x2b8], R158 ;  /* 0x0002b89e01007387 */ /* 0x0009e20000100a00 */
[----:B---3--:R-:W-:-:S03]  /*dea0*/  IMAD.WIDE R162, R2, 0x4, R234 ;  /* 0x0000000402a27825 */ /* 0x008fc600078e02ea */
[----:B------:R-:W3:Y:S04]  /*deb0*/  LDL.LU.64 R244, [R1+0x4b0] ;  /* 0x0004b00001f47983 */ /* 0x000ee80000300a00 */
[----:B------:R-:W-:Y:S04]  /*dec0*/  LDGSTS.E [R82+0x38400], desc[UR16][R160.64], !P4 ;  /* 0x38400000a0527fae */ /* 0x000fe8000e1a1010 */
[----:B------:R4:W-:Y:S04]  /*ded0*/  LDGSTS.E [R82+0x38600], desc[UR16][R158.64], !P4 ;  /* 0x386000009e527fae */ /* 0x0009e8000e1a1010 */
[----:B------:R-:W2:Y:S04]  /*dee0*/  LDL.LU.64 R248, [R1+0x4b8] ;  /* 0x0004b80001f87983 */ /* 0x000ea80000300a00 */
[----:B-1----:R-:W3:Y:S01]  /*def0*/  LDL.LU.64 R160, [R1+0x4c0] ;  /* 0x0004c00001a07983 */ /* 0x002ee20000300a00 */
[----:B----4-:R-:W-:-:S03]  /*df00*/  IMAD.WIDE R158, R2, 0x4, R236 ;  /* 0x00000004029e7825 */ /* 0x010fc600078e02ec */
[----:B------:R1:W-:Y:S04]  /*df10*/  STL.64 [R1+0x2b0], R166 ;  /* 0x0002b0a601007387 */ /* 0x0003e80000100a00 */
[----:B------:R4:W-:Y:S04]  /*df20*/  STL.64 [R1+0x2a8], R164 ;  /* 0x0002a8a401007387 */ /* 0x0009e80000100a00 */
[----:B------:R-:W3:Y:S04]  /*df30*/  LDL.LU.64 R246, [R1+0x4c8] ;  /* 0x0004c80001f67983 */ /* 0x000ee80000300a00 */
[----:B------:R1:W-:Y:S04]  /*df40*/  STL.64 [R1+0x2a0], R162 ;  /* 0x0002a0a201007387 */ /* 0x0003e80000100a00 */
[----:B------:R1:W-:Y:S04]  /*df50*/  STL.64 [R1+0x298], R158 ;  /* 0x0002989e01007387 */ /* 0x0003e80000100a00 */
[----:B------:R-:W3:Y:S01]  /*df60*/  LDL.LU.64 R250, [R1+0x4d0] ;  /* 0x0004d00001fa7983 */ /* 0x000ee20000300a00 */
[----:B------:R-:W-:Y:S01]  /*df70*/  VIADD R93, R151, 0xffffff1d ;  /* 0xffffff1d975d7836 */ /* 0x000fe20000000000 */
[----:B------:R-:W-:Y:S01]  /*df80*/  ISETP.GE.U32.AND P6, PT, R0, 0x7ffffe9d, PT ;  /* 0x7ffffe9d0000780c */ /* 0x000fe20003fc6070 */
[----:B------:R-:W1:Y:S03]  /*df90*/  LDC R151, c[0x0][0x3a0] ;  /* 0x0000e800ff977b82 */ /* 0x000e660000000800 */
[----:B------:R-:W-:Y:S01]  /*dfa0*/  ISETP.GE.U32.AND P5, PT, R93, 0x7ffffe9e, PT ;  /* 0x7ffffe9e5d00780c */ /* 0x000fe20003fa6070 */
[----:B------:R-:W-:-:S02]  /*dfb0*/  VIADD R93, R133, 0xffffff1b ;  /* 0xffffff1b855d7836 */ /* 0x000fc40000000000 */
[----:B------:R-:W-:Y:S02]  /*dfc0*/  VIADD R0, R153, 0xffffff1a ;  /* 0xffffff1a99007836 */ /* 0x000fe40000000000 */
[----:B------:R-:W1:Y:S01]  /*dfd0*/  LDC R153, c[0x0][0x3a0] ;  /* 0x0000e800ff997b82 */ /* 0x000e620000000800 */
[----:B------:R-:W-:Y:S02]  /*dfe0*/  ISETP.GE.U32.AND P2, PT, R93, 0x7ffffe9c, PT ;  /* 0x7ffffe9c5d00780c */ /* 0x000fe40003f46070 */
[----:B------:R-:W-:Y:S01]  /*dff0*/  ISETP.GE.U32.AND P4, PT, R0, 0x7ffffe9b, PT ;  /* 0x7ffffe9b0000780c */ /* 0x000fe20003f86070 */
[----:B-----5:R-:W-:-:S04]  /*e000*/  VIADD R0, R152, 0xffffff18 ;  /* 0xffffff1898007836 */ /* 0x020fc80000000000 */
[----:B------:R1:W-:Y:S01]  /*e010*/  LDGSTS.E [R82+0x38800], desc[UR16][R166.64], !P5 ;  /* 0x38800000a6527fae */ /* 0x0003e2000e9a1010 */
[----:B--2---:R-:W-:-:S03]  /*e020*/  IMAD.WIDE R168, R2, 0x4, R248 ;  /* 0x0000000402a87825 */ /* 0x004fc600078e02f8 */
[----:B------:R4:W-:Y:S01]  /*e030*/  LDGSTS.E [R82+0x38a00], desc[UR16][R164.64], !P5 ;  /* 0x38a00000a4527fae */ /* 0x0009e2000e9a1010 */
[----:B------:R-:W-:Y:S01]  /*e040*/  IADD3 R93, PT, PT, R150, -0xe7, RZ ;  /* 0xffffff19965d7810 */ /* 0x000fe20007ffe0ff */
[----:B------:R-:W2:Y:S01]  /*e050*/  LDC R152, c[0x0][0x3a0] ;  /* 0x0000e800ff987b82 */ /* 0x000ea20000000800 */
[----:B-1----:R-:W-:Y:S01]  /*e060*/  IMAD.WIDE R166, R2, 0x4, R238 ;  /* 0x0000000402a67825 */ /* 0x002fe200078e02ee */
[----:B------:R1:W-:Y:S04]  /*e070*/  LDGSTS.E [R82+0x38c00], desc[UR16][R162.64], !P6 ;  /* 0x38c00000a2527fae */ /* 0x0003e8000f1a1010 */
[----:B------:R-:W-:Y:S01]  /*e080*/  LDGSTS.E [R82+0x38e00], desc[UR16][R158.64], !P6 ;  /* 0x38e000009e527fae */ /* 0x000fe2000f1a1010 */
[----:B------:R-:W-:Y:S01]  /*e090*/  ISETP.GE.U32.AND P6, PT, R0, 0x7ffffe99, PT ;  /* 0x7ffffe990000780c */ /* 0x000fe20003fc6070 */
[----:B------:R-:W5:Y:S01]  /*e0a0*/  LDC R133, c[0x0][0x3a0] ;  /* 0x0000e800ff857b82 */ /* 0x000f620000000800 */
[----:B----4-:R-:W-:Y:S01]  /*e0b0*/  IMAD.WIDE R164, R2, 0x4, R156 ;  /* 0x0000000402a47825 */ /* 0x010fe200078e029c */
[----:B------:R-:W-:Y:S01]  /*e0c0*/  IADD3 R0, PT, PT, R154, -0xea, RZ ;  /* 0xffffff169a007810 */ /* 0x000fe20007ffe0ff */
[----:B------:R4:W-:Y:S02]  /*e0d0*/  STL.64 [R1+0x290], R166 ;  /* 0x000290a601007387 */ /* 0x0009e40000100a00 */
[----:B-1----:R-:W-:-:S02]  /*e0e0*/  IMAD.WIDE R162, R2, 0x4, R242 ;  /* 0x0000000402a27825 */ /* 0x002fc400078e02f2 */
[----:B------:R1:W-:Y:S01]  /*e0f0*/  STL.64 [R1+0x288], R164 ;  /* 0x000288a401007387 */ /* 0x0003e20000100a00 */
[----:B------:R-:W-:Y:S01]  /*e100*/  ISETP.GE.U32.AND P5, PT, R93, 0x7ffffe9a, PT ;  /* 0x7ffffe9a5d00780c */ /* 0x000fe20003fa6070 */
[C---:B---3--:R-:W-:Y:S01]  /*e110*/  IMAD.WIDE R154, R2.reuse, 0x4, R244 ;  /* 0x00000004029a7825 */ /* 0x048fe200078e02f4 */
[----:B------:R-:W3:Y:S01]  /*e120*/  LDC R150, c[0x0][0x3a0] ;  /* 0x0000e800ff967b82 */ /* 0x000ee20000000800 */
[----:B------:R-:W3:Y:S04]  /*e130*/  LDL.LU.64 R158, [R1+0x4d8] ;  /* 0x0004d800019e7983 */ /* 0x000ee80000300a00 */
[----:B------:R-:W3:Y:S01]  /*e140*/  LDL.LU.64 R156, [R1+0x4e0] ;  /* 0x0004e000019c7983 */ /* 0x000ee20000300a00 */
[----:B------:R-:W-:Y:S02]  /*e150*/  IMAD.WIDE R52, R3, 0x4, R52 ;  /* 0x0000000403347825 */ /* 0x000fe400078e0234 */
[----:B------:R-:W2:Y:S01]  /*e160*/  LDC R238, c[0x0][0x3a0] ;  /* 0x0000e800ffee7b82 */ /* 0x000ea20000000800 */
[----:B------:R1:W-:Y:S04]  /*e170*/  STL.64 [R1+0x280], R162 ;  /* 0x000280a201007387 */ /* 0x0003e80000100a00 */
[----:B------:R4:W-:Y:S04]  /*e180*/  LDGSTS.E [R82+0x39000], desc[UR16][R166.64], !P2 ;  /* 0x39000000a6527fae */ /* 0x0009e8000d1a1010 */
[----:B------:R1:W-:Y:S04]  /*e190*/  STL.64 [R1+0x278], R154 ;  /* 0x0002789a01007387 */ /* 0x0003e80000100a00 */
[----:B------:R-:W3:Y:S01]  /*e1a0*/  LDL.LU.64 R242, [R1+0x4e8] ;  /* 0x0004e80001f27983 */ /* 0x000ee20000300a00 */
[----:B----4-:R-:W-:-:S03]  /*e1b0*/  IMAD.WIDE R166, R2, 0x4, R160 ;  /* 0x0000000402a67825 */ /* 0x010fc600078e02a0 */
[----:B------:R1:W-:Y:S04]  /*e1c0*/  LDGSTS.E [R82+0x39200], desc[UR16][R164.64], !P2 ;  /* 0x39200000a4527fae */ /* 0x0003e8000d1a1010 */
[----:B------:R-:W4:Y:S04]  /*e1d0*/  LDL.LU.64 R244, [R1+0x4f0] ;  /* 0x0004f00001f47983 */ /* 0x000f280000300a00 */
[----:B------:R5:W-:Y:S01]  /*e1e0*/  LDGSTS.E [R82+0x39400], desc[UR16][R162.64], !P4 ;  /* 0x39400000a2527fae */ /* 0x000be2000e1a1010 */
[----:B-1----:R-:W-:-:S03]  /*e1f0*/  IMAD.WIDE R164, R2, 0x4, R246 ;  /* 0x0000000402a47825 */ /* 0x002fc600078e02f6 */
[----:B------:R3:W-:Y:S04]  /*e200*/  STL.64 [R1+0x270], R168 ;  /* 0x000270a801007387 */ /* 0x0007e80000100a00 */
[----:B------:R1:W-:Y:S01]  /*e210*/  STL.64 [R1+0x268], R166 ;  /* 0x000268a601007387 */ /* 0x0003e20000100a00 */
[----:B-----5:R-:W-:-:S03]  /*e220*/  IMAD.WIDE R162, R2, 0x4, R250 ;  /* 0x0000000402a27825 */ /* 0x020fc600078e02fa */
[----:B------:R-:W5:Y:S04]  /*e230*/  LDL.LU.64 R248, [R1+0x4f8] ;  /* 0x0004f80001f87983 */ /* 0x000f680000300a00 */
[----:B------:R-:W5:Y:S04]  /*e240*/  LDL.LU.64 R160, [R1+0x500] ;  /* 0x0005000001a07983 */ /* 0x000f680000300a00 */
[----:B------:R1:W-:Y:S04]  /*e250*/  STL.64 [R1+0x260], R164 ;  /* 0x000260a401007387 */ /* 0x0003e80000100a00 */
[----:B------:R4:W-:Y:S04]  /*e260*/  STL.64 [R1+0x258], R162 ;  /* 0x000258a201007387 */ /* 0x0009e80000100a00 */
[----:B------:R-:W5:Y:S04]  /*e270*/  LDL.LU.64 R246, [R1+0x508] ;  /* 0x0005080001f67983 */ /* 0x000f680000300a00 */
[----:B------:R-:W5:Y:S01]  /*e280*/  LDL.LU.64 R250, [R1+0x510] ;  /* 0x0005100001fa7983 */ /* 0x000f620000300a00 */
[----:B------:R-:W-:-:S02]  /*e290*/  VIADD R93, R151, 0xffffff17 ;  /* 0xffffff17975d7836 */ /* 0x000fc40000000000 */
[----:B------:R-:W1:Y:S01]  /*e2a0*/  LDC R151, c[0x0][0x3a0] ;  /* 0x0000e800ff977b82 */ /* 0x000e620000000800 */
[----:B------:R2:W-:Y:S02]  /*e2b0*/  LDGSTS.E [R82+0x39600], desc[UR16][R154.64], !P4 ;  /* 0x396000009a527fae */ /* 0x0005e4000e1a1010 */
[----:B------:R-:W-:Y:S02]  /*e2c0*/  ISETP.GE.U32.AND P2, PT, R93, 0x7ffffe98, PT ;  /* 0x7ffffe985d00780c */ /* 0x000fe40003f46070 */
[----:B------:R-:W-:Y:S01]  /*e2d0*/  ISETP.GE.U32.AND P4, PT, R0, 0x7ffffe97, PT ;  /* 0x7ffffe970000780c */ /* 0x000fe20003f86070 */
[----:B------:R3:W-:Y:S02]  /*e2e0*/  LDGSTS.E [R82+0x39800], desc[UR16][R168.64], !P5 ;  /* 0x39800000a8527fae */ /* 0x0007e4000e9a1010 */
[----:B--2---:R-:W2:Y:S02]  /*e2f0*/  LDC R154, c[0x0][0x3a0] ;  /* 0x0000e800ff9a7b82 */ /* 0x004ea40000000800 */
[----:B------:R1:W-:Y:S01]  /*e300*/  LDGSTS.E [R82+0x39a00], desc[UR16][R166.64], !P5 ;  /* 0x39a00000a6527fae */ /* 0x0003e2000e9a1010 */
[----:B------:R-:W-:-:S03]  /*e310*/  VIADD R0, R153, 0xffffff14 ;  /* 0xffffff1499007836 */ /* 0x000fc60000000000 */
[----:B------:R1:W-:Y:S01]  /*e320*/  LDGSTS.E [R82+0x39c00], desc[UR16][R164.64], !P6 ;  /* 0x39c00000a4527fae */ /* 0x0003e2000f1a1010 */
[----:B------:R-:W-:Y:S02]  /*e330*/  VIADD R93, R133, 0xffffff15 ;  /* 0xffffff15855d7836 */ /* 0x000fe40000000000 */
[----:B------:R-:W1:Y:S01]  /*e340*/  LDC R133, c[0x0][0x3a0] ;  /* 0x0000e800ff857b82 */ /* 0x000e620000000800 */
[----:B------:R4:W-:Y:S01]  /*e350*/  LDGSTS.E [R82+0x39e00], desc[UR16][R162.64], !P6 ;  /* 0x39e00000a2527fae */ /* 0x0009e2000f1a1010 */
[----:B------:R-:W-:Y:S01]  /*e360*/  ISETP.GE.U32.AND P6, PT, R0, 0x7ffffe95, PT ;  /* 0x7ffffe950000780c */ /* 0x000fe20003fc6070 */
[----:B------:R-:W-:-:S05]  /*e370*/  VIADD R0, R152, 0xffffff12 ;  /* 0xffffff1298007836 */ /* 0x000fca0000000000 */
[----:B------:R-:W1:Y:S01]  /*e380*/  LDC R153, c[0x0][0x3a0] ;  /* 0x0000e800ff997b82 */ /* 0x000e620000000800 */
[----:B---3--:R-:W-:-:S04]  /*e390*/  IMAD.WIDE R168, R2, 0x4, R158 ;  /* 0x0000000402a87825 */ /* 0x008fc800078e029e */
[C---:B-1----:R-:W-:Y:S01]  /*e3a0*/  IMAD.WIDE R166, R2.reuse, 0x4, R156 ;  /* 0x0000000402a67825 */ /* 0x042fe200078e029c */
[----:B------:R-:W-:Y:S03]  /*e3b0*/  STL.64 [R1+0x250], R168 ;  /* 0x000250a801007387 */ /* 0x000fe60000100a00 */
[C---:B------:R-:W-:Y:S01]  /*e3c0*/  IMAD.WIDE R164, R2.reuse, 0x4, R242 ;  /* 0x0000000402a47825 */ /* 0x040fe200078e02f2 */
[----:B------:R5:W-:Y:S01]  /*e3d0*/  STL.64 [R1+0x248], R166 ;  /* 0x000248a601007387 */ /* 0x000be20000100a00 */
[----:B------:R-:W-:Y:S01]  /*e3e0*/  ISETP.GE.U32.AND P5, PT, R93, 0x7ffffe96, PT ;  /* 0x7ffffe965d00780c */ /* 0x000fe20003fa6070 */
[----:B------:R-:W1:Y:S02]  /*e3f0*/  LDC R152, c[0x0][0x3a0] ;  /* 0x0000e800ff987b82 */ /* 0x000e640000000800 */
[----:B------:R-:W3:Y:S01]  /*e400*/  LDL.LU.64 R158, [R1+0x518] ;  /* 0x00051800019e7983 */ /* 0x000ee20000300a00 */
[----:B----4-:R-:W-:-:S03]  /*e410*/  IMAD.WIDE R162, R2, 0x4, R244 ;  /* 0x0000000402a27825 */ /* 0x010fc600078e02f4 */
[----:B------:R-:W4:Y:S04]  /*e420*/  LDL.LU.64 R156, [R1+0x520] ;  /* 0x00052000019c7983 */ /* 0x000f280000300a00 */
[----:B------:R-:W-:Y:S04]  /*e430*/  LDGSTS.E [R82+0x3a000], desc[UR16][R168.64], !P2 ;  /* 0x3a000000a8527fae */ /* 0x000fe8000d1a1010 */
[----:B------:R5:W-:Y:S04]  /*e440*/  LDGSTS.E [R82+0x3a200], desc[UR16][R166.64], !P2 ;  /* 0x3a200000a6527fae */ /* 0x000be8000d1a1010 */
[----:B------:R2:W-:Y:S04]  /*e450*/  STL.64 [R1+0x240], R164 ;  /* 0x000240a401007387 */ /* 0x0005e80000100a00 */
[----:B------:R2:W-:Y:S01]  /*e460*/  LDGSTS.E [R82+0x3a400], desc[UR16][R164.64], !P4 ;  /* 0x3a400000a4527fae */ /* 0x0005e2000e1a1010 */
[----:B-----5:R-:W-:-:S03]  /*e470*/  IMAD.WIDE R166, R2, 0x4, R248 ;  /* 0x0000000402a67825 */ /* 0x020fc600078e02f8 */
[----:B------:R5:W-:Y:S04]  /*e480*/  STL.64 [R1+0x238], R162 ;  /* 0x000238a201007387 */ /* 0x000be80000100a00 */
[----:B------:R-:W4:Y:S01]  /*e490*/  LDL.LU.64 R242, [R1+0x528] ;  /* 0x0005280001f27983 */ /* 0x000f220000300a00 */
[----:B--2---:R-:W-:-:S03]  /*e4a0*/  IMAD.WIDE R164, R2, 0x4, R160 ;  /* 0x0000000402a47825 */ /* 0x004fc600078e02a0 */
[----:B------:R5:W-:Y:S01]  /*e4b0*/  LDGSTS.E [R82+0x3a600], desc[UR16][R162.64], !P4 ;  /* 0x3a600000a2527fae */ /* 0x000be2000e1a1010 */
[----:B------:R-:W-:Y:S02]  /*e4c0*/  ISETP.GE.U32.AND P4, PT, R0, 0x7ffffe93, PT ;  /* 0x7ffffe930000780c */ /* 0x000fe40003f86070 */
[----:B------:R-:W-:Y:S01]  /*e4d0*/  IADD3 R0, PT, PT, R154, -0xf0, RZ ;  /* 0xffffff109a007810 */ /* 0x000fe20007ffe0ff */
[----:B------:R-:W2:Y:S01]  /*e4e0*/  LDL.LU.64 R244, [R1+0x530] ;  /* 0x0005300001f47983 */ /* 0x000ea20000300a00 */
[----:B------:R-:W-:-:S03]  /*e4f0*/  IMAD.WIDE R154, R2, 0x4, R250 ;  /* 0x00000004029a7825 */ /* 0x000fc600078e02fa */
[----:B------:R-:W-:Y:S01]  /*e500*/  STL.64 [R1+0x230], R166 ;  /* 0x000230a601007387 */ /* 0x000fe20000100a00 */
[----:B-----5:R-:W-:-:S03]  /*e510*/  IMAD.WIDE R162, R2, 0x4, R246 ;  /* 0x0000000402a27825 */ /* 0x020fc600078e02f6 */
[----:B------:R-:W-:Y:S04]  /*e520*/  STL.64 [R1+0x228], R164 ;  /* 0x000228a401007387 */ /* 0x000fe80000100a00 */
[----:B------:R-:W5:Y:S04]  /*e530*/  LDL.LU.64 R248, [R1+0x538] ;  /* 0x0005380001f87983 */ /* 0x000f680000300a00 */
[----:B------:R-:W5:Y:S04]  /*e540*/  LDL.LU.64 R160, [R1+0x540] ;  /* 0x0005400001a07983 */ /* 0x000f680000300a00 */
[----:B------:R-:W-:Y:S04]  /*e550*/  STL.64 [R1+0x220], R162 ;  /* 0x000220a201007387 */ /* 0x000fe80000100a00 */
[----:B------:R1:W-:Y:S04]  /*e560*/  STL.64 [R1+0x218], R154 ;  /* 0x0002189a01007387 */ /* 0x0003e80000100a00 */
[----:B------:R-:W5:Y:S04]  /*e570*/  LDL.LU.64 R246, [R1+0x548] ;  /* 0x0005480001f67983 */ /* 0x000f680000300a00 */
[----:B------:R-:W5:Y:S01]  /*e580*/  LDL.LU.64 R250, [R1+0x550] ;  /* 0x0005500001fa7983 */ /* 0x000f620000300a00 */
[----:B------:R-:W-:-:S02]  /*e590*/  IADD3 R93, PT, PT, R150, -0xed, RZ ;  /* 0xffffff13965d7810 */ /* 0x000fc40007ffe0ff */
[----:B------:R-:W1:Y:S01]  /*e5a0*/  LDC R150, c[0x0][0x3a0] ;  /* 0x0000e800ff967b82 */ /* 0x000e620000000800 */
[----:B------:R-:W-:Y:S01]  /*e5b0*/  LDGSTS.E [R82+0x3a800], desc[UR16][R166.64], !P5 ;  /* 0x3a800000a6527fae */ /* 0x000fe2000e9a1010 */
[----:B------:R-:W-:-:S03]  /*e5c0*/  ISETP.GE.U32.AND P2, PT, R93, 0x7ffffe94, PT ;  /* 0x7ffffe945d00780c */ /* 0x000fc60003f46070 */
[----:B------:R-:W-:Y:S04]  /*e5d0*/  LDGSTS.E [R82+0x3aa00], desc[UR16][R164.64], !P5 ;  /* 0x3aa00000a4527fae */ /* 0x000fe8000e9a1010 */
[----:B------:R-:W-:Y:S04]  /*e5e0*/  LDGSTS.E [R82+0x3ac00], desc[UR16][R162.64], !P6 ;  /* 0x3ac00000a2527fae */ /* 0x000fe8000f1a1010 */
[----:B------:R1:W-:Y:S01]  /*e5f0*/  LDGSTS.E [R82+0x3ae00], desc[UR16][R154.64], !P6 ;  /* 0x3ae000009a527fae */ /* 0x0003e2000f1a1010 */
[C---:B---3--:R-:W-:Y:S01]  /*e600*/  IMAD.WIDE R168, R2.reuse, 0x4, R158 ;  /* 0x0000000402a87825 */ /* 0x048fe200078e029e */
[----:B-1----:R-:W1:Y:S03]  /*e610*/  LDC R155, c[0x0][0x3a0] ;  /* 0x0000e800ff9b7b82 */ /* 0x002e660000000800 */
[C---:B----4-:R-:W-:Y:S01]  /*e620*/  IMAD.WIDE R166, R2.reuse, 0x4, R156 ;  /* 0x0000000402a67825 */ /* 0x050fe200078e029c */
[----:B------:R5:W-:Y:S03]  /*e630*/  STL.64 [R1+0x210], R168 ;  /* 0x000210a801007387 */ /* 0x000be60000100a00 */
[----:B------:R-:W-:Y:S01]  /*e640*/  VIADD R93, R151, 0xffffff11 ;  /* 0xffffff11975d7836 */ /* 0x000fe20000000000 */
[----:B------:R3:W-:Y:S01]  /*e650*/  STL.64 [R1+0x208], R166 ;  /* 0x000208a601007387 */ /* 0x0007e20000100a00 */
[----:B------:R-:W-:-:S03]  /*e660*/  IMAD.WIDE R164, R2, 0x4, R242 ;  /* 0x0000000402a47825 */ /* 0x000fc600078e02f2 */
[----:B------:R-:W4:Y:S01]  /*e670*/  LDL.LU.64 R158, [R1+0x558] ;  /* 0x00055800019e7983 */ /* 0x000f220000300a00 */
[----:B--2---:R-:W-:-:S03]  /*e680*/  IMAD.WIDE R162, R2, 0x4, R244 ;  /* 0x0000000402a27825 */ /* 0x004fc600078e02f4 */
[----:B------:R-:W2:Y:S01]  /*e690*/  LDL.LU.64 R156, [R1+0x560] ;  /* 0x00056000019c7983 */ /* 0x000ea20000300a00 */
[----:B------:R-:W-:Y:S01]  /*e6a0*/  ISETP.GE.U32.AND P6, PT, R0, 0x7ffffe91, PT ;  /* 0x7ffffe910000780c */ /* 0x000fe20003fc6070 */
[----:B------:R-:W1:Y:S02]  /*e6b0*/  LDC R151, c[0x0][0x3a0] ;  /* 0x0000e800ff977b82 */ /* 0x000e640000000800 */
[----:B------:R5:W-:Y:S04]  /*e6c0*/  LDGSTS.E [R82+0x3b000], desc[UR16][R168.64], !P2 ;  /* 0x3b000000a8527fae */ /* 0x000be8000d1a1010 */
[----:B------:R3:W-:Y:S02]  /*e6d0*/  LDGSTS.E [R82+0x3b200], desc[UR16][R166.64], !P2 ;  /* 0x3b200000a6527fae */ /* 0x0007e4000d1a1010 */
[----:B------:R-:W1:Y:S02]  /*e6e0*/  LDC R154, c[0x0][0x3a0] ;  /* 0x0000e800ff9a7b82 */ /* 0x000e640000000800 */
[----:B------:R5:W-:Y:S02]  /*e6f0*/  STL.64 [R1+0x200], R164 ;  /* 0x000200a401007387 */ /* 0x000be40000100a00 */
[----:B-----5:R-:W-:-:S02]  /*e700*/  IMAD.WIDE R168, R2, 0x4, R248 ;  /* 0x0000000402a87825 */ /* 0x020fc400078e02f8 */
[----:B------:R5:W-:Y:S02]  /*e710*/  STL.64 [R1+0x1f8], R162 ;  /* 0x0001f8a201007387 */ /* 0x000be40000100a00 */
[C---:B---3--:R-:W-:Y:S02]  /*e720*/  IMAD.WIDE R166, R2.reuse, 0x4, R160 ;  /* 0x0000000402a67825 */ /* 0x048fe400078e02a0 */
[----:B------:R-:W3:Y:S04]  /*e730*/  LDL.LU.64 R242, [R1+0x568] ;  /* 0x0005680001f27983 */ /* 0x000ee80000300a00 */
[----:B------:R-:W3:Y:S04]  /*e740*/  LDL.LU.64 R244, [R1+0x570] ;  /* 0x0005700001f47983 */ /* 0x000ee80000300a00 */
[----:B------:R5:W-:Y:S04]  /*e750*/  LDGSTS.E [R82+0x3b400], desc[UR16][R164.64], !P4 ;  /* 0x3b400000a4527fae */ /* 0x000be8000e1a1010 */
[----:B------:R5:W-:Y:S04]  /*e760*/  LDGSTS.E [R82+0x3b600], desc[UR16][R162.64], !P4 ;  /* 0x3b600000a2527fae */ /* 0x000be8000e1a1010 */
[----:B------:R4:W-:Y:S01]  /*e770*/  STL.64 [R1+0x1f0], R168 ;  /* 0x0001f0a801007387 */ /* 0x0009e20000100a00 */
[----:B-----5:R-:W-:-:S03]  /*e780*/  IMAD.WIDE R164, R2, 0x4, R246 ;  /* 0x0000000402a47825 */ /* 0x020fc600078e02f6 */
[----:B------:R2:W-:Y:S01]  /*e790*/  STL.64 [R1+0x1e8], R166 ;  /* 0x0001e8a601007387 */ /* 0x0005e20000100a00 */
[----:B------:R-:W-:-:S03]  /*e7a0*/  IMAD.WIDE R162, R2, 0x4, R250 ;  /* 0x0000000402a27825 */ /* 0x000fc600078e02fa */
[----:B------:R-:W5:Y:S04]  /*e7b0*/  LDL.LU.64 R248, [R1+0x578] ;  /* 0x0005780001f87983 */ /* 0x000f680000300a00 */
[----:B------:R-:W5:Y:S04]  /*e7c0*/  LDL.LU.64 R160, [R1+0x580] ;  /* 0x0005800001a07983 */ /* 0x000f680000300a00 */
[----:B------:R3:W-:Y:S04]  /*e7d0*/  STL.64 [R1+0x1e0], R164 ;  /* 0x0001e0a401007387 */ /* 0x0007e80000100a00 */
[----:B------:R1:W-:Y:S04]  /*e7e0*/  STL.64 [R1+0x1d8], R162 ;  /* 0x0001d8a201007387 */ /* 0x0003e80000100a00 */
[----:B------:R-:W5:Y:S04]  /*e7f0*/  LDL.LU.64 R246, [R1+0x588] ;  /* 0x0005880001f67983 */ /* 0x000f680000300a00 */
[----:B------:R-:W5:Y:S01]  /*e800*/  LDL.LU.64 R250, [R1+0x590] ;  /* 0x0005900001fa7983 */ /* 0x000f620000300a00 */
[----:B------:R-:W-:Y:S01]  /*e810*/  ISETP.GE.U32.AND P5, PT, R93, 0x7ffffe92, PT ;  /* 0x7ffffe925d00780c */ /* 0x000fe20003fa6070 */
[----:B------:R-:W-:-:S02]  /*e820*/  VIADD R93, R133, 0xffffff0f ;  /* 0xffffff0f855d7836 */ /* 0x000fc40000000000 */
[----:B------:R-:W-:Y:S01]  /*e830*/  VIADD R0, R153, 0xffffff0e ;  /* 0xffffff0e99007836 */ /* 0x000fe20000000000 */
[----:B------:R-:W1:Y:S02]  /*e840*/  LDC R133, c[0x0][0x3a0] ;  /* 0x0000e800ff857b82 */ /* 0x000e640000000800 */
[----:B------:R-:W-:Y:S02]  /*e850*/  ISETP.GE.U32.AND P2, PT, R93, 0x7ffffe90, PT ;  /* 0x7ffffe905d00780c */ /* 0x000fe40003f46070 */
[----:B------:R-:W-:-:S05]  /*e860*/  ISETP.GE.U32.AND P4, PT, R0, 0x7ffffe8f, PT ;  /* 0x7ffffe8f0000780c */ /* 0x000fca0003f86070 */
[----:B------:R4:W-:Y:S01]  /*e870*/  LDGSTS.E [R82+0x3b800], desc[UR16][R168.64], !P5 ;  /* 0x3b800000a8527fae */ /* 0x0009e2000e9a1010 */
[----:B------:R-:W1:Y:S03]  /*e880*/  LDC R153, c[0x0][0x3a0] ;  /* 0x0000e800ff997b82 */ /* 0x000e660000000800 */
[----:B------:R2:W-:Y:S04]  /*e890*/  LDGSTS.E [R82+0x3ba00], desc[UR16][R166.64], !P5 ;  /* 0x3ba00000a6527fae */ /* 0x0005e8000e9a1010 */
[----:B------:R3:W-:Y:S04]  /*e8a0*/  LDGSTS.E [R82+0x3bc00], desc[UR16][R164.64], !P6 ;  /* 0x3bc00000a4527fae */ /* 0x0007e8000f1a1010 */
[----:B------:R1:W-:Y:S01]  /*e8b0*/  LDGSTS.E [R82+0x3be00], desc[UR16][R162.64], !P6 ;  /* 0x3be00000a2527fae */ /* 0x0003e2000f1a1010 */
[----:B----4-:R-:W-:-:S04]  /*e8c0*/  IMAD.WIDE R168, R2, 0x4, R158 ;  /* 0x0000000402a87825 */ /* 0x010fc800078e029e */
[C---:B--2---:R-:W-:Y:S01]  /*e8d0*/  IMAD.WIDE R166, R2.reuse, 0x4, R156 ;  /* 0x0000000402a67825 */ /* 0x044fe200078e029c */
[----:B------:R5:W-:Y:S04]  /*e8e0*/  STL.64 [R1+0x1d0], R168 ;  /* 0x0001d0a801007387 */ /* 0x000be80000100a00 */
[----:B------:R2:W-:Y:S04]  /*e8f0*/  STL.64 [R1+0x1c8], R166 ;  /* 0x0001c8a601007387 */ /* 0x0005e80000100a00 */
[----:B------:R-:W4:Y:S04]  /*e900*/  LDL.LU.64 R158, [R1+0x598] ;  /* 0x00059800019e7983 */ /* 0x000f280000300a00 */
[----:B------:R-:W4:Y:S04]  /*e910*/  LDL.LU.64 R156, [R1+0x5a0] ;  /* 0x0005a000019c7983 */ /* 0x000f280000300a00 */
[----:B------:R5:W-:Y:S01]  /*e920*/  LDGSTS.E [R82+0x3c000], desc[UR16][R168.64], !P2 ;  /* 0x3c000000a8527fae */ /* 0x000be2000d1a1010 */
[----:B---3--:R-:W-:-:S03]  /*e930*/  IMAD.WIDE R164, R2, 0x4, R242 ;  /* 0x0000000402a47825 */ /* 0x008fc600078e02f2 */
[----:B------:R2:W-:Y:S01]  /*e940*/  LDGSTS.E [R82+0x3c200], desc[UR16][R166.64], !P2 ;  /* 0x3c200000a6527fae */ /* 0x0005e2000d1a1010 */
[----:B-1----:R-:W-:-:S03]  /*e950*/  IMAD.WIDE R162, R2, 0x4, R244 ;  /* 0x0000000402a27825 */ /* 0x002fc600078e02f4 */
[----:B------:R1:W-:Y:S04]  /*e960*/  STL.64 [R1+0x1c0], R164 ;  /* 0x0001c0a401007387 */ /* 0x0003e80000100a00 */
[----:B------:R3:W-:Y:S04]  /*e970*/  STL.64 [R1+0x1b8], R162 ;  /* 0x0001b8a201007387 */ /* 0x0007e80000100a00 */
[----:B------:R-:W4:Y:S04]  /*e980*/  LDL.LU.64 R242, [R1+0x5a8] ;  /* 0x0005a80001f27983 */ /* 0x000f280000300a00 */
[----:B------:R1:W-:Y:S04]  /*e990*/  LDGSTS.E [R82+0x3c400], desc[UR16][R164.64], !P4 ;  /* 0x3c400000a4527fae */ /* 0x0003e8000e1a1010 */
[----:B------:R-:W4:Y:S01]  /*e9a0*/  LDL.LU.64 R244, [R1+0x5b0] ;  /* 0x0005b00001f47983 */ /* 0x000f220000300a00 */
[----:B-----5:R-:W-:-:S03]  /*e9b0*/  IMAD.WIDE R168, R2, 0x4, R248 ;  /* 0x0000000402a87825 */ /* 0x020fc600078e02f8 */
[----:B------:R3:W-:Y:S01]  /*e9c0*/  LDGSTS.E [R82+0x3c600], desc[UR16][R162.64], !P4 ;  /* 0x3c600000a2527fae */ /* 0x0007e2000e1a1010 */
[----:B--2---:R-:W-:-:S03]  /*e9d0*/  IMAD.WIDE R166, R2, 0x4, R160 ;  /* 0x0000000402a67825 */ /* 0x004fc600078e02a0 */
[----:B------:R-:W-:Y:S04]  /*e9e0*/  STL.64 [R1+0x1b0], R168 ;  /* 0x0001b0a801007387 */ /* 0x000fe80000100a00 */
[----:B------:R4:W-:Y:S04]  /*e9f0*/  STL.64 [R1+0x1a8], R166 ;  /* 0x0001a8a601007387 */ /* 0x0009e80000100a00 */
[----:B------:R-:W2:Y:S01]  /*ea00*/  LDL.LU.64 R248, [R1+0x5b8] ;  /* 0x0005b80001f87983 */ /* 0x000ea20000300a00 */
[----:B-1----:R-:W-:-:S03]  /*ea10*/  IMAD.WIDE R164, R2, 0x4, R246 ;  /* 0x0000000402a47825 */ /* 0x002fc600078e02f6 */
[----:B------:R-:W5:Y:S01]  /*ea20*/  LDL.LU.64 R160, [R1+0x5c0] ;  /* 0x0005c00001a07983 */ /* 0x000f620000300a00 */
[----:B---3--:R-:W-:-:S03]  /*ea30*/  IMAD.WIDE R162, R2, 0x4, R250 ;  /* 0x0000000402a27825 */ /* 0x008fc600078e02fa */
        /* <DEDUP_REMOVED lines=11> */
[----:B------:R-:W2:Y:S02]  /*eaf0*/  LDC R155, c[0x0][0x3a0] ;  /* 0x0000e800ff9b7b82 */ /* 0x000ea40000000800 */
[----:B------:R-:W-:Y:S01]  /*eb00*/  ISETP.GE.U32.AND P2, PT, R93, 0x7ffffe8c, PT ;  /* 0x7ffffe8c5d00780c */ /* 0x000fe20003f46070 */
[----:B------:R-:W-:Y:S01]  /*eb10*/  VIADD R93, R133, 0xffffff09 ;  /* 0xffffff09855d7836 */ /* 0x000fe20000000000 */
[----:B------:R-:W-:-:S03]  /*eb20*/  ISETP.GE.U32.AND P4, PT, R0, 0x7ffffe8b, PT ;  /* 0x7ffffe8b0000780c */ /* 0x000fc60003f86070 */
[----:B------:R-:W-:Y:S01]  /*eb30*/  LDGSTS.E [R82+0x3c800], desc[UR16][R168.64], !P5 ;  /* 0x3c800000a8527fae */ /* 0x000fe2000e9a1010 */
[----:B------:R-:W2:Y:S03]  /*eb40*/  LDC R152, c[0x0][0x3a0] ;  /* 0x0000e800ff987b82 */ /* 0x000ea60000000800 */
[----:B------:R4:W-:Y:S04]  /*eb50*/  LDGSTS.E [R82+0x3ca00], desc[UR16][R166.64], !P5 ;  /* 0x3ca00000a6527fae */ /* 0x0009e8000e9a1010 */
[----:B------:R1:W-:Y:S01]  /*eb60*/  LDGSTS.E [R82+0x3cc00], desc[UR16][R164.64], !P6 ;  /* 0x3cc00000a4527fae */ /* 0x0003e2000f1a1010 */
[----:B------:R-:W-:Y:S01]  /*eb70*/  ISETP.GE.U32.AND P5, PT, R93, 0x7ffffe8a, PT ;  /* 0x7ffffe8a5d00780c */ /* 0x000fe20003fa6070 */
[----:B------:R-:W2:Y:S02]  /*eb80*/  LDC R133, c[0x0][0x3a0] ;  /* 0x0000e800ff857b82 */ /* 0x000ea40000000800 */
[----:B------:R3:W-:Y:S01]  /*eb90*/  LDGSTS.E [R82+0x3ce00], desc[UR16][R162.64], !P6 ;  /* 0x3ce00000a2527fae */ /* 0x0007e2000f1a1010 */
[----:B-1----:R-:W-:Y:S01]  /*eba0*/  IADD3 R93, PT, PT, R150, -0xf9, RZ ;  /* 0xffffff07965d7810 */ /* 0x002fe20007ffe0ff */
[----:B----4-:R-:W-:-:S02]  /*ebb0*/  IMAD.WIDE R166, R2, 0x4, R158 ;  /* 0x0000000402a67825 */ /* 0x010fc400078e029e */
[----:B------:R-:W4:Y:S02]  /*ebc0*/  LDL.LU.64 R158, [R1+0x5d8] ;  /* 0x0005d800019e7983 */ /* 0x000f240000300a00 */
[C---:B------:R-:W-:Y:S02]  /*ebd0*/  IMAD.WIDE R164, R2.reuse, 0x4, R156 ;  /* 0x0000000402a47825 */ /* 0x040fe400078e029c */
[----:B------:R-:W4:Y:S04]  /*ebe0*/  LDL.LU.64 R156, [R1+0x5e0] ;  /* 0x0005e000019c7983 */ /* 0x000f280000300a00 */
[----:B------:R2:W-:Y:S04]  /*ebf0*/  STL.64 [R1+0x190], R166 ;  /* 0x000190a601007387 */ /* 0x0005e80000100a00 */
[----:B------:R5:W-:Y:S04]  /*ec00*/  STL.64 [R1+0x188], R164 ;  /* 0x000188a401007387 */ /* 0x000be80000100a00 */
[----:B------:R2:W-:Y:S04]  /*ec10*/  LDGSTS.E [R82+0x3d000], desc[UR16][R166.64], !P2 ;  /* 0x3d000000a6527fae */ /* 0x0005e8000d1a1010 */
[----:B------:R5:W-:Y:S01]  /*ec20*/  LDGSTS.E [R82+0x3d200], desc[UR16][R164.64], !P2 ;  /* 0x3d200000a4527fae */ /* 0x000be2000d1a1010 */
[----:B---3--:R-:W-:-:S03]  /*ec30*/  IMAD.WIDE R162, R2, 0x4, R242 ;  /* 0x0000000402a27825 */ /* 0x008fc600078e02f2 */
[----:B------:R-:W3:Y:S04]  /*ec40*/  LDL.LU.64 R242, [R1+0x5e8] ;  /* 0x0005e80001f27983 */ /* 0x000ee80000300a00 */
[----:B------:R1:W-:Y:S01]  /*ec50*/  LDGSTS.E [R82+0x3d400], desc[UR16][R162.64], !P4 ;  /* 0x3d400000a2527fae */ /* 0x0003e2000e1a1010 */
[----:B------:R-:W-:-:S03]  /*ec60*/  IMAD.WIDE R150, R2, 0x4, R244 ;  /* 0x0000000402967825 */ /* 0x000fc600078e02f4 */
[----:B------:R-:W3:Y:S04]  /*ec70*/  LDL.LU.64 R244, [R1+0x5f0] ;  /* 0x0005f00001f47983 */ /* 0x000ee80000300a00 */
[----:B------:R1:W-:Y:S04]  /*ec80*/  STL.64 [R1+0x180], R162 ;  /* 0x000180a201007387 */ /* 0x0003e80000100a00 */
[----:B------:R1:W-:Y:S01]  /*ec90*/  STL.64 [R1+0x178], R150 ;  /* 0x0001789601007387 */ /* 0x0003e20000100a00 */
[----:B--2---:R-:W-:-:S04]  /*eca0*/  IMAD.WIDE R166, R2, 0x4, R248 ;  /* 0x0000000402a67825 */ /* 0x004fc800078e02f8 */
[C---:B-----5:R-:W-:Y:S01]  /*ecb0*/  IMAD.WIDE R164, R2.reuse, 0x4, R160 ;  /* 0x0000000402a47825 */ /* 0x060fe200078e02a0 */
[----:B------:R-:W-:Y:S03]  /*ecc0*/  STL.64 [R1+0x170], R166 ;  /* 0x000170a601007387 */ /* 0x000fe60000100a00 */
[----:B------:R-:W-:Y:S01]  /*ecd0*/  VIADD R0, R153, 0xffffff08 ;  /* 0xffffff0899007836 */ /* 0x000fe20000000000 */
[----:B------:R-:W-:Y:S01]  /*ece0*/  ISETP.GE.U32.AND P2, PT, R93, 0x7ffffe88, PT ;  /* 0x7ffffe885d00780c */ /* 0x000fe20003f46070 */
[----:B------:R-:W2:Y:S01]  /*ecf0*/  LDC R153, c[0x0][0x3a0] ;  /* 0x0000e800ff997b82 */ /* 0x000ea20000000800 */
[----:B------:R5:W-:Y:S01]  /*ed00*/  LDGSTS.E [R82+0x3d600], desc[UR16][R150.64], !P4 ;  /* 0x3d60000096527fae */ /* 0x000be2000e1a1010 */
[----:B-1----:R-:W-:-:S04]  /*ed10*/  IMAD.WIDE R162, R2, 0x4, R246 ;  /* 0x0000000402a27825 */ /* 0x002fc800078e02f6 */
[----:B------:R-:W-:Y:S01]  /*ed20*/  IMAD.WIDE R160, R2, 0x4, R250 ;  /* 0x0000000402a07825 */ /* 0x000fe200078e02fa */
[----:B------:R-:W3:Y:S01]  /*ed30*/  LDL.LU.64 R246, [R1+0x5f8] ;  /* 0x0005f80001f67983 */ /* 0x000ee20000300a00 */
[----:B------:R-:W-:Y:S01]  /*ed40*/  ISETP.GE.U32.AND P6, PT, R0, 0x7ffffe89, PT ;  /* 0x7ffffe890000780c */ /* 0x000fe20003fc6070 */
[----:B-----5:R-:W1:Y:S02]  /*ed50*/  LDC R151, c[0x0][0x3a0] ;  /* 0x0000e800ff977b82 */ /* 0x020e640000000800 */
[----:B------:R-:W-:Y:S04]  /*ed60*/  STL.64 [R1+0x168], R164 ;  /* 0x000168a401007387 */ /* 0x000fe80000100a00 */
[----:B------:R5:W-:Y:S01]  /*ed70*/  STL.64 [R1+0x160], R162 ;  /* 0x000160a201007387 */ /* 0x000be20000100a00 */
[----:B------:R-:W-:Y:S01]  /*ed80*/  VIADD R93, R152, 0xffffff05 ;  /* 0xffffff05985d7836 */ /* 0x000fe20000000000 */
[----:B------:R-:W1:Y:S02]  /*ed90*/  LDC R150, c[0x0][0x3a0] ;  /* 0x0000e800ff967b82 */ /* 0x000e640000000800 */
[----:B------:R-:W3:Y:S01]  /*eda0*/  LDL.LU.64 R250, [R1+0x600] ;  /* 0x0006000001fa7983 */ /* 0x000ee20000300a00 */
[----:B------:R-:W-:-:S03]  /*edb0*/  VIADD R0, R154, 0xffffff06 ;  /* 0xffffff069a007836 */ /* 0x000fc60000000000 */
[----:B------:R-:W-:Y:S02]  /*edc0*/  LDGSTS.E [R82+0x3d800], desc[UR16][R166.64], !P5 ;  /* 0x3d800000a6527fae */ /* 0x000fe4000e9a1010 */
[----:B------:R-:W-:Y:S01]  /*edd0*/  ISETP.GE.U32.AND P4, PT, R0, 0x7ffffe87, PT ;  /* 0x7ffffe870000780c */ /* 0x000fe20003f86070 */
[----:B------:R-:W1:Y:S01]  /*ede0*/  LDC R154, c[0x0][0x3a0] ;  /* 0x0000e800ff9a7b82 */ /* 0x000e620000000800 */
[----:B------:R3:W-:Y:S01]  /*edf0*/  LDGSTS.E [R82+0x3da00], desc[UR16][R164.64], !P5 ;  /* 0x3da00000a4527fae */ /* 0x0007e2000e9a1010 */
[----:B------:R-:W-:-:S03]  /*ee00*/  IADD3 R0, PT, PT, R155, -0xfc, RZ ;  /* 0xffffff049b007810 */ /* 0x000fc60007ffe0ff */
[----:B------:R1:W-:Y:S04]  /*ee10*/  STL.64 [R1+0x158], R160 ;  /* 0x000158a001007387 */ /* 0x0003e80000100a00 */
[----:B------:R-:W-:Y:S04]  /*ee20*/  LDGSTS.E [R82+0x3dc00], desc[UR16][R162.64], !P6 ;  /* 0x3dc00000a2527fae */ /* 0x000fe8000f1a1010 */
[----:B------:R-:W-:Y:S01]  /*ee30*/  LDGSTS.E [R82+0x3de00], desc[UR16][R160.64], !P6 ;  /* 0x3de00000a0527fae */ /* 0x000fe2000f1a1010 */
[----:B------:R-:W-:Y:S01]  /*ee40*/  ISETP.GE.U32.AND P6, PT, R0, 0x7ffffe85, PT ;  /* 0x7ffffe850000780c */ /* 0x000fe20003fc6070 */
[----:B--2---:R-:W-:-:S02]  /*ee50*/  VIADD R0, R153, 0xffffff02 ;  /* 0xffffff0299007836 */ /* 0x004fc40000000000 */
[----:B-----5:R-:W2:Y:S04]  /*ee60*/  LDL.LU.64 R162, [R1+0x608] ;  /* 0x0006080001a27983 */ /* 0x020ea80000300a00 */
[----:B------:R-:W5:Y:S01]  /*ee70*/  LDL.LU.64 R168, [R1+0x610] ;  /* 0x0006100001a87983 */ /* 0x000f620000300a00 */
[----:B----4-:R-:W-:-:S04]  /*ee80*/  IMAD.WIDE R158, R2, 0x4, R158 ;  /* 0x00000004029e7825 */ /* 0x010fc800078e029e */
[C---:B------:R-:W-:Y:S01]  /*ee90*/  IMAD.WIDE R156, R2.reuse, 0x4, R156 ;  /* 0x00000004029c7825 */ /* 0x040fe200078e029c */
[----:B------:R4:W-:Y:S04]  /*eea0*/  STL.64 [R1+0x150], R158 ;  /* 0x0001509e01007387 */ /* 0x0009e80000100a00 */
[----:B------:R3:W-:Y:S04]  /*eeb0*/  STL.64 [R1+0x148], R156 ;  /* 0x0001489c01007387 */ /* 0x0007e80000100a00 */
[----:B-1----:R-:W5:Y:S04]  /*eec0*/  LDL.LU.64 R160, [R1+0x618] ;  /* 0x0006180001a07983 */ /* 0x002f680000300a00 */
[----:B------:R-:W-:Y:S04]  /*eed0*/  LDGSTS.E [R82+0x3e000], desc[UR16][R158.64], !P2 ;  /* 0x3e0000009e527fae */ /* 0x000fe8000d1a1010 */
[----:B------:R-:W-:Y:S01]  /*eee0*/  LDGSTS.E [R82+0x3e200], desc[UR16][R156.64], !P2 ;  /* 0x3e2000009c527fae */ /* 0x000fe2000d1a1010 */
[----:B---3--:R-:W-:-:S05]  /*eef0*/  IMAD.WIDE R164, R2, 0x4, R242 ;  /* 0x0000000402a47825 */ /* 0x008fca00078e02f2 */
[----:B------:R1:W-:Y:S01]  /*ef00*/  STL.64 [R1+0x140], R164 ;  /* 0x000140a401007387 */ /* 0x0003e20000100a00 */
[----:B------:R-:W-:-:S03]  /*ef10*/  IMAD.WIDE R152, R2, 0x4, R244 ;  /* 0x0000000402987825 */ /* 0x000fc600078e02f4 */
[----:B----4-:R-:W3:Y:S04]  /*ef20*/  LDL.LU.64 R158, [R1+0x620] ;  /* 0x00062000019e7983 */ /* 0x010ee80000300a00 */
[----:B------:R4:W-:Y:S04]  /*ef30*/  STL.64 [R1+0x138], R152 ;  /* 0x0001389801007387 */ /* 0x0009e80000100a00 */
[----:B------:R-:W3:Y:S04]  /*ef40*/  LDL.LU.64 R156, [R1+0x628] ;  /* 0x00062800019c7983 */ /* 0x000ee80000300a00 */
[----:B------:R-:W3:Y:S04]  /*ef50*/  LDL.LU.64 R248, [R1+0x630] ;  /* 0x0006300001f87983 */ /* 0x000ee80000300a00 */
[----:B------:R-:W3:Y:S04]  /*ef60*/  LDL.LU.64 R242, [R1+0x638] ;  /* 0x0006380001f27983 */ /* 0x000ee80000300a00 */
[----:B------:R-:W3:Y:S04]  /*ef70*/  LDL.LU.64 R244, [R1+0x640] ;  /* 0x0006400001f47983 */ /* 0x000ee80000300a00 */
[----:B------:R1:W-:Y:S01]  /*ef80*/  LDGSTS.E [R82+0x3e400], desc[UR16][R164.64], !P4 ;  /* 0x3e400000a4527fae */ /* 0x0003e2000e1a1010 */
[----:B------:R-:W-:Y:S01]  /*ef90*/  IMAD.WIDE R166, R2, 0x4, R246 ;  /* 0x0000000402a67825 */ /* 0x000fe200078e02f6 */
[----:B------:R-:W-:-:S02]  /*efa0*/  ISETP.GE.U32.AND P5, PT, R93, 0x7ffffe86, PT ;  /* 0x7ffffe865d00780c */ /* 0x000fc40003fa6070 */
[----:B------:R4:W-:Y:S04]  /*efb0*/  LDGSTS.E [R82+0x3e600], desc[UR16][R152.64], !P4 ;  /* 0x3e60000098527fae */ /* 0x0009e8000e1a1010 */
[----:B------:R-:W-:Y:S04]  /*efc0*/  STL.64 [R1+0x130], R166 ;  /* 0x000130a601007387 */ /* 0x000fe80000100a00 */
[----:B------:R-:W3:Y:S01]  /*efd0*/  LDL.LU.64 R246, [R1+0x648] ;  /* 0x0006480001f67983 */ /* 0x000ee20000300a00 */
[----:B-1----:R-:W-:-:S03]  /*efe0*/  IMAD.WIDE R164, R2, 0x4, R250 ;  /* 0x0000000402a47825 */ /* 0x002fc600078e02fa */
[----:B------:R-:W3:Y:S01]  /*eff0*/  LDL.LU.64 R250, [R1+0x650] ;  /* 0x0006500001fa7983 */ /* 0x000ee20000300a00 */
[----:B----4-:R-:W1:Y:S01]  /*f000*/  LDC R152, c[0x0][0x3a0] ;  /* 0x0000e800ff987b82 */ /* 0x010e620000000800 */
[----:B------:R-:W-:Y:S01]  /*f010*/  VIADD R93, R133, 0xffffff03 ;  /* 0xffffff03855d7836 */ /* 0x000fe20000000000 */
[----:B------:R-:W-:Y:S01]  /*f020*/  ISETP.GE.U32.AND P4, PT, R0, 0x7ffffe83, PT ;  /* 0x7ffffe830000780c */ /* 0x000fe20003f86070 */
[----:B------:R-:W-:Y:S03]  /*f030*/  LDGSTS.E [R82+0x3e800], desc[UR16][R166.64], !P5 ;  /* 0x3e800000a6527fae */ /* 0x000fe6000e9a1010 */
[----:B------:R-:W-:Y:S01]  /*f040*/  ISETP.GE.U32.AND P2, PT, R93, 0x7ffffe84, PT ;  /* 0x7ffffe845d00780c */ /* 0x000fe20003f46070 */
[----:B------:R-:W-:Y:S01]  /*f050*/  VIADD R93, R154, 0xffffff00 ;  /* 0xffffff009a5d7836 */ /* 0x000fe20000000000 */
[----:B------:R-:W-:Y:S01]  /*f060*/  IADD3 R0, PT, PT, R151, -0xff, RZ ;  /* 0xffffff0197007810 */ /* 0x000fe20007ffe0ff */
[----:B------:R-:W-:Y:S01]  /*f070*/  LDGSTS.E [R82+0x3ea00], desc[UR16][R164.64], !P5 ;  /* 0x3ea00000a4527fae */ /* 0x000fe2000e9a1010 */
[----:B------:R-:W-:Y:S01]  /*f080*/  IMAD.WIDE R36, R3, 0x4, R36 ;  /* 0x0000000403247825 */ /* 0x000fe200078e0224 */
[----:B------:R-:W4:Y:S01]  /*f090*/  LDC R133, c[0x0][0x3a0] ;  /* 0x0000e800ff857b82 */ /* 0x000f220000000800 */
[----:B------:R-:W-:Y:S01]  /*f0a0*/  ISETP.GE.AND P5, PT, R83, R93, PT ;  /* 0x0000005d5300720c */ /* 0x000fe20003fa6270 */
[----:B------:R-:W-:Y:S01]  /*f0b0*/  STL.64 [R1+0x128], R164 ;  /* 0x000128a401007387 */ /* 0x000fe20000100a00 */
[----:B------:R-:W-:-:S04]  /*f0c0*/  IMAD.WIDE R30, R3, 0x4, R30 ;  /* 0x00000004031e7825 */ /* 0x000fc800078e021e */
[----:B------:R-:W-:Y:S01]  /*f0d0*/  IMAD.WIDE R32, R3, 0x4, R32 ;  /* 0x0000000403207825 */ /* 0x000fe200078e0220 */
[----:B------:R-:W1:Y:S03]  /*f0e0*/  LDC R151, c[0x0][0x3a0] ;  /* 0x0000e800ff977b82 */ /* 0x000e660000000800 */
[----:B--2---:R-:W-:-:S04]  /*f0f0*/  IMAD.WIDE R162, R2, 0x4, R162 ;  /* 0x0000000402a27825 */ /* 0x004fc800078e02a2 */
[----:B-----5:R-:W-:Y:S01]  /*f100*/  IMAD.WIDE R154, R2, 0x4, R168 ;  /* 0x00000004029a7825 */ /* 0x020fe200078e02a8 */
[----:B------:R-:W-:Y:S04]  /*f110*/  LDGSTS.E [R82+0x3ec00], desc[UR16][R162.64], !P6 ;  /* 0x3ec00000a2527fae */ /* 0x000fe8000f1a1010 */
[----:B------:R2:W-:Y:S01]  /*f120*/  LDGSTS.E [R82+0x3ee00], desc[UR16][R154.64], !P6 ;  /* 0x3ee000009a527fae */ /* 0x0005e2000f1a1010 */
[----:B------:R-:W-:Y:S02]  /*f130*/  ISETP.GE.U32.AND P6, PT, R0, 0x7ffffe82, PT ;  /* 0x7ffffe820000780c */ /* 0x000fe40003fc6070 */
[----:B------:R-:W-:Y:S01]  /*f140*/  SEL R0, RZ, 0x4, P5 ;  /* 0x00000004ff007807 */ /* 0x000fe20002800000 */
[----:B------:R-:W-:Y:S01]  /*f150*/  STL.64 [R1+0x120], R162 ;  /* 0x000120a201007387 */ /* 0x000fe20000100a00 */
[----:B------:R-:W-:Y:S01]  /*f160*/  ISETP.GT.AND P5, PT, R252, 0x17f, PT ;  /* 0x0000017ffc00780c */ /* 0x000fe20003fa4270 */
[C---:B------:R-:W-:Y:S01]  /*f170*/  IMAD.WIDE R60, R3.reuse, 0x4, R60 ;  /* 0x00000004033c7825 */ /* 0x040fe200078e023c */
[----:B------:R-:W5:Y:S01]  /*f180*/  LDC R252, c[0x0][0x3a0] ;  /* 0x0000e800fffc7b82 */ /* 0x000f620000000800 */
[----:B------:R2:W-:Y:S01]  /*f190*/  STL.64 [R1+0x118], R154 ;  /* 0x0001189a01007387 */ /* 0x0005e20000100a00 */
[----:B------:R-:W-:Y:S01]  /*f1a0*/  SEL R0, R0, RZ, P5 ;  /* 0x000000ff00007207 */ /* 0x000fe20002800000 */
[----:B------:R-:W-:-:S04]  /*f1b0*/  IMAD.WIDE R42, R3, 0x4, R42 ;  /* 0x00000004032a7825 */ /* 0x000fc800078e022a */
        /* <DEDUP_REMOVED lines=33> */
[----:B------:R-:W-:-:S05]  /*f3d0*/  IMAD.WIDE R160, R2, 0x4, R160 ;  /* 0x0000000402a07825 */ /* 0x000fca00078e02a0 */
[----:B------:R-:W-:Y:S04]  /*f3e0*/  STL.64 [R1+0x110], R160 ;  /* 0x000110a001007387 */ /* 0x000fe80000100a00 */
[----:B------:R-:W-:Y:S01]  /*f3f0*/  LDGSTS.E [R82+0x3f000], desc[UR16][R160.64], !P2 ;  /* 0x3f000000a0527fae */ /* 0x000fe2000d1a1010 */
[----:B---3--:R-:W-:-:S04]  /*f400*/  IMAD.WIDE R158, R2, 0x4, R158 ;  /* 0x00000004029e7825 */ /* 0x008fc800078e029e */
[C---:B------:R-:W-:Y:S01]  /*f410*/  IMAD.WIDE R156, R2.reuse, 0x4, R156 ;  /* 0x00000004029c7825 */ /* 0x040fe200078e029c */
[----:B------:R3:W-:Y:S03]  /*f420*/  STL.64 [R1+0x108], R158 ;  /* 0x0001089e01007387 */ /* 0x0007e60000100a00 */
[----:B--2---:R-:W-:Y:S01]  /*f430*/  IMAD.WIDE R154, R2, 0x4, R248 ;  /* 0x00000004029a7825 */ /* 0x004fe200078e02f8 */
[----:B------:R3:W-:Y:S01]  /*f440*/  LDGSTS.E [R82+0x3f200], desc[UR16][R158.64], !P2 ;  /* 0x3f2000009e527fae */ /* 0x0007e2000d1a1010 */
[----:B------:R-:W-:-:S03]  /*f450*/  ISETP.NE.U32.AND P2, PT, R0, RZ, PT ;  /* 0x000000ff0000720c */ /* 0x000fc60003f45070 */
[----:B------:R2:W-:Y:S01]  /*f460*/  STL.64 [R1+0x100], R156 ;  /* 0x0001009c01007387 */ /* 0x0005e20000100a00 */
[----:B-1----:R-:W-:-:S03]  /*f470*/  VIADD R0, R152, 0xfffffefd ;  /* 0xfffffefd98007836 */ /* 0x002fc60000000000 */
[----:B------:R2:W-:Y:S01]  /*f480*/  LDGSTS.E [R82+0x3f400], desc[UR16][R156.64], !P4 ;  /* 0x3f4000009c527fae */ /* 0x0005e2000e1a1010 */
[----:B---3--:R-:W-:-:S03]  /*f490*/  IMAD.WIDE R158, R2, 0x4, R242 ;  /* 0x00000004029e7825 */ /* 0x008fc600078e02f2 */
[----:B------:R1:W-:Y:S04]  /*f4a0*/  STL.64 [R1+0xf8], R154 ;  /* 0x0000f89a01007387 */ /* 0x0003e80000100a00 */
[----:B------:R1:W-:Y:S01]  /*f4b0*/  LDGSTS.E [R82+0x3f600], desc[UR16][R154.64], !P4 ;  /* 0x3f6000009a527fae */ /* 0x0003e2000e1a1010 */
[----:B--2---:R-:W-:-:S03]  /*f4c0*/  IMAD.WIDE R156, R2, 0x4, R244 ;  /* 0x00000004029c7825 */ /* 0x004fc600078e02f4 */
[----:B------:R2:W-:Y:S04]  /*f4d0*/  STL.64 [R1+0xf0], R158 ;  /* 0x0000f09e01007387 */ /* 0x0005e80000100a00 */
[----:B------:R3:W-:Y:S01]  /*f4e0*/  STL.64 [R1+0xe8], R156 ;  /* 0x0000e89c01007387 */ /* 0x0007e20000100a00 */
[----:B------:R-:W-:-:S03]  /*f4f0*/  IMAD.WIDE R110, R3, 0x4, R110 ;  /* 0x00000004036e7825 */ /* 0x000fc600078e026e */
[----:B------:R-:W-:Y:S01]  /*f500*/  LDGSTS.E [R82+0x3f800], desc[UR16][R158.64], !P6 ;  /* 0x3f8000009e527fae */ /* 0x000fe2000f1a1010 */
[----:B-1----:R-:W-:-:S03]  /*f510*/  IMAD.WIDE R154, R2, 0x4, R246 ;  /* 0x00000004029a7825 */ /* 0x002fc600078e02f6 */
[----:B------:R-:W-:Y:S01]  /*f520*/  LDGSTS.E [R82+0x3fa00], desc[UR16][R156.64], !P6 ;  /* 0x3fa000009c527fae */ /* 0x000fe2000f1a1010 */
[----:B------:R-:W-:-:S03]  /*f530*/  IMAD.WIDE R152, R2, 0x4, R250 ;  /* 0x0000000402987825 */ /* 0x000fc600078e02fa */
[----:B------:R1:W-:Y:S04]  /*f540*/  STL.64 [R1+0xe0], R154 ;  /* 0x0000e09a01007387 */ /* 0x0003e80000100a00 */
[----:B------:R1:W-:Y:S04]  /*f550*/  STL.64 [R1+0xd8], R152 ;  /* 0x0000d89801007387 */ /* 0x0003e80000100a00 */
[----:B------:R-:W-:Y:S04]  /*f560*/  STL.64 [R1+0xd0], R10 ;  /* 0x0000d00a01007387 */ /* 0x000fe80000100a00 */
[----:B------:R-:W-:Y:S04]  /*f570*/  STL.64 [R1+0xab8], R144 ;  /* 0x000ab89001007387 */ /* 0x000fe80000100a00 */
[----:B------:R-:W-:Y:S04]  /*f580*/  STL.64 [R1+0xae8], R52 ;  /* 0x000ae83401007387 */ /* 0x000fe80000100a00 */
[----:B------:R1:W-:Y:S04]  /*f590*/  STL.64 [R1+0xb10], R36 ;  /* 0x000b102401007387 */ /* 0x0003e80000100a00 */
[----:B------:R-:W-:Y:S04]  /*f5a0*/  STL.64 [R1+0xb30], R30 ;  /* 0x000b301e01007387 */ /* 0x000fe80000100a00 */
[----:B------:R1:W-:Y:S04]  /*f5b0*/  STL.64 [R1+0xb48], R32 ;  /* 0x000b482001007387 */ /* 0x0003e80000100a00 */
[----:B------:R-:W-:Y:S04]  /*f5c0*/  STL.64 [R1+0xb58], R60 ;  /* 0x000b583c01007387 */ /* 0x000fe80000100a00 */
[----:B------:R-:W-:Y:S04]  /*f5d0*/  STL.64 [R1+0xb60], R42 ;  /* 0x000b602a01007387 */ /* 0x000fe80000100a00 */
[----:B------:R-:W-:Y:S04]  /*f5e0*/  STL.64 [R1+0xc8], R34 ;  /* 0x0000c82201007387 */ /* 0x000fe80000100a00 */
[----:B------:R-:W-:Y:S04]  /*f5f0*/  STL.64 [R1+0xc0], R38 ;  /* 0x0000c02601007387 */ /* 0x000fe80000100a00 */
[----:B------:R-:W-:Y:S04]  /*f600*/  STL.64 [R1+0xab0], R68 ;  /* 0x000ab04401007387 */ /* 0x000fe80000100a00 */
[----:B------:R1:W-:Y:S04]  /*f610*/  STL.64 [R1+0xae0], R48 ;  /* 0x000ae03001007387 */ /* 0x0003e80000100a00 */
[----:B------:R1:W-:Y:S04]  /*f620*/  STL.64 [R1+0xb08], R40 ;  /* 0x000b082801007387 */ /* 0x0003e80000100a00 */
[----:B------:R1:W-:Y:S04]  /*f630*/  STL.64 [R1+0xb28], R44 ;  /* 0x000b282c01007387 */ /* 0x0003e80000100a00 */
[----:B------:R-:W-:Y:S04]  /*f640*/  STL.64 [R1+0xb40], R76 ;  /* 0x000b404c01007387 */ /* 0x000fe80000100a00 */
[----:B------:R1:W-:Y:S04]  /*f650*/  STL.64 [R1+0xb50], R56 ;  /* 0x000b503801007387 */ /* 0x0003e80000100a00 */
[----:B------:R-:W-:Y:S04]  /*f660*/  STL.64 [R1+0xb8], R46 ;  /* 0x0000b82e01007387 */ /* 0x000fe80000100a00 */
[----:B------:R-:W-:Y:S04]  /*f670*/  STL.64 [R1+0xb0], R50 ;  /* 0x0000b03201007387 */ /* 0x000fe80000100a00 */
        /* <DEDUP_REMOVED lines=8> */
[----:B------:R1:W-:Y:S04]  /*f700*/  STL.64 [R1+0x90], R112 ;  /* 0x0000907001007387 */ /* 0x0003e80000100a00 */
[----:B------:R-:W-:Y:S04]  /*f710*/  STL.64 [R1+0x88], R80 ;  /* 0x0000885001007387 */ /* 0x000fe80000100a00 */
[----:B------:R-:W-:Y:S04]  /*f720*/  STL.64 [R1+0xaa0], R70 ;  /* 0x000aa04601007387 */ /* 0x000fe80000100a00 */
[----:B------:R-:W-:Y:S04]  /*f730*/  STL.64 [R1+0xad0], R74 ;  /* 0x000ad04a01007387 */ /* 0x000fe80000100a00 */
[----:B------:R-:W-:Y:S04]  /*f740*/  STL.64 [R1+0xaf8], R118 ;  /* 0x000af87601007387 */ /* 0x000fe80000100a00 */
[----:B------:R-:W-:Y:S04]  /*f750*/  STL.64 [R1+0xb18], R100 ;  /* 0x000b186401007387 */ /* 0x000fe80000100a00 */
[----:B------:R-:W-:Y:S04]  /*f760*/  STL.64 [R1+0x80], R78 ;  /* 0x0000804e01007387 */ /* 0x000fe80000100a00 */
[----:B------:R-:W-:Y:S01]  /*f770*/  STL.64 [R1+0x78], R94 ;  /* 0x0000785e01007387 */ /* 0x000fe20000100a00 */
[----:B------:R-:W-:-:S03]  /*f780*/  IMAD.WIDE R16, R3, 0x4, R16 ;  /* 0x0000000403107825 */ /* 0x000fc600078e0210 */
        /* <DEDUP_REMOVED lines=16> */
[----:B------:R1:W-:Y:S01]  /*f890*/  STL.64 [R1+0x48], R16 ;  /* 0x0000481001007387 */ /* 0x0003e20000100a00 */
[----:B------:R-:W-:-:S03]  /*f8a0*/  IMAD.WIDE R6, R3, 0x4, R6 ;  /* 0x0000000403067825 */ /* 0x000fc600078e0206 */
[----:B------:R-:W-:Y:S01]  /*f8b0*/  STL.64 [R1+0x40], R114 ;  /* 0x0000407201007387 */ /* 0x000fe20000100a00 */
[----:B------:R-:W-:-:S03]  /*f8c0*/  IMAD.WIDE R142, R3, 0x4, R142 ;  /* 0x00000004038e7825 */ /* 0x000fc600078e028e */
[----:B------:R-:W-:Y:S01]  /*f8d0*/  STL.64 [R1+0x38], R128 ;  /* 0x0000388001007387 */ /* 0x000fe20000100a00 */
[----:B------:R-:W-:-:S03]  /*f8e0*/  IMAD.WIDE R126, R3, 0x4, R126 ;  /* 0x00000004037e7825 */ /* 0x000fc600078e027e */
[----:B------:R-:W-:Y:S04]  /*f8f0*/  STL.64 [R1+0x30], R122 ;  /* 0x0000307a01007387 */ /* 0x000fe80000100a00 */
[----:B------:R-:W-:Y:S04]  /*f900*/  STL.64 [R1+0xa98], R130 ;  /* 0x000a988201007387 */ /* 0x000fe80000100a00 */
[----:B------:R-:W-:Y:S04]  /*f910*/  STL.64 [R1+0xac0], R124 ;  /* 0x000ac07c01007387 */ /* 0x000fe80000100a00 */
[----:B------:R1:W-:Y:S04]  /*f920*/  STL.64 [R1+0x28], R4 ;  /* 0x0000280401007387 */ /* 0x0003e80000100a00 */
[----:B------:R-:W-:Y:S04]  /*f930*/  STL.64 [R1+0x20], R120 ;  /* 0x0000207801007387 */ /* 0x000fe80000100a00 */
[----:B------:R-:W-:Y:S04]  /*f940*/  STL.64 [R1+0x18], R134 ;  /* 0x0000188601007387 */ /* 0x000fe80000100a00 */
[----:B------:R1:W-:Y:S04]  /*f950*/  STL.64 [R1+0x10], R6 ;  /* 0x0000100601007387 */ /* 0x0003e80000100a00 */
[----:B------:R1:W-:Y:S04]  /*f960*/  STL.64 [R1+0x8], R142 ;  /* 0x0000088e01007387 */ /* 0x0003e80000100a00 */
[----:B------:R-:W-:Y:S04]  /*f970*/  STL.64 [R1], R126 ;  /* 0x0000007e01007387 */ /* 0x000fe80000100a00 */
[----:B------:R-:W5:Y:S04]  /*f980*/  LDL.LU.64 R160, [R1+0xa80] ;  /* 0x000a800001a07983 */ /* 0x000f680000300a00 */
[----:B--2---:R-:W2:Y:S04]  /*f990*/  LDL.LU.64 R158, [R1+0xa88] ;  /* 0x000a8800019e7983 */ /* 0x004ea80000300a00 */
[----:B---3--:R-:W3:Y:S04]  /*f9a0*/  LDL.LU.64 R156, [R1+0xa78] ;  /* 0x000a7800019c7983 */ /* 0x008ee80000300a00 */
[----:B------:R-:W5:Y:S04]  /*f9b0*/  LDL.LU.64 R168, [R1+0xa70] ;  /* 0x000a700001a87983 */ /* 0x000f680000300a00 */
[----:B------:R-:W5:Y:S04]  /*f9c0*/  LDL.LU.64 R164, [R1+0xa68] ;  /* 0x000a680001a47983 */ /* 0x000f680000300a00 */
[----:B------:R-:W5:Y:S01]  /*f9d0*/  LDL.LU.64 R162, [R1+0xa60] ;  /* 0x000a600001a27983 */ /* 0x000f620000300a00 */
[----:B------:R-:W-:-:S13]  /*f9e0*/  ISETP.GE.U32.AND P5, PT, R93, 0x7ffffe81, PT ;  /* 0x7ffffe815d00780c */ /* 0x000fda0003fa6070 */
[----:B------:R1:W-:Y:S04]  /*f9f0*/  LDGSTS.E [R82+0x3fc00], desc[UR16][R154.64], !P5 ;  /* 0x3fc000009a527fae */ /* 0x0003e8000e9a1010 */
[----:B------:R1:W-:Y:S04]  /*fa00*/  LDGSTS.E [R82+0x3fe00], desc[UR16][R152.64], !P5 ;  /* 0x3fe0000098527fae */ /* 0x0003e8000e9a1010 */
[----:B------:R-:W0:Y:S04]  /*fa10*/  LDGDEPBAR ;  /* 0x00000000000079af */ /* 0x000e280000000000 */
[----:B------:R-:W-:Y:S01]  /*fa20*/  LDGSTS.E [R92+-0x58000], desc[UR16][R10.64], P1 ;  /* 0xa80000000a5c7fae */ /* 0x000fe200089a1010 */
[----:B------:R-:W-:Y:S01]  /*fa30*/  IMAD.WIDE R250, R3, 0x4, R24 ;  /* 0x0000000403fa7825 */ /* 0x000fe200078e0218 */
[----:B----4-:R-:W-:Y:S01]  /*fa40*/  IADD3 R93, PT, PT, R133, -0x101, RZ ;  /* 0xfffffeff855d7810 */ /* 0x010fe20007ffe0ff */
[----:B-1----:R-:W1:Y:S01]  /*fa50*/  LDC R154, c[0x0][0x3a0] ;  /* 0x0000e800ff9a7b82 */ /* 0x002e620000000800 */
[----:B------:R-:W-:Y:S04]  /*fa60*/  LDGSTS.E [R92+-0x57c00], desc[UR16][R144.64], P1 ;  /* 0xa8400000905c7fae */ /* 0x000fe800089a1010 */
[----:B------:R-:W-:Y:S01]  /*fa70*/  LDGSTS.E [R92+-0x57800], desc[UR16][R52.64], P1 ;  /* 0xa8800000345c7fae */ /* 0x000fe200089a1010 */
[----:B------:R-:W-:-:S02]  /*fa80*/  IMAD.WIDE R248, R3, 0x4, R140 ;  /* 0x0000000403f87825 */ /* 0x000fc400078e028c */
[----:B------:R-:W4:Y:S01]  /*fa90*/  LDC R133, c[0x0][0x3a0] ;  /* 0x0000e800ff857b82 */ /* 0x000f220000000800 */
[----:B------:R1:W-:Y:S04]  /*faa0*/  LDGSTS.E [R92+-0x57400], desc[UR16][R36.64], P1 ;  /* 0xa8c00000245c7fae */ /* 0x0003e800089a1010 */
[----:B------:R-:W-:Y:S01]  /*fab0*/  LDGSTS.E [R92+-0x57000], desc[UR16][R30.64], P1 ;  /* 0xa90000001e5c7fae */ /* 0x000fe200089a1010 */
[C---:B------:R-:W-:Y:S02]  /*fac0*/  IMAD.WIDE R246, R3.reuse, 0x4, R14 ;  /* 0x0000000403f67825 */ /* 0x040fe400078e020e */
[----:B------:R-:W2:Y:S01]  /*fad0*/  LDC R152, c[0x0][0x3a0] ;  /* 0x0000e800ff987b82 */ /* 0x000ea20000000800 */
[----:B------:R1:W-:Y:S04]  /*fae0*/  LDGSTS.E [R92+-0x56c00], desc[UR16][R32.64], P1 ;  /* 0xa9400000205c7fae */ /* 0x0003e800089a1010 */
[----:B------:R-:W-:Y:S01]  /*faf0*/  LDGSTS.E [R92+-0x56800], desc[UR16][R60.64], P1 ;  /* 0xa98000003c5c7fae */ /* 0x000fe200089a1010 */
[----:B------:R-:W-:Y:S01]  /*fb00*/  IMAD.WIDE R244, R3, 0x4, R12 ;  /* 0x0000000403f47825 */ /* 0x000fe200078e020c */
[----:B------:R-:W-:Y:S01]  /*fb10*/  ISETP.GE.U32.AND P4, PT, R93, 0x7ffffe80, PT ;  /* 0x7ffffe805d00780c */ /* 0x000fe20003f86070 */
[----:B-1----:R-:W1:Y:S01]  /*fb20*/  LDC R36, c[0x0][0x3a0] ;  /* 0x0000e800ff247b82 */ /* 0x002e620000000800 */
[----:B------:R-:W-:Y:S04]  /*fb30*/  LDGSTS.E [R92+-0x56400], desc[UR16][R42.64], P1 ;  /* 0xa9c000002a5c7fae */ /* 0x000fe800089a1010 */
[----:B------:R-:W-:Y:S01]  /*fb40*/  LDGSTS.E [R91+-0x57f80], desc[UR16][R34.64], P1 ;  /* 0xa8080000225b7fae */ /* 0x000fe200089a1010 */
[----:B------:R-:W-:-:S02]  /*fb50*/  IMAD.WIDE R242, R3, 0x4, R138 ;  /* 0x0000000403f27825 */ /* 0x000fc400078e028a */
[----:B------:R-:W1:Y:S01]  /*fb60*/  LDC R32, c[0x0][0x3a0] ;  /* 0x0000e800ff207b82 */ /* 0x000e620000000800 */
[----:B------:R-:W-:Y:S04]  /*fb70*/  LDGSTS.E [R91+-0x57b80], desc[UR16][R38.64], P1 ;  /* 0xa8480000265b7fae */ /* 0x000fe800089a1010 */
[----:B------:R-:W-:Y:S01]  /*fb80*/  LDGSTS.E [R91+-0x57780], desc[UR16][R68.64], P1 ;  /* 0xa8880000445b7fae */ /* 0x000fe200089a1010 */
[----:B------:R-:W-:-:S04]  /*fb90*/  IMAD.WIDE R240, R3, 0x4, R26 ;  /* 0x0000000403f07825 */ /* 0x000fc800078e021a */
[C---:B------:R-:W-:Y:S01]  /*fba0*/  IMAD.WIDE R8, R3.reuse, 0x4, R8 ;  /* 0x0000000403087825 */ /* 0x040fe200078e0208 */
[----:B------:R4:W-:Y:S03]  /*fbb0*/  LDGSTS.E [R91+-0x57380], desc[UR16][R48.64], P1 ;  /* 0xa8c80000305b7fae */ /* 0x0009e600089a1010 */
[C---:B------:R-:W-:Y:S01]  /*fbc0*/  IMAD.WIDE R18, R3.reuse, 0x4, R18 ;  /* 0x0000000403127825 */ /* 0x040fe200078e0212 */
[----:B------:R4:W-:Y:S03]  /*fbd0*/  LDGSTS.E [R91+-0x56f80], desc[UR16][R40.64], P1 ;  /* 0xa9080000285b7fae */ /* 0x0009e600089a1010 */
[C---:B------:R-:W-:Y:S01]  /*fbe0*/  IMAD.WIDE R28, R3.reuse, 0x4, R28 ;  /* 0x00000004031c7825 */ /* 0x040fe200078e021c */
[----:B------:R1:W-:Y:S03]  /*fbf0*/  LDGSTS.E [R91+-0x56b80], desc[UR16][R44.64], P1 ;  /* 0xa94800002c5b7fae */ /* 0x0003e600089a1010 */
[----:B------:R-:W-:Y:S01]  /*fc00*/  IMAD.WIDE R20, R3, 0x4, R20 ;  /* 0x0000000403147825 */ /* 0x000fe200078e0214 */
[----:B------:R-:W-:Y:S01]  /*fc10*/  LDGSTS.E [R91+-0x56780], desc[UR16][R76.64], P1 ;  /* 0xa98800004c5b7fae */ /* 0x000fe200089a1010 */
[----:B------:R-:W-:Y:S01]  /*fc20*/  ISETP.GE.U32.AND P5, PT, R0, 0x7ffffe7e, PT ;  /* 0x7ffffe7e0000780c */ /* 0x000fe20003fa6070 */
[----:B----4-:R-:W4:Y:S02]  /*fc30*/  LDC R48, c[0x0][0x3a0] ;  /* 0x0000e800ff307b82 */ /* 0x010f240000000800 */
[----:B------:R1:W-:Y:S04]  /*fc40*/  LDGSTS.E [R91+-0x56380], desc[UR16][R56.64], P1 ;  /* 0xa9c80000385b7fae */ /* 0x0003e800089a1010 */
[----:B------:R-:W-:Y:S01]  /*fc50*/  LDGSTS.E [R90+-0x57f00], desc[UR16][R46.64], P1 ;  /* 0xa81000002e5a7fae */ /* 0x000fe200089a1010 */
[----:B------:R-:W-:Y:S01]  /*fc60*/  VIADD R93, R150, 0xfffffefe ;  /* 0xfffffefe965d7836 */ /* 0x000fe20000000000 */
[----:B------:R-:W1:Y:S02]  /*fc70*/  LDC R40, c[0x0][0x3a0] ;  /* 0x0000e800ff287b82 */ /* 0x000e640000000800 */
[----:B------:R-:W-:Y:S04]  /*fc80*/  LDGSTS.E [R90+-0x57b00], desc[UR16][R50.64], P1 ;  /* 0xa8500000325a7fae */ /* 0x000fe800089a1010 */
[----:B------:R-:W-:Y:S02]  /*fc90*/  LDGSTS.E [R90+-0x57700], desc[UR16][R96.64], P1 ;  /* 0xa8900000605a7fae */ /* 0x000fe400089a1010 */
[----:B------:R-:W1:Y:S02]  /*fca0*/  LDC R150, c[0x0][0x3a0] ;  /* 0x0000e800ff967b82 */ /* 0x000e640000000800 */
[----:B------:R1:W-:Y:S04]  /*fcb0*/  LDGSTS.E [R90+-0x57300], desc[UR16][R64.64], P1 ;  /* 0xa8d00000405a7fae */ /* 0x0003e800089a1010 */
[----:B------:R-:W-:Y:S02]  /*fcc0*/  LDGSTS.E [R90+-0x56f00], desc[UR16][R54.64], P1 ;  /* 0xa9100000365a7fae */ /* 0x000fe400089a1010 */
[----:B------:R-:W1:Y:S02]  /*fcd0*/  LDC R52, c[0x0][0x3a0] ;  /* 0x0000e800ff347b82 */ /* 0x000e640000000800 */
[----:B------:R-:W-:Y:S04]  /*fce0*/  LDGSTS.E [R90+-0x56b00], desc[UR16][R58.64], P1 ;  /* 0xa95000003a5a7fae */ /* 0x000fe800089a1010 */
[----:B------:R-:W-:Y:S01]  /*fcf0*/  LDGSTS.E [R90+-0x56700], desc[UR16][R104.64], P1 ;  /* 0xa9900000685a7fae */ /* 0x000fe200089a1010 */
[----:B------:R-:W-:Y:S01]  /*fd00*/  ISETP.GE.U32.AND P6, PT, R93, 0x7ffffe7f, PT ;  /* 0x7ffffe7f5d00780c */ /* 0x000fe20003fc6070 */
[----:B------:R-:W1:Y:S02]  /*fd10*/  LDC R60, c[0x0][0x3a0] ;  /* 0x0000e800ff3c7b82 */ /* 0x000e640000000800 */
[----:B------:R1:W-:Y:S04]  /*fd20*/  LDGSTS.E [R90+-0x56300], desc[UR16][R72.64], P1 ;  /* 0xa9d00000485a7fae */ /* 0x0003e800089a1010 */
[----:B------:R-:W-:Y:S02]  /*fd30*/  LDGSTS.E [R89+-0x57e80], desc[UR16][R62.64], P1 ;  /* 0xa81800003e597fae */ /* 0x000fe400089a1010 */
[----:B------:R-:W1:Y:S02]  /*fd40*/  LDC R93, c[0x0][0x3a0] ;  /* 0x0000e800ff5d7b82 */ /* 0x000e640000000800 */
[----:B------:R-:W-:Y:S04]  /*fd50*/  LDGSTS.E [R89+-0x57a80], desc[UR16][R66.64], P1 ;  /* 0xa858000042597fae */ /* 0x000fe800089a1010 */
[----:B------:R1:W-:Y:S01]  /*fd60*/  LDGSTS.E [R89+-0x57680], desc[UR16][R112.64], P1 ;  /* 0xa898000070597fae */ /* 0x0003e200089a1010 */
[----:B--2---:R-:W-:-:S03]  /*fd70*/  IMAD.WIDE R10, R2, 0x4, R158 ;  /* 0x00000004020a7825 */ /* 0x004fc600078e029e */
[----:B------:R-:W-:Y:S01]  /*fd80*/  LDGSTS.E [R89+-0x57280], desc[UR16][R80.64], P1 ;  /* 0xa8d8000050597fae */ /* 0x000fe200089a1010 */
[----:B---3--:R-:W-:-:S03]  /*fd90*/  IMAD.WIDE R12, R2, 0x4, R156 ;  /* 0x00000004020c7825 */ /* 0x008fc600078e029c */
[----:B------:R-:W-:Y:S01]  /*fda0*/  LDGSTS.E [R89+-0x56e80], desc[UR16][R70.64], P1 ;  /* 0xa918000046597fae */ /* 0x000fe200089a1010 */
[----:B-1----:R-:W-:Y:S01]  /*fdb0*/  IADD3 R36, PT, PT, R36, -0x109, RZ ;  /* 0xfffffef724247810 */ /* 0x002fe20007ffe0ff */
[----:B------:R-:W1:Y:S02]  /*fdc0*/  LDC R44, c[0x0][0x3a0] ;  /* 0x0000e800ff2c7b82 */ /* 0x000e640000000800 */
[----:B------:R-:W-:Y:S04]  /*fdd0*/  LDGSTS.E [R89+-0x56a80], desc[UR16][R74.64], P1 ;  /* 0xa95800004a597fae */ /* 0x000fe800089a1010 */
[----:B------:R-:W-:Y:S01]  /*fde0*/  LDGSTS.E [R89+-0x56680], desc[UR16][R118.64], P1 ;  /* 0xa998000076597fae */ /* 0x000fe200089a1010 */
[----:B------:R-:W-:Y:S01]  /*fdf0*/  VIADD R14, R93, 0xfffffefb ;  /* 0xfffffefb5d0e7836 */ /* 0x000fe20000000000 */
[----:B------:R-:W2:Y:S02]  /*fe00*/  LDC R56, c[0x0][0x3a0] ;  /* 0x0000e800ff387b82 */ /* 0x000ea40000000800 */
[----:B------:R-:W-:Y:S04]  /*fe10*/  LDGSTS.E [R89+-0x56280], desc[UR16][R100.64], P1 ;  /* 0xa9d8000064597fae */ /* 0x000fe800089a1010 */
[----:B------:R-:W-:Y:S01]  /*fe20*/  LDGSTS.E [R88+-0x57e00], desc[UR16][R78.64], P1 ;  /* 0xa82000004e587fae */ /* 0x000fe200089a1010 */
[----:B------:R-:W-:Y:S01]  /*fe30*/  VIADD R0, R151, 0xfffffefc ;  /* 0xfffffefc97007836 */ /* 0x000fe20000000000 */
[----:B------:R-:W3:Y:S02]  /*fe40*/  LDC R64, c[0x0][0x3a0] ;  /* 0x0000e800ff407b82 */ /* 0x000ee40000000800 */
[----:B------:R-:W-:Y:S04]  /*fe50*/  LDGSTS.E [R88+-0x57a00], desc[UR16][R94.64], P1 ;  /* 0xa86000005e587fae */ /* 0x000fe800089a1010 */
[----:B------:R-:W-:Y:S01]  /*fe60*/  LDGSTS.E [R88+-0x57600], desc[UR16][R22.64], P1 ;  /* 0xa8a0000016587fae */ /* 0x000fe200089a1010 */
[----:B------:R-:W-:Y:S01]  /*fe70*/  VIADD R26, R150, 0xfffffef9 ;  /* 0xfffffef9961a7836 */ /* 0x000fe20000000000 */
[----:B------:R-:W1:Y:S02]  /*fe80*/  LDC R68, c[0x0][0x3a0] ;  /* 0x0000e800ff447b82 */ /* 0x000e640000000800 */
[----:B------:R-:W-:Y:S04]  /*fe90*/  LDGSTS.E [R88+-0x57200], desc[UR16][R108.64], P1 ;  /* 0xa8e000006c587fae */ /* 0x000fe800089a1010 */
[----:B------:R-:W-:Y:S01]  /*fea0*/  LDGSTS.E [R88+-0x56e00], desc[UR16][R98.64], P1 ;  /* 0xa920000062587fae */ /* 0x000fe200089a1010 */
[----:B------:R-:W-:Y:S01]  /*feb0*/  VIADD R52, R52, 0xfffffef3 ;  /* 0xfffffef334347836 */ /* 0x000fe20000000000 */
[----:B------:R-:W1:Y:S02]  /*fec0*/  LDC R72, c[0x0][0x3a0] ;  /* 0x0000e800ff487b82 */ /* 0x000e640000000800 */
[----:B------:R-:W-:Y:S04]  /*fed0*/  LDGSTS.E [R88+-0x56a00], desc[UR16][R102.64], P1 ;  /* 0xa960000066587fae */ /* 0x000fe800089a1010 */
[----:B------:R-:W-:Y:S01]  /*fee0*/  LDGSTS.E [R88+-0x56600], desc[UR16][R136.64], P1 ;  /* 0xa9a0000088587fae */ /* 0x000fe200089a1010 */
[----:B------:R-:W-:Y:S01]  /*fef0*/  IADD3 R60, PT, PT, R60, -0x10f, RZ ;  /* 0xfffffef13c3c7810 */ /* 0x000fe20007ffe0ff */
[----:B------:R-:W1:Y:S02]  /*ff00*/  LDC R76, c[0x0][0x3a0] ;  /* 0x0000e800ff4c7b82 */ /* 0x000e640000000800 */
[----:B------:R-:W-:Y:S04]  /*ff10*/  LDGSTS.E [R88+-0x56200], desc[UR16][R116.64], P1 ;  /* 0xa9e0000074587fae */ /* 0x000fe800089a1010 */
[----:B------:R-:W-:Y:S02]  /*ff20*/  LDGSTS.E [R87+-0x57d80], desc[UR16][R106.64], P1 ;  /* 0xa82800006a577fae */ /* 0x000fe400089a1010 */
[----:B------:R-:W2:Y:S02]  /*ff30*/  LDC R96, c[0x0][0x3a0] ;  /* 0x0000e800ff607b82 */ /* 0x000ea40000000800 */
[----:B------:R-:W-:Y:S04]  /*ff40*/  LDGSTS.E [R87+-0x57980], desc[UR16][R110.64], P1 ;  /* 0xa86800006e577fae */ /* 0x000fe800089a1010 */
[----:B------:R5:W-:Y:S02]  /*ff50*/  LDGSTS.E [R87+-0x57580], desc[UR16][R16.64], P1 ;  /* 0xa8a8000010577fae */ /* 0x000be400089a1010 */
[----:B------:R-:W2:Y:S02]  /*ff60*/  LDC R104, c[0x0][0x3a0] ;  /* 0x0000e800ff687b82 */ /* 0x000ea40000000800 */
[----:B------:R-:W-:Y:S04]  /*ff70*/  LDGSTS.E [R87+-0x57180], desc[UR16][R114.64], P1 ;  /* 0xa8e8000072577fae */ /* 0x000fe800089a1010 */
[----:B------:R-:W-:Y:S02]  /*ff80*/  LDGSTS.E [R87+-0x56d80], desc[UR16][R128.64], P1 ;  /* 0xa928000080577fae */ /* 0x000fe400089a1010 */
[----:B------:R-:W2:Y:S02]  /*ff90*/  LDC R112, c[0x0][0x3a0] ;  /* 0x0000e800ff707b82 */ /* 0x000ea40000000800 */
[----:B------:R-:W-:Y:S04]  /*ffa0*/  LDGSTS.E [R87+-0x56980], desc[UR16][R122.64], P1 ;  /* 0xa96800007a577fae */ /* 0x000fe800089a1010 */
[----:B------:R-:W-:Y:S04]  /*ffb0*/  LDGSTS.E [R87+-0x56580], desc[UR16][R130.64], P1 ;  /* 0xa9a8000082577fae */ /* 0x000fe800089a1010 */
[----:B------:R-:W2:Y:S01]  /*ffc0*/  LDL.LU.64 R158, [R1+0xa58] ;  /* 0x000a5800019e7983 */ /* 0x000ea20000300a00 */
[C---:B-----5:R-:W-:Y:S01]  /*ffd0*/  IMAD.WIDE R16, R2.reuse, 0x4, R164 ;  /* 0x0000000402107825 */ /* 0x060fe200078e02a4 */
[----:B------:R-:W5:Y:S02]  /*ffe0*/  LDC R80, c[0x0][0x3a0] ;  /* 0x0000e800ff507b82 */ /* 0x000f640000000800 */
[----:B------:R-:W-:Y:S04]  /*fff0*/  LDGSTS.E [R87+-0x56180], desc[UR16][R124.64], P1 ;  /* 0xa9e800007c577fae */ /* 0x000fe800089a1010 */
[----:B------:R3:W-:Y:S01]  /*10000*/  LDGSTS.E [R86+-0x57d00], desc[UR16][R4.64], P1 ;  /* 0xa830000004567fae */ /* 0x0007e200089a1010 */
[----:B------:R-:W-:Y:S01]  /*10010*/  IMAD.WIDE R22, R2, 0x4, R162 ;  /* 0x0000000402167825 */ /* 0x000fe200078e02a2 */
[----:B------:R-:W2:Y:S02]  /*10020*/  LDC R93, c[0x0][0x3a0] ;  /* 0x0000e800ff5d7b82 */ /* 0x000ea40000000800 */
[----:B------:R-:W-:Y:S04]  /*10030*/  LDGSTS.E [R86+-0x57900], desc[UR16][R120.64], P1 ;  /* 0xa870000078567fae */ /* 0x000fe800089a1010 */
[----:B------:R-:W-:Y:S01]  /*10040*/  LDGSTS.E [R86+-0x57500], desc[UR16][R134.64], P1 ;  /* 0xa8b0000086567fae */ /* 0x000fe200089a1010 */
[----:B-1----:R-:W-:Y:S01]  /*10050*/  VIADD R44, R44, 0xfffffef5 ;  /* 0xfffffef52c2c7836 */ /* 0x002fe20000000000 */
[----:B------:R-:W1:Y:S02]  /*10060*/  LDC R100, c[0x0][0x3a0] ;  /* 0x0000e800ff647b82 */ /* 0x000e640000000800 */
[----:B------:R4:W-:Y:S04]  /*10070*/  LDGSTS.E [R86+-0x57100], desc[UR16][R6.64], P1 ;  /* 0xa8f0000006567fae */ /* 0x0009e800089a1010 */
[----:B------:R1:W-:Y:S01]  /*10080*/  LDGSTS.E [R86+-0x56d00], desc[UR16][R142.64], P1 ;  /* 0xa93000008e567fae */ /* 0x0003e200089a1010 */
[----:B---3--:R-:W-:Y:S01]  /*10090*/  IMAD.WIDE R4, R2, 0x4, R160 ;  /* 0x0000000402047825 */ /* 0x008fe200078e02a0 */
        /* <DEDUP_REMOVED lines=10> */
[----:B------:R-:W-:Y:S02]  /*10140*/  LDGSTS.E [R85+-0x57480], desc[UR16][R242.64], P1 ;  /* 0xa8b80000f2557fae */ /* 0x000fe400089a1010 */
[----:B------:R-:W1:Y:S02]  /*10150*/  LDC R150, c[0x0][0x3a0] ;  /* 0x0000e800ff967b82 */ /* 0x000e640000000800 */
[----:B------:R-:W-:Y:S04]  /*10160*/  LDGSTS.E [R85+-0x57080], desc[UR16][R240.64], P1 ;  /* 0xa8f80000f0557fae */ /* 0x000fe800089a1010 */
[----:B------:R-:W-:Y:S04]  /*10170*/  LDGSTS.E [R85+-0x56c80], desc[UR16][R8.64], P1 ;  /* 0xa938000008557fae */ /* 0x000fe800089a1010 */
[----:B------:R-:W3:Y:S01]  /*10180*/  LDL.LU.64 R170, [R1+0xa50] ;  /* 0x000a500001aa7983 */ /* 0x000ee20000300a00 */
[----:B----4-:R-:W-:-:S04]  /*10190*/  IMAD.WIDE R6, R2, 0x4, R148 ;  /* 0x0000000402067825 */ /* 0x010fc800078e0294 */
[----:B--2---:R-:W-:Y:S01]  /*101a0*/  IMAD.WIDE R24, R2, 0x4, R158 ;  /* 0x0000000402187825 */ /* 0x004fe200078e029e */
[----:B------:R-:W-:Y:S01]  /*101b0*/  LDGSTS.E [R85+-0x56880], desc[UR16][R18.64], P1 ;  /* 0xa978000012557fae */ /* 0x000fe200089a1010 */
[----:B------:R-:W-:Y:S01]  /*101c0*/  IADD3 R93, PT, PT, R93, -0x115, RZ ;  /* 0xfffffeeb5d5d7810 */ /* 0x000fe20007ffe0ff */
[----:B------:R-:W2:Y:S02]  /*101d0*/  LDC R120, c[0x0][0x3a0] ;  /* 0x0000e800ff787b82 */ /* 0x000ea40000000800 */
[----:B------:R-:W-:Y:S04]  /*101e0*/  LDGSTS.E [R85+-0x56480], desc[UR16][R28.64], P1 ;  /* 0xa9b800001c557fae */ /* 0x000fe800089a1010 */
[----:B------:R-:W-:Y:S02]  /*101f0*/  LDGSTS.E [R85+-0x56080], desc[UR16][R20.64], P1 ;  /* 0xa9f8000014557fae */ /* 0x000fe400089a1010 */
[----:B------:R-:W4:Y:S02]  /*10200*/  LDC R124, c[0x0][0x3a0] ;  /* 0x0000e800ff7c7b82 */ /* 0x000f240000000800 */
[----:B------:R-:W0:Y:S06]  /*10210*/  LDGDEPBAR ;  /* 0x00000000000079af */ /* 0x000e2c0000000000 */
[----:B------:R-:W-:Y:S08]  /*10220*/  BAR.SYNC.DEFER_BLOCKING 0x0 ;  /* 0x0000000000007b1d */ /* 0x000ff00000010000 */
[----:B------:R-:W2:Y:S01]  /*10230*/  LDC R134, c[0x0][0x3a0] ;  /* 0x0000e800ff867b82 */ /* 0x000ea20000000800 */
[----:B------:R-:W2:Y:S04]  /*10240*/  LDL.LU.64 R166, [R1+0xa48] ;  /* 0x000a480001a67983 */ /* 0x000ea80000300a00 */
[----:B------:R-:W4:Y:S03]  /*10250*/  LDL.LU.64 R160, [R1+0xa40] ;  /* 0x000a400001a07983 */ /* 0x000f260000300a00 */
[----:B-1----:R-:W1:Y:S01]  /*10260*/  LDC R142, c[0x0][0x3a0] ;  /* 0x0000e800ff8e7b82 */ /* 0x002e620000000800 */
[----:B------:R-:W5:Y:S04]  /*10270*/  LDL.LU.64 R156, [R1+0xa38] ;  /* 0x000a3800019c7983 */ /* 0x000f680000300a00 */
[----:B------:R-:W-:Y:S03]  /*10280*/  STL.64 [R1+0x11a0], R90 ;  /* 0x0011a05a01007387 */ /* 0x000fe60000100a00 */
[----:B------:R-:W1:Y:S01]  /*10290*/  LDC R148, c[0x0][0x3a0] ;  /* 0x0000e800ff947b82 */ /* 0x000e620000000800 */
[----:B------:R-:W-:Y:S04]  /*102a0*/  STL.64 [R1+0x1118], R88 ;  /* 0x0011185801007387 */ /* 0x000fe80000100a00 */
[----:B------:R-:W-:Y:S04]  /*102b0*/  STL.64 [R1+0x1098], R86 ;  /* 0x0010985601007387 */ /* 0x000fe80000100a00 */
[----:B------:R-:W-:Y:S04]  /*102c0*/  STL.64 [R1+0x1028], R84 ;  /* 0x0010285401007387 */ /* 0x000fe80000100a00 */
[----:B------:R-:W-:Y:S01]  /*102d0*/  @!PT LDS RZ, [RZ] ;  /* 0x00000000fffff984 */ /* 0x000fe20000000800 */
[----:B------:R-:W-:Y:S01]  /*102e0*/  @!PT LDS RZ, [RZ] ;  /* 0x00000000fffff984 */ /* 0x000fe20000000800 */
[----:B------:R-:W-:Y:S01]  /*102f0*/  @!PT LDS RZ, [RZ] ;  /* 0x00000000fffff984 */ /* 0x000fe20000000800 */
[----:B------:R3:W-:Y:S04]  /*10300*/  LDGSTS.E [R82+0x40000], desc[UR16][R4.64], !P4 ;  /* 0x4000000004527fae */ /* 0x0007e8000e1a1010 */
[----:B------:R3:W-:Y:S04]  /*10310*/  STL.64 [R1+0x1010], R4 ;  /* 0x0010100401007387 */ /* 0x0007e80000100a00 */
[----:B------:R3:W-:Y:S01]  /*10320*/  LDGSTS.E [R82+0x40200], desc[UR16][R6.64], !P4 ;  /* 0x4020000006527fae */ /* 0x0007e2000e1a1010 */
[----:B------:R-:W-:Y:S01]  /*10330*/  ISETP.GE.U32.AND P4, PT, R14, 0x7ffffe7c, PT ;  /* 0x7ffffe7c0e00780c */ /* 0x000fe20003f86070 */
[----:B------:R-:W-:-:S02]  /*10340*/  IMAD.WIDE R14, R2, 0x4, R168 ;  /* 0x00000004020e7825 */ /* 0x000fc400078e02a8 */
[----:B------:R3:W-:Y:S04]  /*10350*/  STL.64 [R1+0x1018], R6 ;  /* 0x0010180601007387 */ /* 0x0007e80000100a00 */
[----:B------:R-:W-:Y:S01]  /*10360*/  STL.64 [R1+0x1020], R10 ;  /* 0x0010200a01007387 */ /* 0x000fe20000100a00 */
[----:B------:R-:W-:Y:S01]  /*10370*/  ISETP.GE.U32.AND P1, PT, R0, 0x7ffffe7d, PT ;  /* 0x7ffffe7d0000780c */ /* 0x000fe20003f26070 */
[----:B------:R-:W-:Y:S01]  /*10380*/  IMAD.WIDE R146, R2, 0x4, R146 ;  /* 0x0000000402927825 */ /* 0x000fe200078e0292 */
[----:B---3--:R-:W3:Y:S01]  /*10390*/  LDC R5, c[0x0][0x3a0] ;  /* 0x0000e800ff057b82 */ /* 0x008ee20000000800 */
[----:B------:R-:W-:Y:S04]  /*103a0*/  STL.64 [R1+0x1030], R12 ;  /* 0x0010300c01007387 */ /* 0x000fe80000100a00 */
[----:B------:R-:W3:Y:S03]  /*103b0*/  LDL.LU.64 R168, [R1+0xa30] ;  /* 0x000a300001a87983 */ /* 0x000ee60000300a00 */
[----:B------:R-:W1:Y:S01]  /*103c0*/  LDC R7, c[0x0][0x3a0] ;  /* 0x0000e800ff077b82 */ /* 0x000e620000000800 */
[----:B------:R-:W3:Y:S04]  /*103d0*/  LDL.LU.64 R164, [R1+0xa28] ;  /* 0x000a280001a47983 */ /* 0x000ee80000300a00 */
[----:B------:R-:W3:Y:S01]  /*103e0*/  LDL.LU.64 R162, [R1+0xa20] ;  /* 0x000a200001a27983 */ /* 0x000ee20000300a00 */
[----:B------:R-:W-:-:S02]  /*103f0*/  IADD3 R0, PT, PT, R133, -0x106, RZ ;  /* 0xfffffefa85007810 */ /* 0x000fc40007ffe0ff */
[----:B------:R-:W1:Y:S01]  /*10400*/  LDC R133, c[0x0][0x3a0] ;  /* 0x0000e800ff857b82 */ /* 0x000e620000000800 */
[----:B------:R-:W-:Y:S04]  /*10410*/  LDGSTS.E [R82+0x40400], desc[UR16][R10.64], !P6 ;  /* 0x404000000a527fae */ /* 0x000fe8000f1a1010 */
[----:B------:R-:W-:Y:S01]  /*10420*/  LDGSTS.E [R82+0x40600], desc[UR16][R12.64], !P6 ;  /* 0x406000000c527fae */ /* 0x000fe2000f1a1010 */
[----:B------:R-:W-:Y:S01]  /*10430*/  ISETP.GE.U32.AND P6, PT, R0, 0x7ffffe7b, PT ;  /* 0x7ffffe7b0000780c */ /* 0x000fe20003fc6070 */
[----:B------:R-:W-:Y:S01]  /*10440*/  VIADD R0, R152, 0xfffffef8 ;  /* 0xfffffef898007836 */ /* 0x000fe20000000000 */
[----:B------:R-:W1:Y:S01]  /*10450*/  LDC R4, c[0x0][0x3a0] ;  /* 0x0000e800ff047b82 */ /* 0x000e620000000800 */
[----:B------:R-:W3:Y:S04]  /*10460*/  LDL.LU.64 R158, [R1+0xa18] ;  /* 0x000a1800019e7983 */ /* 0x000ee80000300a00 */
[----:B------:R-:W-:Y:S03]  /*10470*/  LDGSTS.E [R82+0x40800], desc[UR16][R14.64], !P5 ;  /* 0x408000000e527fae */ /* 0x000fe6000e9a1010 */
[----:B------:R-:W1:Y:S01]  /*10480*/  LDC R6, c[0x0][0x3a0] ;  /* 0x0000e800ff067b82 */ /* 0x000e620000000800 */
[----:B------:R-:W-:Y:S04]  /*10490*/  STL.64 [R1+0x1038], R14 ;  /* 0x0010380e01007387 */ /* 0x000fe80000100a00 */
[----:B------:R-:W-:Y:S01]  /*104a0*/  LDGSTS.E [R82+0x40a00], desc[UR16][R16.64], !P5 ;  /* 0x40a0000010527fae */ /* 0x000fe2000e9a1010 */
[----:B------:R-:W-:Y:S01]  /*104b0*/  ISETP.GE.U32.AND P5, PT, R26, 0x7ffffe7a, PT ;  /* 0x7ffffe7a1a00780c */ /* 0x000fe20003fa6070 */
[----:B------:R-:W-:-:S02]  /*104c0*/  IMAD.WIDE R26, R2, 0x4, R170 ;  /* 0x00000004021a7825 */ /* 0x000fc400078e02aa */
[----:B------:R1:W-:Y:S04]  /*104d0*/  STL.64 [R1+0x1040], R16 ;  /* 0x0010401001007387 */ /* 0x0003e80000100a00 */
[----:B------:R1:W-:Y:S04]  /*104e0*/  LDGSTS.E [R82+0x40c00], desc[UR16][R22.64], !P1 ;  /* 0x40c0000016527fae */ /* 0x0003e8000c9a1010 */
[----:B------:R1:W-:Y:S04]  /*104f0*/  STL.64 [R1+0x1048], R22 ;  /* 0x0010481601007387 */ /* 0x0003e80000100a00 */
[----:B------:R-:W-:Y:S01]  /*10500*/  LDGSTS.E [R82+0x40e00], desc[UR16][R24.64], !P1 ;  /* 0x40e0000018527fae */ /* 0x000fe2000c9a1010 */
[----:B------:R-:W-:Y:S01]  /*10510*/  ISETP.GE.U32.AND P1, PT, R0, 0x7ffffe79, PT ;  /* 0x7ffffe790000780c */ /* 0x000fe20003f26070 */
[----:B------:R-:W-:-:S02]  /*10520*/  VIADD R0, R32, 0xfffffef6 ;  /* 0xfffffef620007836 */ /* 0x000fc40000000000 */
[----:B------:R-:W-:Y:S04]  /*10530*/  STL.64 [R1+0x1050], R24 ;  /* 0x0010501801007387 */ /* 0x000fe80000100a00 */
[----:B------:R-:W3:Y:S04]  /*10540*/  LDL.LU.64 R170, [R1+0xa10] ;  /* 0x000a100001aa7983 */ /* 0x000ee80000300a00 */
[----:B------:R-:W-:Y:S01]  /*10550*/  LDGSTS.E [R82+0x41000], desc[UR16][R26.64], !P4 ;  /* 0x410000001a527fae */ /* 0x000fe2000e1a1010 */
[----:B--2---:R-:W-:-:S03]  /*10560*/  IMAD.WIDE R30, R2, 0x4, R166 ;  /* 0x00000004021e7825 */ /* 0x004fc600078e02a6 */
[----:B------:R-:W2:Y:S01]  /*10570*/  LDL.LU.64 R166, [R1+0xa08] ;  /* 0x000a080001a67983 */ /* 0x000ea20000300a00 */
[----:B----4-:R-:W-:-:S03]  /*10580*/  IMAD.WIDE R32, R2, 0x4, R160 ;  /* 0x0000000402207825 */ /* 0x010fc600078e02a0 */
[----:B------:R-:W4:Y:S01]  /*10590*/  LDL.LU.64 R160, [R1+0xa00] ;  /* 0x000a000001a07983 */ /* 0x000f220000300a00 */
[----:B-----5:R-:W-:-:S03]  /*105a0*/  IMAD.WIDE R34, R2, 0x4, R156 ;  /* 0x0000000402227825 */ /* 0x020fc600078e029c */
[----:B------:R-:W5:Y:S04]  /*105b0*/  LDL.LU.64 R156, [R1+0x9f8] ;  /* 0x0009f800019c7983 */ /* 0x000f680000300a00 */
[----:B------:R-:W-:Y:S04]  /*105c0*/  STL.64 [R1+0x1058], R26 ;  /* 0x0010581a01007387 */ /* 0x000fe80000100a00 */
[----:B------:R1:W-:Y:S01]  /*105d0*/  LDGSTS.E [R82+0x41200], desc[UR16][R30.64], !P4 ;  /* 0x412000001e527fae */ /* 0x0003e2000e1a1010 */
[----:B------:R-:W-:-:S03]  /*105e0*/  ISETP.GE.U32.AND P4, PT, R36, 0x7ffffe78, PT ;  /* 0x7ffffe782400780c */ /* 0x000fc60003f86070 */
[----:B------:R1:W-:Y:S04]  /*105f0*/  STL.64 [R1+0x1060], R30 ;  /* 0x0010601e01007387 */ /* 0x0003e80000100a00 */
[----:B------:R-:W-:Y:S04]  /*10600*/  LDGSTS.E [R82+0x41400], desc[UR16][R32.64], !P6 ;  /* 0x4140000020527fae */ /* 0x000fe8000f1a1010 */
[----:B------:R-:W-:Y:S04]  /*10610*/  STL.64 [R1+0x1068], R32 ;  /* 0x0010682001007387 */ /* 0x000fe80000100a00 */
[----:B------:R-:W-:Y:S01]  /*10620*/  LDGSTS.E [R82+0x41600], desc[UR16][R34.64], !P6 ;  /* 0x4160000022527fae */ /* 0x000fe2000f1a1010 */
[----:B------:R-:W-:-:S02]  /*10630*/  ISETP.GE.U32.AND P6, PT, R0, 0x7ffffe77, PT ;  /* 0x7ffffe770000780c */ /* 0x000fc40003fc6070 */
[----:B------:R-:W-:Y:S01]  /*10640*/  IADD3 R0, PT, PT, R40, -0x10c, RZ ;  /* 0xfffffef428007810 */ /* 0x000fe20007ffe0ff */
[----:B------:R-:W-:Y:S01]  /*10650*/  STL.64 [R1+0x1070], R34 ;  /* 0x0010702201007387 */ /* 0x000fe20000100a00 */
[----:B---3--:R-:W-:-:S03]  /*10660*/  IMAD.WIDE R36, R2, 0x4, R168 ;  /* 0x0000000402247825 */ /* 0x008fc600078e02a8 */
[----:B------:R-:W3:Y:S01]  /*10670*/  LDL.LU.64 R168, [R1+0x9f0] ;  /* 0x0009f00001a87983 */ /* 0x000ee20000300a00 */
[----:B------:R-:W-:-:S03]  /*10680*/  IMAD.WIDE R38, R2, 0x4, R164 ;  /* 0x0000000402267825 */ /* 0x000fc600078e02a4 */
[----:B------:R-:W3:Y:S01]  /*10690*/  LDL.LU.64 R164, [R1+0x9e8] ;  /* 0x0009e80001a47983 */ /* 0x000ee20000300a00 */
[----:B------:R-:W-:-:S03]  /*106a0*/  IMAD.WIDE R40, R2, 0x4, R162 ;  /* 0x0000000402287825 */ /* 0x000fc600078e02a2 */
[----:B------:R-:W3:Y:S04]  /*106b0*/  LDL.LU.64 R162, [R1+0x9e0] ;  /* 0x0009e00001a27983 */ /* 0x000ee80000300a00 */
[----:B------:R-:W-:Y:S04]  /*106c0*/  LDGSTS.E [R82+0x41800], desc[UR16][R36.64], !P5 ;  /* 0x4180000024527fae */ /* 0x000fe8000e9a1010 */
[----:B------:R-:W-:Y:S01]  /*106d0*/  LDGSTS.E [R82+0x41a00], desc[UR16][R38.64], !P5 ;  /* 0x41a0000026527fae */ /* 0x000fe2000e9a1010 */
[----:B------:R-:W-:-:S03]  /*106e0*/  IMAD.WIDE R42, R2, 0x4, R158 ;  /* 0x00000004022a7825 */ /* 0x000fc600078e029e */
[----:B------:R-:W3:Y:S01]  /*106f0*/  LDL.LU.64 R158, [R1+0x9d8] ;  /* 0x0009d800019e7983 */ /* 0x000ee20000300a00 */
[----:B------:R-:W-:-:S03]  /*10700*/  ISETP.GE.U32.AND P5, PT, R44, 0x7ffffe76, PT ;  /* 0x7ffffe762c00780c */ /* 0x000fc60003fa6070 */
[----:B------:R-:W-:Y:S04]  /*10710*/  STL.64 [R1+0x1078], R36 ;  /* 0x0010782401007387 */ /* 0x000fe80000100a00 */
[----:B------:R-:W-:Y:S04]  /*10720*/  STL.64 [R1+0x1080], R38 ;  /* 0x0010802601007387 */ /* 0x000fe80000100a00 */
[----:B------:R-:W-:Y:S04]  /*10730*/  LDGSTS.E [R82+0x41c00], desc[UR16][R40.64], !P1 ;  /* 0x41c0000028527fae */ /* 0x000fe8000c9a1010 */
[----:B------:R-:W-:Y:S04]  /*10740*/  STL.64 [R1+0x1088], R40 ;  /* 0x0010882801007387 */ /* 0x000fe80000100a00 */
[----:B------:R-:W-:Y:S01]  /*10750*/  LDGSTS.E [R82+0x41e00], desc[UR16][R42.64], !P1 ;  /* 0x41e000002a527fae */ /* 0x000fe2000c9a1010 */
[----:B------:R-:W-:Y:S01]  /*10760*/  ISETP.GE.U32.AND P1, PT, R0, 0x7ffffe75, PT ;  /* 0x7ffffe750000780c */ /* 0x000fe20003f26070 */
[----:B------:R-:W-:-:S02]  /*10770*/  VIADD R0, R48, 0xfffffef2 ;  /* 0xfffffef230007836 */ /* 0x000fc40000000000 */
[----:B------:R-:W-:Y:S01]  /*10780*/  STL.64 [R1+0x1090], R42 ;  /* 0x0010902a01007387 */ /* 0x000fe20000100a00 */
[----:B------:R-:W-:-:S03]  /*10790*/  IMAD.WIDE R44, R2, 0x4, R170 ;  /* 0x00000004022c7825 */ /* 0x000fc600078e02aa */
        /* <DEDUP_REMOVED lines=9> */
[----:B------:R-:W-:Y:S01]  /*10830*/  LDGSTS.E [R82+0x42200], desc[UR16][R46.64], !P4 ;  /* 0x422000002e527fae */ /* 0x000fe2000e1a1010 */
[----:B------:R-:W-:-:S03]  /*10840*/  ISETP.GE.U32.AND P4, PT, R52, 0x7ffffe74, PT ;  /* 0x7ffffe743400780c */ /* 0x000fc60003f86070 */
[----:B------:R-:W-:Y:S04]  /*10850*/  STL.64 [R1+0x10a8], R46 ;  /* 0x0010a82e01007387 */ /* 0x000fe80000100a00 */
[----:B------:R-:W-:Y:S04]  /*10860*/  LDGSTS.E [R82+0x42400], desc[UR16][R48.64], !P6 ;  /* 0x4240000030527fae */ /* 0x000fe8000f1a1010 */
[----:B------:R-:W-:Y:S04]  /*10870*/  STL.64 [R1+0x10b0], R48 ;  /* 0x0010b03001007387 */ /* 0x000fe80000100a00 */
[----:B------:R-:W-:Y:S01]  /*10880*/  LDGSTS.E [R82+0x42600], desc[UR16][R50.64], !P6 ;  /* 0x4260000032527fae */ /* 0x000fe2000f1a1010 */
[----:B------:R-:W-:Y:S01]  /*10890*/  ISETP.GE.U32.AND P6, PT, R0, 0x7ffffe73, PT ;  /* 0x7ffffe730000780c */ /* 0x000fe20003fc6070 */
[----:B------:R-:W-:-:S02]  /*108a0*/  VIADD R0, R56, 0xfffffef0 ;  /* 0xfffffef038007836 */ /* 0x000fc40000000000 */
        /* <DEDUP_REMOVED lines=17> */
[----:B------:R-:W-:-:S02]  /*109c0*/  ISETP.GE.U32.AND P1, PT, R0, 0x7ffffe71, PT ;  /* 0x7ffffe710000780c */ /* 0x000fc40003f26070 */
[----:B------:R-:W-:Y:S01]  /*109d0*/  IADD3 R0, PT, PT, R64, -0x112, RZ ;  /* 0xfffffeee40007810 */ /* 0x000fe20007ffe0ff */
        /* <DEDUP_REMOVED lines=50> */
[----:B------:R-:W-:Y:S01]  /*10d00*/  ISETP.GE.U32.AND P4, PT, R93, 0x7ffffe6c, PT ;  /* 0x7ffffe6c5d00780c */ /* 0x000fe20003f86070 */
[----:B------:R-:W-:-:S02]  /*10d10*/  VIADD R93, R96, 0xfffffee9 ;  /* 0xfffffee9605d7836 */ /* 0x000fc40000000000 */
[----:B------:R-:W-:Y:S04]  /*10d20*/  STL.64 [R1+0x1130], R78 ;  /* 0x0011304e01007387 */ /* 0x000fe80000100a00 */
        /* <DEDUP_REMOVED lines=16> */
[----:B------:R-:W-:Y:S01]  /*10e30*/  ISETP.GE.U32.AND P5, PT, R93, 0x7ffffe6a, PT ;  /* 0x7ffffe6a5d00780c */ /* 0x000fe20003fa6070 */
[----:B------:R-:W-:Y:S02]  /*10e40*/  VIADD R93, R104, 0xfffffee7 ;  /* 0xfffffee7685d7836 */ /* 0x000fe40000000000 */
        /* <DEDUP_REMOVED lines=19> */
[----:B------:R-:W-:Y:S02]  /*10f80*/  ISETP.GE.U32.AND P4, PT, R93, 0x7ffffe68, PT ;  /* 0x7ffffe685d00780c */ /* 0x000fe40003f86070 */
[----:B------:R-:W-:Y:S01]  /*10f90*/  IADD3 R93, PT, PT, R112, -0x11b, RZ ;  /* 0xfffffee5705d7810 */ /* 0x000fe20007ffe0ff */
        /* <DEDUP_REMOVED lines=36> */
[----:B------:R-:W-:Y:S01]  /*111e0*/  LDGSTS.E [R82+0x46200], desc[UR16][R122.64], !P4 ;  /* 0x462000007a527fae */ /* 0x000fe2000e1a1010 */
[----:B------:R-:W-:Y:S01]  /*111f0*/  ISETP.GE.U32.AND P4, PT, R93, 0x7ffffe64, PT ;  /* 0x7ffffe645d00780c */ /* 0x000fe20003f86070 */
[----:B------:R-:W-:Y:S02]  /*11200*/  VIADD R93, R128, 0xfffffee1 ;  /* 0xfffffee1805d7836 */ /* 0x000fe40000000000 */
[----:B------:R-:W-:Y:S04]  /*11210*/  LDGSTS.E [R82+0x46400], desc[UR16][R124.64], !P6 ;  /* 0x464000007c527fae */ /* 0x000fe8000f1a1010 */
        /* <DEDUP_REMOVED lines=10> */
[----:B------:R-:W4:Y:S04]  /*112c0*/  LDL.LU.64 R176, [R1+0x888] ;  /* 0x0008880001b07983 */ /* 0x000f280000300a00 */
[----:B------:R-:W-:Y:S01]  /*112d0*/  LDGSTS.E [R82+0x46800], desc[UR16][R128.64], !P5 ;  /* 0x4680000080527fae */ /* 0x000fe2000e9a1010 */
[----:B------:R-:W-:-:S03]  /*112e0*/  IMAD.WIDE R136, R2, 0x4, R158 ;  /* 0x0000000402887825 */ /* 0x000fc600078e029e */
[----:B------:R-:W-:Y:S01]  /*112f0*/  LDGSTS.E [R82+0x46a00], desc[UR16][R130.64], !P5 ;  /* 0x46a0000082527fae */ /* 0x000fe2000e9a1010 */
[----:B------:R-:W2:Y:S03]  /*11300*/  LDC R158, c[0x0][0x3a0] ;  /* 0x0000e800ff9e7b82 */ /* 0x000ea60000000800 */
[----:B------:R-:W-:Y:S04]  /*11310*/  LDGSTS.E [R82+0x46c00], desc[UR16][R134.64], !P1 ;  /* 0x46c0000086527fae */ /* 0x000fe8000c9a1010 */
[----:B------:R-:W-:Y:S01]  /*11320*/  LDGSTS.E [R82+0x46e00], desc[UR16][R136.64], !P1 ;  /* 0x46e0000088527fae */ /* 0x000fe2000c9a1010 */
[----:B------:R-:W-:Y:S01]  /*11330*/  ISETP.GE.U32.AND P1, PT, R0, 0x7ffffe61, PT ;  /* 0x7ffffe610000780c */ /* 0x000fe20003f26070 */
[----:B-1----:R-:W-:-:S02]  /*11340*/  VIADD R0, R142, 0xfffffede ;  /* 0xfffffede8e007836 */ /* 0x002fc40000000000 */
[----:B------:R-:W-:-:S04]  /*11350*/  IMAD.WIDE R138, R2, 0x4, R170 ;  /* 0x00000004028a7825 */ /* 0x000fc800078e02aa */
[C---:B--2---:R-:W-:Y:S01]  /*11360*/  IMAD.WIDE R140, R2.reuse, 0x4, R166 ;  /* 0x00000004028c7825 */ /* 0x044fe200078e02a6 */
[----:B------:R-:W-:Y:S03]  /*11370*/  LDGSTS.E [R82+0x47000], desc[UR16][R138.64], !P4 ;  /* 0x470000008a527fae */ /* 0x000fe6000e1a1010 */
[C---:B-----5:R-:W-:Y:S01]  /*11380*/  IMAD.WIDE R144, R2.reuse, 0x4, R156 ;  /* 0x0000000402907825 */ /* 0x060fe200078e029c */
[----:B------:R-:W-:Y:S03]  /*11390*/  LDGSTS.E [R82+0x47200], desc[UR16][R140.64], !P4 ;  /* 0x472000008c527fae */ /* 0x000fe6000e1a1010 */
[C---:B---3--:R-:W-:Y:S01]  /*113a0*/  IMAD.WIDE R152, R2.reuse, 0x4, R162 ;  /* 0x0000000402987825 */ /* 0x048fe200078e02a2 */
[----:B------:R-:W2:Y:S01]  /*113b0*/  LDL.LU.64 R156, [R1+0x880] ;  /* 0x00088000019c7983 */ /* 0x000ea20000300a00 */
[----:B------:R-:W-:Y:S01]  /*113c0*/  ISETP.GE.U32.AND P5, PT, R93, 0x7ffffe62, PT ;  /* 0x7ffffe625d00780c */ /* 0x000fe20003fa6070 */
[----:B------:R-:W1:Y:S02]  /*113d0*/  LDC R166, c[0x0][0x3a0] ;  /* 0x0000e800ffa67b82 */ /* 0x000e640000000800 */
[----:B------:R-:W3:Y:S01]  /*113e0*/  LDL.LU.64 R172, [R1+0x878] ;  /* 0x0008780001ac7983 */ /* 0x000ee20000300a00 */
[----:B----4-:R-:W-:-:S03]  /*113f0*/  IMAD.WIDE R142, R2, 0x4, R160 ;  /* 0x00000004028e7825 */ /* 0x010fc600078e02a0 */
[----:B------:R-:W4:Y:S02]  /*11400*/  LDL.LU.64 R160, [R1+0x870] ;  /* 0x0008700001a07983 */ /* 0x000f240000300a00 */
[----:B------:R-:W5:Y:S02]  /*11410*/  LDC R170, c[0x0][0x3a0] ;  /* 0x0000e800ffaa7b82 */ /* 0x000f640000000800 */
[----:B------:R-:W-:Y:S04]  /*11420*/  LDGSTS.E [R82+0x47400], desc[UR16][R142.64], !P6 ;  /* 0x474000008e527fae */ /* 0x000fe8000f1a1010 */
[----:B------:R-:W-:Y:S01]  /*11430*/  LDGSTS.E [R82+0x47600], desc[UR16][R144.64], !P6 ;  /* 0x4760000090527fae */ /* 0x000fe2000f1a1010 */
[----:B------:R-:W-:Y:S02]  /*11440*/  ISETP.GE.U32.AND P6, PT, R0, 0x7ffffe5f, PT ;  /* 0x7ffffe5f0000780c */ /* 0x000fe40003fc6070 */
[----:B------:R-:W-:Y:S01]  /*11450*/  IADD3 R0, PT, PT, R150, -0x124, RZ ;  /* 0xfffffedc96007810 */ /* 0x000fe20007ffe0ff */
[----:B------:R-:W-:Y:S01]  /*11460*/  IMAD.WIDE R150, R2, 0x4, R164 ;  /* 0x0000000402967825 */ /* 0x000fe200078e02a4 */
[----:B------:R-:W5:Y:S04]  /*11470*/  LDL.LU.64 R162, [R1+0x868] ;  /* 0x0008680001a27983 */ /* 0x000f680000300a00 */
[----:B------:R-:W5:Y:S04]  /*11480*/  LDL.LU.64 R164, [R1+0x860] ;  /* 0x0008600001a47983 */ /* 0x000f680000300a00 */
[----:B------:R-:W5:Y:S01]  /*11490*/  LDL.LU.64 R180, [R1+0x858] ;  /* 0x0008580001b47983 */ /* 0x000f620000300a00 */
[----:B------:R-:W-:-:S02]  /*114a0*/  IADD3 R93, PT, PT, R133, -0x121, RZ ;  /* 0xfffffedf855d7810 */ /* 0x000fc40007ffe0ff */
[----:B------:R-:W1:Y:S01]  /*114b0*/  LDC R133, c[0x0][0x3a0] ;  /* 0x0000e800ff857b82 */ /* 0x000e620000000800 */
[----:B------:R-:W-:Y:S01]  /*114c0*/  LDGSTS.E [R82+0x47800], desc[UR16][R146.64], !P5 ;  /* 0x4780000092527fae */ /* 0x000fe2000e9a1010 */
[----:B------:R-:W-:Y:S01]  /*114d0*/  ISETP.GE.U32.AND P4, PT, R93, 0x7ffffe60, PT ;  /* 0x7ffffe605d00780c */ /* 0x000fe20003f86070 */
[----:B------:R-:W-:Y:S02]  /*114e0*/  VIADD R93, R148, 0xfffffedd ;  /* 0xfffffedd945d7836 */ /* 0x000fe40000000000 */
[----:B------:R-:W-:Y:S02]  /*114f0*/  IMAD.WIDE R148, R2, 0x4, R168 ;  /* 0x0000000402947825 */ /* 0x000fe400078e02a8 */
[----:B------:R-:W5:Y:S04]  /*11500*/  LDL.LU.64 R168, [R1+0x850] ;  /* 0x0008500001a87983 */ /* 0x000f680000300a00 */
[----:B------:R-:W-:Y:S04]  /*11510*/  LDGSTS.E [R82+0x47a00], desc[UR16][R148.64], !P5 ;  /* 0x47a0000094527fae */ /* 0x000fe8000e9a1010 */
[----:B------:R-:W-:Y:S04]  /*11520*/  LDGSTS.E [R82+0x47c00], desc[UR16][R150.64], !P1 ;  /* 0x47c0000096527fae */ /* 0x000fe8000c9a1010 */
[----:B------:R-:W-:Y:S01]  /*11530*/  LDGSTS.E [R82+0x47e00], desc[UR16][R152.64], !P1 ;  /* 0x47e0000098527fae */ /* 0x000fe2000c9a1010 */
[----:B------:R-:W-:Y:S01]  /*11540*/  ISETP.GE.U32.AND P1, PT, R0, 0x7ffffe5d, PT ;  /* 0x7ffffe5d0000780c */ /* 0x000fe20003f26070 */
[----:B------:R-:W-:-:S02]  /*11550*/  VIADD R0, R158, 0xfffffeda ;  /* 0xfffffeda9e007836 */ /* 0x000fc40000000000 */
[----:B------:R-:W5:Y:S01]  /*11560*/  LDL.LU.64 R188, [R1+0x848] ;  /* 0x0008480001bc7983 */ /* 0x000f620000300a00 */
[----:B------:R-:W-:Y:S01]  /*11570*/  ISETP.GE.U32.AND P5, PT, R93, 0x7ffffe5e, PT ;  /* 0x7ffffe5e5d00780c */ /* 0x000fe20003fa6070 */
[----:B------:R-:W-:Y:S02]  /*11580*/  VIADD R93, R154, 0xfffffedb ;  /* 0xfffffedb9a5d7836 */ /* 0x000fe40000000000 */
[----:B------:R-:W-:-:S05]  /*11590*/  IMAD.WIDE R154, R2, 0x4, R176 ;  /* 0x00000004029a7825 */ /* 0x000fca00078e02b0 */
[----:B------:R-:W-:Y:S01]  /*115a0*/  LDGSTS.E [R82+0x48000], desc[UR16][R154.64], !P4 ;  /* 0x480000009a527fae */ /* 0x000fe2000e1a1010 */
[----:B---3--:R-:W-:-:S03]  /*115b0*/  IMAD.WIDE R158, R2, 0x4, R172 ;  /* 0x00000004029e7825 */ /* 0x008fc600078e02ac */
[----:B------:R-:W3:Y:S04]  /*115c0*/  LDL.LU.64 R172, [R1+0x840] ;  /* 0x0008400001ac7983 */ /* 0x000ee80000300a00 */
[----:B------:R-:W3:Y:S01]  /*115d0*/  LDL.LU.64 R186, [R1+0x838] ;  /* 0x0008380001ba7983 */ /* 0x000ee20000300a00 */
[----:B--2---:R-:W-:-:S03]  /*115e0*/  IMAD.WIDE R156, R2, 0x4, R156 ;  /* 0x00000004029c7825 */ /* 0x004fc600078e029c */
[----:B------:R-:W2:Y:S01]  /*115f0*/  LDL.LU.64 R176, [R1+0x830] ;  /* 0x0008300001b07983 */ /* 0x000ea20000300a00 */
[----:B----4-:R-:W-:-:S03]  /*11600*/  IMAD.WIDE R160, R2, 0x4, R160 ;  /* 0x0000000402a07825 */ /* 0x010fc600078e02a0 */
[----:B------:R-:W-:Y:S04]  /*11610*/  LDGSTS.E [R82+0x48200], desc[UR16][R156.64], !P4 ;  /* 0x482000009c527fae */ /* 0x000fe8000e1a1010 */
[----:B------:R-:W-:Y:S04]  /*11620*/  LDGSTS.E [R82+0x48400], desc[UR16][R158.64], !P6 ;  /* 0x484000009e527fae */ /* 0x000fe8000f1a1010 */
[----:B------:R-:W-:Y:S01]  /*11630*/  LDGSTS.E [R82+0x48600], desc[UR16][R160.64], !P6 ;  /* 0x48600000a0527fae */ /* 0x000fe2000f1a1010 */
[----:B------:R-:W-:Y:S01]  /*11640*/  ISETP.GE.U32.AND P6, PT, R0, 0x7ffffe5b, PT ;  /* 0x7ffffe5b0000780c */ /* 0x000fe20003fc6070 */
[----:B-1----:R-:W-:-:S02]  /*11650*/  VIADD R0, R166, 0xfffffed8 ;  /* 0xfffffed8a6007836 */ /* 0x002fc40000000000 */
[C---:B-----5:R-:W-:Y:S01]  /*11660*/  IMAD.WIDE R166, R2.reuse, 0x4, R180 ;  /* 0x0000000402a67825 */ /* 0x060fe200078e02b4 */
[----:B------:R-:W4:Y:S04]  /*11670*/  LDL.LU.64 R200, [R1+0x828] ;  /* 0x0008280001c87983 */ /* 0x000f280000300a00 */
[----:B------:R-:W5:Y:S04]  /*11680*/  LDL.LU.64 R180, [R1+0x820] ;  /* 0x0008200001b47983 */ /* 0x000f680000300a00 */
[----:B------:R-:W4:Y:S01]  /*11690*/  LDL.LU.64 R196, [R1+0x818] ;  /* 0x0008180001c47983 */ /* 0x000f220000300a00 */
[----:B------:R-:W-:-:S04]  /*116a0*/  IMAD.WIDE R162, R2, 0x4, R162 ;  /* 0x0000000402a27825 */ /* 0x000fc800078e02a2 */
[C---:B------:R-:W-:Y:S01]  /*116b0*/  IMAD.WIDE R164, R2.reuse, 0x4, R164 ;  /* 0x0000000402a47825 */ /* 0x040fe200078e02a4 */
[----:B------:R-:W-:Y:S01]  /*116c0*/  ISETP.GE.U32.AND P4, PT, R93, 0x7ffffe5c, PT ;  /* 0x7ffffe5c5d00780c */ /* 0x000fe20003f86070 */
[----:B------:R-:W-:Y:S02]  /*116d0*/  LDGSTS.E [R82+0x48800], desc[UR16][R162.64], !P5 ;  /* 0x48800000a2527fae */ /* 0x000fe4000e9a1010 */
[----:B------:R-:W-:Y:S01]  /*116e0*/  IMAD.WIDE R168, R2, 0x4, R168 ;  /* 0x0000000402a87825 */ /* 0x000fe200078e02a8 */
[----:B------:R-:W-:Y:S01]  /*116f0*/  IADD3 R93, PT, PT, R133, -0x127, RZ ;  /* 0xfffffed9855d7810 */ /* 0x000fe20007ffe0ff */
[----:B------:R-:W5:Y:S01]  /*11700*/  LDL.LU.64 R184, [R1+0x810] ;  /* 0x0008100001b87983 */ /* 0x000f620000300a00 */
[----:B------:R-:W1:Y:S03]  /*11710*/  LDC R133, c[0x0][0x3a0] ;  /* 0x0000e800ff857b82 */ /* 0x000e660000000800 */
[----:B------:R-:W-:Y:S01]  /*11720*/  LDGSTS.E [R82+0x48a00], desc[UR16][R164.64], !P5 ;  /* 0x48a00000a4527fae */ /* 0x000fe2000e9a1010 */
[----:B------:R-:W-:-:S03]  /*11730*/  ISETP.GE.U32.AND P5, PT, R93, 0x7ffffe5a, PT ;  /* 0x7ffffe5a5d00780c */ /* 0x000fc60003fa6070 */
[----:B------:R-:W-:Y:S01]  /*11740*/  LDGSTS.E [R82+0x48c00], desc[UR16][R166.64], !P1 ;  /* 0x48c00000a6527fae */ /* 0x000fe2000c9a1010 */
[----:B------:R-:W-:-:S03]  /*11750*/  VIADD R93, R170, 0xfffffed7 ;  /* 0xfffffed7aa5d7836 */ /* 0x000fc60000000000 */
[----:B------:R-:W-:Y:S01]  /*11760*/  LDGSTS.E [R82+0x48e00], desc[UR16][R168.64], !P1 ;  /* 0x48e00000a8527fae */ /* 0x000fe2000c9a1010 */
[----:B------:R-:W-:Y:S02]  /*11770*/  ISETP.GE.U32.AND P1, PT, R0, 0x7ffffe59, PT ;  /* 0x7ffffe590000780c */ /* 0x000fe40003f26070 */
[----:B------:R-:W-:Y:S01]  /*11780*/  IADD3 R0, PT, PT, R174, -0x12a, RZ ;  /* 0xfffffed6ae007810 */ /* 0x000fe20007ffe0ff */
[----:B------:R-:W-:-:S05]  /*11790*/  IMAD.WIDE R170, R2, 0x4, R188 ;  /* 0x0000000402aa7825 */ /* 0x000fca00078e02bc */
[----:B------:R-:W-:Y:S01]  /*117a0*/  LDGSTS.E [R82+0x49000], desc[UR16][R170.64], !P4 ;  /* 0x49000000aa527fae */ /* 0x000fe2000e1a1010 */
[----:B---3--:R-:W-:-:S03]  /*117b0*/  IMAD.WIDE R174, R2, 0x4, R186 ;  /* 0x0000000402ae7825 */ /* 0x008fc600078e02ba */
[----:B------:R-:W3:Y:S04]  /*117c0*/  LDL.LU.64 R186, [R1+0x808] ;  /* 0x0008080001ba7983 */ /* 0x000ee80000300a00 */
[----:B------:R-:W3:Y:S01]  /*117d0*/  LDL.LU.64 R188, [R1+0x800] ;  /* 0x0008000001bc7983 */ /* 0x000ee20000300a00 */
[----:B------:R-:W-:-:S03]  /*117e0*/  IMAD.WIDE R172, R2, 0x4, R172 ;  /* 0x0000000402ac7825 */ /* 0x000fc600078e02ac */
[----:B------:R-:W3:Y:S01]  /*117f0*/  LDL.LU.64 R204, [R1+0x7f8] ;  /* 0x0007f80001cc7983 */ /* 0x000ee20000300a00 */
[----:B--2---:R-:W-:-:S03]  /*11800*/  IMAD.WIDE R176, R2, 0x4, R176 ;  /* 0x0000000402b07825 */ /* 0x004fc600078e02b0 */
[----:B------:R-:W2:Y:S04]  /*11810*/  LDL.LU.64 R192, [R1+0x7f0] ;  /* 0x0007f00001c07983 */ /* 0x000ea80000300a00 */
[----:B------:R-:W-:Y:S04]  /*11820*/  LDGSTS.E [R82+0x49200], desc[UR16][R172.64], !P4 ;  /* 0x49200000ac527fae */ /* 0x000fe8000e1a1010 */
[----:B------:R-:W-:Y:S04]  /*11830*/  LDGSTS.E [R82+0x49400], desc[UR16][R174.64], !P6 ;  /* 0x49400000ae527fae */ /* 0x000fe8000f1a1010 */
[----:B------:R-:W-:Y:S01]  /*11840*/  LDGSTS.E [R82+0x49600], desc[UR16][R176.64], !P6 ;  /* 0x49600000b0527fae */ /* 0x000fe2000f1a1010 */
[----:B------:R-:W-:Y:S01]  /*11850*/  ISETP.GE.U32.AND P6, PT, R0, 0x7ffffe57, PT ;  /* 0x7ffffe570000780c */ /* 0x000fe20003fc6070 */
[----:B------:R-:W-:-:S02]  /*11860*/  VIADD R0, R182, 0xfffffed4 ;  /* 0xfffffed4b6007836 */ /* 0x000fc40000000000 */
[----:B----4-:R-:W-:Y:S01]  /*11870*/  IMAD.WIDE R182, R2, 0x4, R196 ;  /* 0x0000000402b67825 */ /* 0x010fe200078e02c4 */
[----:B------:R-:W4:Y:S04]  /*11880*/  LDL.LU.64 R212, [R1+0x7e8] ;  /* 0x0007e80001d47983 */ /* 0x000f280000300a00 */
[----:B------:R-:W4:Y:S04]  /*11890*/  LDL.LU.64 R196, [R1+0x7e0] ;  /* 0x0007e00001c47983 */ /* 0x000f280000300a00 */
[----:B------:R-:W4:Y:S01]  /*118a0*/  LDL.LU.64 R210, [R1+0x7d8] ;  /* 0x0007d80001d27983 */ /* 0x000f220000300a00 */
[----:B------:R-:W-:Y:S01]  /*118b0*/  ISETP.GE.U32.AND P4, PT, R93, 0x7ffffe58, PT ;  /* 0x7ffffe585d00780c */ /* 0x000fe20003f86070 */
[----:B------:R-:W-:-:S02]  /*118c0*/  VIADD R93, R178, 0xfffffed5 ;  /* 0xfffffed5b25d7836 */ /* 0x000fc40000000000 */
[C---:B------:R-:W-:Y:S02]  /*118d0*/  IMAD.WIDE R178, R2.reuse, 0x4, R200 ;  /* 0x0000000402b27825 */ /* 0x040fe400078e02c8 */
[----:B------:R-:W4:Y:S02]  /*118e0*/  LDL.LU.64 R200, [R1+0x7d0] ;  /* 0x0007d00001c87983 */ /* 0x000f240000300a00 */
[C---:B-----5:R-:W-:Y:S02]  /*118f0*/  IMAD.WIDE R180, R2.reuse, 0x4, R180 ;  /* 0x0000000402b47825 */ /* 0x060fe400078e02b4 */
[----:B------:R-:W-:Y:S02]  /*11900*/  LDGSTS.E [R82+0x49800], desc[UR16][R178.64], !P5 ;  /* 0x49800000b2527fae */ /* 0x000fe4000e9a1010 */
[----:B------:R-:W-:Y:S02]  /*11910*/  IMAD.WIDE R184, R2, 0x4, R184 ;  /* 0x0000000402b87825 */ /* 0x000fe400078e02b8 */
[----:B------:R-:W-:Y:S04]  /*11920*/  LDGSTS.E [R82+0x49a00], desc[UR16][R180.64], !P5 ;  /* 0x49a00000b4527fae */ /* 0x000fe8000e9a1010 */
[----:B------:R-:W-:Y:S04]  /*11930*/  LDGSTS.E [R82+0x49c00], desc[UR16][R182.64], !P1 ;  /* 0x49c00000b6527fae */ /* 0x000fe8000c9a1010 */
[----:B------:R-:W-:Y:S01]  /*11940*/  LDGSTS.E [R82+0x49e00], desc[UR16][R184.64], !P1 ;  /* 0x49e00000b8527fae */ /* 0x000fe2000c9a1010 */
[----:B------:R-:W-:Y:S01]  /*11950*/  ISETP.GE.U32.AND P1, PT, R0, 0x7ffffe55, PT ;  /* 0x7ffffe550000780c */ /* 0x000fe20003f26070 */
[----:B------:R-:W-:-:S02]  /*11960*/  VIADD R0, R190, 0xfffffed2 ;  /* 0xfffffed2be007836 */ /* 0x000fc40000000000 */
[----:B------:R-:W5:Y:S01]  /*11970*/  LDL.LU.64 R224, [R1+0x7c8] ;  /* 0x0007c80001e07983 */ /* 0x000f620000300a00 */
[----:B------:R-:W-:Y:S02]  /*11980*/  ISETP.GE.U32.AND P5, PT, R93, 0x7ffffe56, PT ;  /* 0x7ffffe565d00780c */ /* 0x000fe40003fa6070 */
[----:B-1----:R-:W-:Y:S02]  /*11990*/  IADD3 R93, PT, PT, R133, -0x12d, RZ ;  /* 0xfffffed3855d7810 */ /* 0x002fe40007ffe0ff */
[----:B------:R-:W1:Y:S01]  /*119a0*/  LDC R133, c[0x0][0x3a0] ;  /* 0x0000e800ff857b82 */ /* 0x000e620000000800 */
[----:B---3--:R-:W-:-:S04]  /*119b0*/  IMAD.WIDE R186, R2, 0x4, R186 ;  /* 0x0000000402ba7825 */ /* 0x008fc800078e02ba */
[C---:B------:R-:W-:Y:S01]  /*119c0*/  IMAD.WIDE R188, R2.reuse, 0x4, R188 ;  /* 0x0000000402bc7825 */ /* 0x040fe200078e02bc */
[----:B------:R-:W-:Y:S03]  /*119d0*/  LDGSTS.E [R82+0x4a000], desc[UR16][R186.64], !P4 ;  /* 0x4a000000ba527fae */ /* 0x000fe6000e1a1010 */
[C---:B------:R-:W-:Y:S01]  /*119e0*/  IMAD.WIDE R190, R2.reuse, 0x4, R204 ;  /* 0x0000000402be7825 */ /* 0x040fe200078e02cc */
[----:B------:R-:W-:Y:S04]  /*119f0*/  LDGSTS.E [R82+0x4a200], desc[UR16][R188.64], !P4 ;  /* 0x4a200000bc527fae */ /* 0x000fe8000e1a1010 */
[----:B------:R-:W3:Y:S04]  /*11a00*/  LDL.LU.64 R204, [R1+0x7c0] ;  /* 0x0007c00001cc7983 */ /* 0x000ee80000300a00 */
[----:B------:R-:W3:Y:S01]  /*11a10*/  LDL.LU.64 R220, [R1+0x7b8] ;  /* 0x0007b80001dc7983 */ /* 0x000ee20000300a00 */
[----:B--2---:R-:W-:-:S03]  /*11a20*/  IMAD.WIDE R192, R2, 0x4, R192 ;  /* 0x0000000402c07825 */ /* 0x004fc600078e02c0 */
[----:B------:R-:W2:Y:S01]  /*11a30*/  LDL.LU.64 R208, [R1+0x7b0] ;  /* 0x0007b00001d07983 */ /* 0x000ea20000300a00 */
[----:B------:R-:W-:-:S03]  /*11a40*/  ISETP.GE.U32.AND P4, PT, R93, 0x7ffffe54, PT ;  /* 0x7ffffe545d00780c */ /* 0x000fc60003f86070 */
[----:B------:R-:W-:Y:S01]  /*11a50*/  LDGSTS.E [R82+0x4a400], desc[UR16][R190.64], !P6 ;  /* 0x4a400000be527fae */ /* 0x000fe2000f1a1010 */
[----:B------:R-:W-:-:S03]  /*11a60*/  VIADD R93, R194, 0xfffffed1 ;  /* 0xfffffed1c25d7836 */ /* 0x000fc60000000000 */
[----:B------:R-:W-:Y:S01]  /*11a70*/  LDGSTS.E [R82+0x4a600], desc[UR16][R192.64], !P6 ;  /* 0x4a600000c0527fae */ /* 0x000fe2000f1a1010 */
[----:B------:R-:W-:Y:S02]  /*11a80*/  ISETP.GE.U32.AND P6, PT, R0, 0x7ffffe53, PT ;  /* 0x7ffffe530000780c */ /* 0x000fe40003fc6070 */
[----:B------:R-:W-:Y:S01]  /*11a90*/  IADD3 R0, PT, PT, R198, -0x130, RZ ;  /* 0xfffffed0c6007810 */ /* 0x000fe20007ffe0ff */
[----:B----4-:R-:W-:-:S04]  /*11aa0*/  IMAD.WIDE R194, R2, 0x4, R212 ;  /* 0x0000000402c27825 */ /* 0x010fc800078e02d4 */
[C---:B------:R-:W-:Y:S01]  /*11ab0*/  IMAD.WIDE R198, R2.reuse, 0x4, R210 ;  /* 0x0000000402c67825 */ /* 0x040fe200078e02d2 */
[----:B------:R-:W-:Y:S04]  /*11ac0*/  LDGSTS.E [R82+0x4a800], desc[UR16][R194.64], !P5 ;  /* 0x4a800000c2527fae */ /* 0x000fe8000e9a1010 */
[----:B------:R-:W4:Y:S04]  /*11ad0*/  LDL.LU.64 R210, [R1+0x7a8] ;  /* 0x0007a80001d27983 */ /* 0x000f280000300a00 */
[----:B------:R-:W4:Y:S04]  /*11ae0*/  LDL.LU.64 R212, [R1+0x7a0] ;  /* 0x0007a00001d47983 */ /* 0x000f280000300a00 */
[----:B------:R-:W4:Y:S01]  /*11af0*/  LDL.LU.64 R228, [R1+0x798] ;  /* 0x0007980001e47983 */ /* 0x000f220000300a00 */
[----:B------:R-:W-:-:S03]  /*11b00*/  IMAD.WIDE R196, R2, 0x4, R196 ;  /* 0x0000000402c47825 */ /* 0x000fc600078e02c4 */
[----:B------:R-:W4:Y:S01]  /*11b10*/  LDL.LU.64 R216, [R1+0x790] ;  /* 0x0007900001d87983 */ /* 0x000f220000300a00 */
[----:B------:R-:W-:-:S03]  /*11b20*/  IMAD.WIDE R200, R2, 0x4, R200 ;  /* 0x0000000402c87825 */ /* 0x000fc600078e02c8 */
[----:B------:R-:W-:Y:S04]  /*11b30*/  LDGSTS.E [R82+0x4aa00], desc[UR16][R196.64], !P5 ;  /* 0x4aa00000c4527fae */ /* 0x000fe8000e9a1010 */
[----:B------:R-:W-:Y:S04]  /*11b40*/  LDGSTS.E [R82+0x4ac00], desc[UR16][R198.64], !P1 ;  /* 0x4ac00000c6527fae */ /* 0x000fe8000c9a1010 */
[----:B------:R-:W-:Y:S01]  /*11b50*/  LDGSTS.E [R82+0x4ae00], desc[UR16][R200.64], !P1 ;  /* 0x4ae00000c8527fae */ /* 0x000fe2000c9a1010 */
[----:B------:R-:W-:Y:S01]  /*11b60*/  ISETP.GE.U32.AND P1, PT, R0, 0x7ffffe51, PT ;  /* 0x7ffffe510000780c */ /* 0x000fe20003f26070 */
[----:B------:R-:W-:-:S02]  /*11b70*/  VIADD R0, R206, 0xfffffece ;  /* 0xfffffecece007836 */ /* 0x000fc40000000000 */
[----:B------:R-:W4:Y:S01]  /*11b80*/  LDL.LU.64 R236, [R1+0x788] ;  /* 0x0007880001ec7983 */ /* 0x000f220000300a00 */
[----:B------:R-:W-:Y:S01]  /*11b90*/  ISETP.GE.U32.AND P5, PT, R93, 0x7ffffe52, PT ;  /* 0x7ffffe525d00780c */ /* 0x000fe20003fa6070 */
[----:B------:R-:W-:Y:S02]  /*11ba0*/  VIADD R93, R202, 0xfffffecf ;  /* 0xfffffecfca5d7836 */ /* 0x000fe40000000000 */
[----:B-----5:R-:W-:-:S05]  /*11bb0*/  IMAD.WIDE R202, R2, 0x4, R224 ;  /* 0x0000000402ca7825 */ /* 0x020fca00078e02e0 */
[----:B------:R-:W-:Y:S01]  /*11bc0*/  LDGSTS.E [R82+0x4b000], desc[UR16][R202.64], !P4 ;  /* 0x4b000000ca527fae */ /* 0x000fe2000e1a1010 */
[----:B---3--:R-:W-:-:S03]  /*11bd0*/  IMAD.WIDE R206, R2, 0x4, R220 ;  /* 0x0000000402ce7825 */ /* 0x008fc600078e02dc */
[----:B------:R-:W3:Y:S04]  /*11be0*/  LDL.LU.64 R220, [R1+0x780] ;  /* 0x0007800001dc7983 */ /* 0x000ee80000300a00 */
[----:B------:R-:W5:Y:S01]  /*11bf0*/  LDL.LU.64 R234, [R1+0x778] ;  /* 0x0007780001ea7983 */ /* 0x000f620000300a00 */
[----:B------:R-:W-:-:S03]  /*11c00*/  IMAD.WIDE R204, R2, 0x4, R204 ;  /* 0x0000000402cc7825 */ /* 0x000fc600078e02cc */
[----:B------:R-:W3:Y:S01]  /*11c10*/  LDL.LU.64 R224, [R1+0x770] ;  /* 0x0007700001e07983 */ /* 0x000ee20000300a00 */
[----:B--2---:R-:W-:-:S03]  /*11c20*/  IMAD.WIDE R208, R2, 0x4, R208 ;  /* 0x0000000402d07825 */ /* 0x004fc600078e02d0 */
[----:B------:R-:W-:Y:S04]  /*11c30*/  LDGSTS.E [R82+0x4b200], desc[UR16][R204.64], !P4 ;  /* 0x4b200000cc527fae */ /* 0x000fe8000e1a1010 */
[----:B------:R-:W-:Y:S04]  /*11c40*/  LDGSTS.E [R82+0x4b400], desc[UR16][R206.64], !P6 ;  /* 0x4b400000ce527fae */ /* 0x000fe8000f1a1010 */
[----:B------:R-:W-:Y:S01]  /*11c50*/  LDGSTS.E [R82+0x4b600], desc[UR16][R208.64], !P6 ;  /* 0x4b600000d0527fae */ /* 0x000fe2000f1a1010 */
[----:B------:R-:W-:Y:S01]  /*11c60*/  ISETP.GE.U32.AND P6, PT, R0, 0x7ffffe4f, PT ;  /* 0x7ffffe4f0000780c */ /* 0x000fe20003fc6070 */
[----:B------:R-:W-:-:S02]  /*11c70*/  VIADD R0, R214, 0xfffffecc ;  /* 0xfffffeccd6007836 */ /* 0x000fc40000000000 */
[----:B------:R-:W2:Y:S01]  /*11c80*/  LDL.LU.64 R84, [R1+0x768] ;  /* 0x0007680001547983 */ /* 0x000ea20000300a00 */
[----:B----4-:R-:W-:-:S03]  /*11c90*/  IMAD.WIDE R214, R2, 0x4, R228 ;  /* 0x0000000402d67825 */ /* 0x010fc600078e02e4 */
[----:B------:R-:W4:Y:S04]  /*11ca0*/  LDL.LU.64 R228, [R1+0x760] ;  /* 0x0007600001e47983 */ /* 0x000f280000300a00 */
[----:B------:R-:W4:Y:S01]  /*11cb0*/  LDL.LU.64 R86, [R1+0x758] ;  /* 0x0007580001567983 */ /* 0x000f220000300a00 */
[----:B------:R-:W-:-:S04]  /*11cc0*/  IMAD.WIDE R210, R2, 0x4, R210 ;  /* 0x0000000402d27825 */ /* 0x000fc800078e02d2 */
[C---:B------:R-:W-:Y:S01]  /*11cd0*/  IMAD.WIDE R212, R2.reuse, 0x4, R212 ;  /* 0x0000000402d47825 */ /* 0x040fe200078e02d4 */
[----:B------:R-:W-:Y:S01]  /*11ce0*/  ISETP.GE.U32.AND P4, PT, R93, 0x7ffffe50, PT ;  /* 0x7ffffe505d00780c */ /* 0x000fe20003f86070 */
[----:B------:R-:W-:Y:S02]  /*11cf0*/  LDGSTS.E [R82+0x4b800], desc[UR16][R210.64], !P5 ;  /* 0x4b800000d2527fae */ /* 0x000fe4000e9a1010 */
[----:B------:R-:W-:Y:S01]  /*11d00*/  IMAD.WIDE R216, R2, 0x4, R216 ;  /* 0x0000000402d87825 */ /* 0x000fe200078e02d8 */
[----:B-1----:R-:W-:Y:S01]  /*11d10*/  IADD3 R93, PT, PT, R133, -0x133, RZ ;  /* 0xfffffecd855d7810 */ /* 0x002fe20007ffe0ff */
[----:B------:R-:W-:Y:S01]  /*11d20*/  LDGSTS.E [R82+0x4ba00], desc[UR16][R212.64], !P5 ;  /* 0x4ba00000d4527fae */ /* 0x000fe2000e9a1010 */
[----:B------:R-:W1:Y:S03]  /*11d30*/  LDC R133, c[0x0][0x3a0] ;  /* 0x0000e800ff857b82 */ /* 0x000e660000000800 */
[----:B------:R-:W-:Y:S01]  /*11d40*/  LDGSTS.E [R82+0x4bc00], desc[UR16][R214.64], !P1 ;  /* 0x4bc00000d6527fae */ /* 0x000fe2000c9a1010 */
[----:B------:R-:W-:-:S03]  /*11d50*/  ISETP.GE.U32.AND P5, PT, R93, 0x7ffffe4e, PT ;  /* 0x7ffffe4e5d00780c */ /* 0x000fc60003fa6070 */
[----:B------:R-:W-:Y:S01]  /*11d60*/  LDGSTS.E [R82+0x4be00], desc[UR16][R216.64], !P1 ;  /* 0x4be00000d8527fae */ /* 0x000fe2000c9a1010 */
[----:B------:R-:W-:Y:S01]  /*11d70*/  ISETP.GE.U32.AND P1, PT, R0, 0x7ffffe4d, PT ;  /* 0x7ffffe4d0000780c */ /* 0x000fe20003f26070 */
[----:B------:R-:W-:Y:S01]  /*11d80*/  VIADD R93, R218, 0xfffffecb ;  /* 0xfffffecbda5d7836 */ /* 0x000fe20000000000 */
[----:B------:R-:W-:Y:S01]  /*11d90*/  IADD3 R0, PT, PT, R222, -0x136, RZ ;  /* 0xfffffecade007810 */ /* 0x000fe20007ffe0ff */
[----:B------:R-:W4:Y:S01]  /*11da0*/  LDL.LU.64 R232, [R1+0x750] ;  /* 0x0007500001e87983 */ /* 0x000f220000300a00 */
[----:B------:R-:W-:-:S05]  /*11db0*/  IMAD.WIDE R218, R2, 0x4, R236 ;  /* 0x0000000402da7825 */ /* 0x000fca00078e02ec */
[----:B------:R-:W-:Y:S01]  /*11dc0*/  LDGSTS.E [R82+0x4c000], desc[UR16][R218.64], !P4 ;  /* 0x4c000000da527fae */ /* 0x000fe2000e1a1010 */
[----:B-----5:R-:W-:-:S03]  /*11dd0*/  IMAD.WIDE R222, R2, 0x4, R234 ;  /* 0x0000000402de7825 */ /* 0x020fc600078e02ea */
[----:B------:R-:W5:Y:S04]  /*11de0*/  LDL.LU.64 R234, [R1+0x748] ;  /* 0x0007480001ea7983 */ /* 0x000f680000300a00 */
[----:B------:R-:W5:Y:S01]  /*11df0*/  LDL.LU.64 R236, [R1+0x740] ;  /* 0x0007400001ec7983 */ /* 0x000f620000300a00 */
[----:B---3--:R-:W-:-:S03]  /*11e00*/  IMAD.WIDE R220, R2, 0x4, R220 ;  /* 0x0000000402dc7825 */ /* 0x008fc600078e02dc */
[----:B------:R-:W3:Y:S04]  /*11e10*/  LDL.LU.64 R88, [R1+0x738] ;  /* 0x0007380001587983 */ /* 0x000ee80000300a00 */
[----:B------:R-:W3:Y:S01]  /*11e20*/  LDL.LU.64 R90, [R1+0x730] ;  /* 0x00073000015a7983 */ /* 0x000ee20000300a00 */
[----:B------:R-:W-:-:S03]  /*11e30*/  IMAD.WIDE R224, R2, 0x4, R224 ;  /* 0x0000000402e07825 */ /* 0x000fc600078e02e0 */
[----:B------:R-:W3:Y:S04]  /*11e40*/  LDL.LU.64 R16, [R1+0x728] ;  /* 0x0007280001107983 */ /* 0x000ee80000300a00 */
[----:B------:R-:W-:Y:S01]  /*11e50*/  LDGSTS.E [R82+0x4c200], desc[UR16][R220.64], !P4 ;  /* 0x4c200000dc527fae */ /* 0x000fe2000e1a1010 */
[----:B------:R-:W-:-:S03]  /*11e60*/  ISETP.GE.U32.AND P4, PT, R93, 0x7ffffe4c, PT ;  /* 0x7ffffe4c5d00780c */ /* 0x000fc60003f86070 */
[----:B------:R-:W3:Y:S01]  /*11e70*/  LDL.LU.64 R10, [R1+0x720] ;  /* 0x00072000010a7983 */ /* 0x000ee20000300a00 */
[----:B------:R-:W-:-:S03]  /*11e80*/  VIADD R93, R226, 0xfffffec9 ;  /* 0xfffffec9e25d7836 */ /* 0x000fc60000000000 */
[----:B------:R-:W-:Y:S01]  /*11e90*/  LDGSTS.E [R82+0x4c400], desc[UR16][R222.64], !P6 ;  /* 0x4c400000de527fae */ /* 0x000fe2000f1a1010 */
[----:B--2---:R-:W-:-:S03]  /*11ea0*/  IMAD.WIDE R226, R2, 0x4, R84 ;  /* 0x0000000402e27825 */ /* 0x004fc600078e0254 */
[----:B------:R-:W-:Y:S01]  /*11eb0*/  LDGSTS.E [R82+0x4c600], desc[UR16][R224.64], !P6 ;  /* 0x4c600000e0527fae */ /* 0x000fe2000f1a1010 */
[----:B------:R-:W-:Y:S01]  /*11ec0*/  ISETP.GE.U32.AND P6, PT, R0, 0x7ffffe4b, PT ;  /* 0x7ffffe4b0000780c */ /* 0x000fe20003fc6070 */
[----:B------:R-:W-:Y:S02]  /*11ed0*/  VIADD R0, R230, 0xfffffec8 ;  /* 0xfffffec8e6007836 */ /* 0x000fe40000000000 */
[C---:B----4-:R-:W-:Y:S01]  /*11ee0*/  IMAD.WIDE R230, R2.reuse, 0x4, R86 ;  /* 0x0000000402e67825 */ /* 0x050fe200078e0256 */
[----:B------:R-:W2:Y:S04]  /*11ef0*/  LDL.LU.64 R84, [R1+0x718] ;  /* 0x0007180001547983 */ /* 0x000ea80000300a00 */
[----:B------:R-:W4:Y:S01]  /*11f00*/  LDL.LU.64 R86, [R1+0x710] ;  /* 0x0007100001567983 */ /* 0x000f220000300a00 */
[----:B------:R-:W-:-:S03]  /*11f10*/  IMAD.WIDE R228, R2, 0x4, R228 ;  /* 0x0000000402e47825 */ /* 0x000fc600078e02e4 */
[----:B------:R-:W-:Y:S04]  /*11f20*/  LDGSTS.E [R82+0x4c800], desc[UR16][R226.64], !P5 ;  /* 0x4c800000e2527fae */ /* 0x000fe8000e9a1010 */
[----:B------:R-:W-:Y:S04]  /*11f30*/  LDGSTS.E [R82+0x4ca00], desc[UR16][R228.64], !P5 ;  /* 0x4ca00000e4527fae */ /* 0x000fe8000e9a1010 */
[----:B------:R-:W4:Y:S01]  /*11f40*/  LDL.LU.64 R14, [R1+0x708] ;  /* 0x00070800010e7983 */ /* 0x000f220000300a00 */
[----:B------:R-:W-:-:S03]  /*11f50*/  IMAD.WIDE R232, R2, 0x4, R232 ;  /* 0x0000000402e87825 */ /* 0x000fc600078e02e8 */
[----:B------:R-:W-:Y:S04]  /*11f60*/  LDGSTS.E [R82+0x4cc00], desc[UR16][R230.64], !P1 ;  /* 0x4cc00000e6527fae */ /* 0x000fe8000c9a1010 */
[----:B------:R-:W4:Y:S04]  /*11f70*/  LDL.LU.64 R12, [R1+0x700] ;  /* 0x00070000010c7983 */ /* 0x000f280000300a00 */
[----:B------:R-:W-:Y:S01]  /*11f80*/  LDGSTS.E [R82+0x4ce00], desc[UR16][R232.64], !P1 ;  /* 0x4ce00000e8527fae */ /* 0x000fe2000c9a1010 */
[----:B------:R-:W-:Y:S01]  /*11f90*/  ISETP.GE.U32.AND P1, PT, R0, 0x7ffffe49, PT ;  /* 0x7ffffe490000780c */ /* 0x000fe20003f26070 */
[----:B------:R-:W-:-:S02]  /*11fa0*/  VIADD R0, R238, 0xfffffec6 ;  /* 0xfffffec6ee007836 */ /* 0x000fc40000000000 */
[----:B-----5:R-:W-:-:S04]  /*11fb0*/  IMAD.WIDE R234, R2, 0x4, R234 ;  /* 0x0000000402ea7825 */ /* 0x020fc800078e02ea */
[C---:B------:R-:W-:Y:S01]  /*11fc0*/  IMAD.WIDE R236, R2.reuse, 0x4, R236 ;  /* 0x0000000402ec7825 */ /* 0x040fe200078e02ec */
[----:B------:R-:W-:Y:S03]  /*11fd0*/  LDGSTS.E [R82+0x4d000], desc[UR16][R234.64], !P4 ;  /* 0x4d000000ea527fae */ /* 0x000fe6000e1a1010 */
[C---:B---3--:R-:W-:Y:S01]  /*11fe0*/  IMAD.WIDE R238, R2.reuse, 0x4, R88 ;  /* 0x0000000402ee7825 */ /* 0x048fe200078e0258 */
[----:B------:R-:W-:Y:S03]  /*11ff0*/  LDGSTS.E [R82+0x4d200], desc[UR16][R236.64], !P4 ;  /* 0x4d200000ec527fae */ /* 0x000fe6000e1a1010 */
[C---:B------:R-:W-:Y:S01]  /*12000*/  IMAD.WIDE R22, R2.reuse, 0x4, R90 ;  /* 0x0000000402167825 */ /* 0x040fe200078e025a */
[----:B------:R-:W3:Y:S03]  /*12010*/  LDL.LU.64 R88, [R1+0x6f8] ;  /* 0x0006f80001587983 */ /* 0x000ee60000300a00 */
[C---:B------:R-:W-:Y:S01]  /*12020*/  IMAD.WIDE R30, R2.reuse, 0x4, R16 ;  /* 0x00000004021e7825 */ /* 0x040fe200078e0210 */
[----:B------:R4:W-:Y:S04]  /*12030*/  STL.64 [R1+0x840], R22 ;  /* 0x0008401601007387 */ /* 0x0009e80000100a00 */
[----:B------:R-:W5:Y:S01]  /*12040*/  LDL.LU.64 R90, [R1+0x6f0] ;  /* 0x0006f000015a7983 */ /* 0x000f620000300a00 */
[----:B------:R-:W-:-:S03]  /*12050*/  IMAD.WIDE R26, R2, 0x4, R10 ;  /* 0x00000004021a7825 */ /* 0x000fc600078e020a */
[----:B------:R-:W-:Y:S04]  /*12060*/  LDGSTS.E [R82+0x4d400], desc[UR16][R238.64], !P6 ;  /* 0x4d400000ee527fae */ /* 0x000fe8000f1a1010 */
[----:B------:R1:W-:Y:S04]  /*12070*/  STL.64 [R1+0x838], R30 ;  /* 0x0008381e01007387 */ /* 0x0003e80000100a00 */
[----:B------:R4:W-:Y:S01]  /*12080*/  LDGSTS.E [R82+0x4d600], desc[UR16][R22.64], !P6 ;  /* 0x4d60000016527fae */ /* 0x0009e2000f1a1010 */
[----:B--2---:R-:W-:-:S03]  /*12090*/  IMAD.WIDE R24, R2, 0x4, R84 ;  /* 0x0000000402187825 */ /* 0x004fc600078e0254 */
[----:B------:R2:W-:Y:S04]  /*120a0*/  STL.64 [R1+0x830], R26 ;  /* 0x0008301a01007387 */ /* 0x0005e80000100a00 */
[----:B------:R-:W5:Y:S01]  /*120b0*/  LDL.LU.64 R16, [R1+0x6e8] ;  /* 0x0006e80001107983 */ /* 0x000f620000300a00 */
[----:B----4-:R-:W-:-:S03]  /*120c0*/  IMAD.WIDE R22, R2, 0x4, R86 ;  /* 0x0000000402167825 */ /* 0x010fc600078e0256 */
[----:B------:R-:W4:Y:S04]  /*120d0*/  LDL.LU.64 R10, [R1+0x6e0] ;  /* 0x0006e000010a7983 */ /* 0x000f280000300a00 */
[----:B------:R3:W-:Y:S04]  /*120e0*/  STL.64 [R1+0x828], R24 ;  /* 0x0008281801007387 */ /* 0x0007e80000100a00 */
[----:B------:R5:W-:Y:S04]  /*120f0*/  STL.64 [R1+0x820], R22 ;  /* 0x0008201601007387 */ /* 0x000be80000100a00 */
[----:B------:R-:W4:Y:S04]  /*12100*/  LDL.LU.64 R84, [R1+0x6d8] ;  /* 0x0006d80001547983 */ /* 0x000f280000300a00 */
[----:B------:R-:W4:Y:S01]  /*12110*/  LDL.LU.64 R86, [R1+0x6d0] ;  /* 0x0006d00001567983 */ /* 0x000f220000300a00 */
[----:B------:R-:W-:-:S02]  /*12120*/  ISETP.GE.U32.AND P5, PT, R93, 0x7ffffe4a, PT ;  /* 0x7ffffe4a5d00780c */ /* 0x000fc40003fa6070 */
[----:B-1----:R-:W-:Y:S02]  /*12130*/  IADD3 R93, PT, PT, R133, -0x139, RZ ;  /* 0xfffffec7855d7810 */ /* 0x002fe40007ffe0ff */
[----:B------:R-:W-:Y:S01]  /*12140*/  ISETP.GE.U32.AND P6, PT, R0, 0x7ffffe47, PT ;  /* 0x7ffffe470000780c */ /* 0x000fe20003fc6070 */
[----:B------:R-:W1:Y:S01]  /*12150*/  LDC R133, c[0x0][0x3a0] ;  /* 0x0000e800ff857b82 */ /* 0x000e620000000800 */
[----:B------:R-:W-:-:S07]  /*12160*/  ISETP.GE.U32.AND P4, PT, R93, 0x7ffffe48, PT ;  /* 0x7ffffe485d00780c */ /* 0x000fce0003f86070 */
[----:B------:R2:W-:Y:S04]  /*12170*/  LDGSTS.E [R82+0x4d800], desc[UR16][R30.64], !P5 ;  /* 0x4d8000001e527fae */ /* 0x0005e8000e9a1010 */
[----:B------:R2:W-:Y:S04]  /*12180*/  LDGSTS.E [R82+0x4da00], desc[UR16][R26.64], !P5 ;  /* 0x4da000001a527fae */ /* 0x0005e8000e9a1010 */
[----:B------:R3:W-:Y:S01]  /*12190*/  LDGSTS.E [R82+0x4dc00], desc[UR16][R24.64], !P1 ;  /* 0x4dc0000018527fae */ /* 0x0007e2000c9a1010 */
[----:B--2---:R-:W-:-:S03]  /*121a0*/  IMAD.WIDE R30, R2, 0x4, R14 ;  /* 0x00000004021e7825 */ /* 0x004fc600078e020e */
[----:B------:R5:W-:Y:S01]  /*121b0*/  LDGSTS.E [R82+0x4de00], desc[UR16][R22.64], !P1 ;  /* 0x4de0000016527fae */ /* 0x000be2000c9a1010 */
[----:B------:R-:W-:-:S03]  /*121c0*/  IMAD.WIDE R26, R2, 0x4, R12 ;  /* 0x00000004021a7825 */ /* 0x000fc600078e020c */
[----:B------:R2:W-:Y:S04]  /*121d0*/  STL.64 [R1+0x818], R30 ;  /* 0x0008181e01007387 */ /* 0x0005e80000100a00 */
[----:B------:R4:W-:Y:S04]  /*121e0*/  STL.64 [R1+0x810], R26 ;  /* 0x0008101a01007387 */ /* 0x0009e80000100a00 */
[----:B------:R-:W4:Y:S04]  /*121f0*/  LDL.LU.64 R14, [R1+0x6c8] ;  /* 0x0006c800010e7983 */ /* 0x000f280000300a00 */
[----:B------:R-:W4:Y:S04]  /*12200*/  LDL.LU.64 R12, [R1+0x6c0] ;  /* 0x0006c000010c7983 */ /* 0x000f280000300a00 */
[----:B------:R2:W-:Y:S04]  /*12210*/  LDGSTS.E [R82+0x4e000], desc[UR16][R30.64], !P4 ;  /* 0x4e0000001e527fae */ /* 0x0005e8000e1a1010 */
[----:B------:R4:W-:Y:S01]  /*12220*/  LDGSTS.E [R82+0x4e200], desc[UR16][R26.64], !P4 ;  /* 0x4e2000001a527fae */ /* 0x0009e2000e1a1010 */
[----:B---3--:R-:W-:-:S04]  /*12230*/  IMAD.WIDE R24, R2, 0x4, R88 ;  /* 0x0000000402187825 */ /* 0x008fc800078e0258 */
[C---:B-----5:R-:W-:Y:S01]  /*12240*/  IMAD.WIDE R22, R2.reuse, 0x4, R90 ;  /* 0x0000000402167825 */ /* 0x060fe200078e025a */
[----:B------:R3:W-:Y:S04]  /*12250*/  STL.64 [R1+0x808], R24 ;  /* 0x0008081801007387 */ /* 0x0007e80000100a00 */
[----:B------:R5:W-:Y:S04]  /*12260*/  STL.64 [R1+0x800], R22 ;  /* 0x0008001601007387 */ /* 0x000be80000100a00 */
[----:B------:R-:W4:Y:S04]  /*12270*/  LDL.LU.64 R88, [R1+0x6b8] ;  /* 0x0006b80001587983 */ /* 0x000f280000300a00 */
[----:B------:R-:W4:Y:S04]  /*12280*/  LDL.LU.64 R90, [R1+0x6b0] ;  /* 0x0006b000015a7983 */ /* 0x000f280000300a00 */
[----:B------:R3:W-:Y:S01]  /*12290*/  LDGSTS.E [R82+0x4e400], desc[UR16][R24.64], !P6 ;  /* 0x4e40000018527fae */ /* 0x0007e2000f1a1010 */
[----:B--2---:R-:W-:-:S03]  /*122a0*/  IMAD.WIDE R30, R2, 0x4, R16 ;  /* 0x00000004021e7825 */ /* 0x004fc600078e0210 */
[----:B------:R5:W-:Y:S01]  /*122b0*/  LDGSTS.E [R82+0x4e600], desc[UR16][R22.64], !P6 ;  /* 0x4e60000016527fae */ /* 0x000be2000f1a1010 */
[----:B----4-:R-:W-:-:S03]  /*122c0*/  IMAD.WIDE R26, R2, 0x4, R10 ;  /* 0x00000004021a7825 */ /* 0x010fc600078e020a */
[----:B------:R2:W-:Y:S04]  /*122d0*/  STL.64 [R1+0x7f8], R30 ;  /* 0x0007f81e01007387 */ /* 0x0005e80000100a00 */
[----:B------:R4:W-:Y:S04]  /*122e0*/  STL.64 [R1+0x7f0], R26 ;  /* 0x0007f01a01007387 */ /* 0x0009e80000100a00 */
[----:B------:R-:W4:Y:S01]  /*122f0*/  LDL.LU.64 R16, [R1+0x6a8] ;  /* 0x0006a80001107983 */ /* 0x000f220000300a00 */
[----:B---3--:R-:W-:-:S03]  /*12300*/  IMAD.WIDE R24, R2, 0x4, R84 ;  /* 0x0000000402187825 */ /* 0x008fc600078e0254 */
[----:B------:R-:W3:Y:S01]  /*12310*/  LDL.LU.64 R10, [R1+0x6a0] ;  /* 0x0006a000010a7983 */ /* 0x000ee20000300a00 */
[----:B-----5:R-:W-:-:S03]  /*12320*/  IMAD.WIDE R22, R2, 0x4, R86 ;  /* 0x0000000402167825 */ /* 0x020fc600078e0256 */
[----:B------:R5:W-:Y:S04]  /*12330*/  STL.64 [R1+0x7e8], R24 ;  /* 0x0007e81801007387 */ /* 0x000be80000100a00 */
[----:B------:R1:W-:Y:S04]  /*12340*/  STL.64 [R1+0x7e0], R22 ;  /* 0x0007e01601007387 */ /* 0x0003e80000100a00 */
[----:B------:R-:W3:Y:S04]  /*12350*/  LDL.LU.64 R84, [R1+0x698] ;  /* 0x0006980001547983 */ /* 0x000ee80000300a00 */
[----:B------:R-:W3:Y:S01]  /*12360*/  LDL.LU.64 R86, [R1+0x690] ;  /* 0x0006900001567983 */ /* 0x000ee20000300a00 */
        /* <DEDUP_REMOVED lines=9> */
[----:B------:R2:W-:Y:S01]  /*12400*/  LDGSTS.E [R82+0x4e800], desc[UR16][R30.64], !P5 ;  /* 0x4e8000001e527fae */ /* 0x0005e2000e9a1010 */
[----:B------:R-:W1:Y:S03]  /*12410*/  LDC R7, c[0x0][0x3a0] ;  /* 0x0000e800ff077b82 */ /* 0x000e660000000800 */
[----:B------:R4:W-:Y:S01]  /*12420*/  LDGSTS.E [R82+0x4ea00], desc[UR16][R26.64], !P5 ;  /* 0x4ea000001a527fae */ /* 0x0009e2000e9a1010 */
[----:B------:R-:W-:-:S03]  /*12430*/  ISETP.GE.U32.AND P6, PT, R0, 0x7ffffe43, PT ;  /* 0x7ffffe430000780c */ /* 0x000fc60003fc6070 */
[----:B------:R5:W-:Y:S01]  /*12440*/  LDGSTS.E [R82+0x4ec00], desc[UR16][R24.64], !P1 ;  /* 0x4ec0000018527fae */ /* 0x000be2000c9a1010 */
[----:B------:R-:W1:Y:S01]  /*12450*/  LDC R4, c[0x0][0x3a0] ;  /* 0x0000e800ff047b82 */ /* 0x000e620000000800 */
[C---:B--2---:R-:W-:Y:S02]  /*12460*/  IMAD.WIDE R30, R2.reuse, 0x4, R14 ;  /* 0x00000004021e7825 */ /* 0x044fe400078e020e */
[----:B------:R1:W-:Y:S02]  /*12470*/  LDGSTS.E [R82+0x4ee00], desc[UR16][R22.64], !P1 ;  /* 0x4ee0000016527fae */ /* 0x0003e4000c9a1010 */
[C---:B----4-:R-:W-:Y:S02]  /*12480*/  IMAD.WIDE R26, R2.reuse, 0x4, R12 ;  /* 0x00000004021a7825 */ /* 0x050fe400078e020c */
[----:B------:R2:W-:Y:S04]  /*12490*/  STL.64 [R1+0x7d8], R30 ;  /* 0x0007d81e01007387 */ /* 0x0005e80000100a00 */
[----:B------:R3:W-:Y:S04]  /*124a0*/  STL.64 [R1+0x7d0], R26 ;  /* 0x0007d01a01007387 */ /* 0x0007e80000100a00 */
[----:B------:R-:W4:Y:S04]  /*124b0*/  LDL.LU.64 R14, [R1+0x688] ;  /* 0x00068800010e7983 */ /* 0x000f280000300a00 */
[----:B------:R-:W4:Y:S04]  /*124c0*/  LDL.LU.64 R12, [R1+0x680] ;  /* 0x00068000010c7983 */ /* 0x000f280000300a00 */
[----:B------:R2:W-:Y:S04]  /*124d0*/  LDGSTS.E [R82+0x4f000], desc[UR16][R30.64], !P4 ;  /* 0x4f0000001e527fae */ /* 0x0005e8000e1a1010 */
[----:B------:R3:W-:Y:S01]  /*124e0*/  LDGSTS.E [R82+0x4f200], desc[UR16][R26.64], !P4 ;  /* 0x4f2000001a527fae */ /* 0x0007e2000e1a1010 */
[----:B-----5:R-:W-:-:S04]  /*124f0*/  IMAD.WIDE R24, R2, 0x4, R88 ;  /* 0x0000000402187825 */ /* 0x020fc800078e0258 */
[C---:B-1----:R-:W-:Y:S01]  /*12500*/  IMAD.WIDE R22, R2.reuse, 0x4, R90 ;  /* 0x0000000402167825 */ /* 0x042fe200078e025a */
[----:B------:R1:W-:Y:S04]  /*12510*/  STL.64 [R1+0x7c8], R24 ;  /* 0x0007c81801007387 */ /* 0x0003e80000100a00 */
[----:B------:R5:W-:Y:S04]  /*12520*/  STL.64 [R1+0x7c0], R22 ;  /* 0x0007c01601007387 */ /* 0x000be80000100a00 */
[----:B------:R-:W4:Y:S04]  /*12530*/  LDL.LU.64 R88, [R1+0x678] ;  /* 0x0006780001587983 */ /* 0x000f280000300a00 */
[----:B------:R-:W4:Y:S04]  /*12540*/  LDL.LU.64 R90, [R1+0x670] ;  /* 0x00067000015a7983 */ /* 0x000f280000300a00 */
[----:B------:R1:W-:Y:S01]  /*12550*/  LDGSTS.E [R82+0x4f400], desc[UR16][R24.64], !P6 ;  /* 0x4f40000018527fae */ /* 0x0003e2000f1a1010 */
[----:B--2---:R-:W-:-:S03]  /*12560*/  IMAD.WIDE R30, R2, 0x4, R16 ;  /* 0x00000004021e7825 */ /* 0x004fc600078e0210 */
[----:B------:R5:W-:Y:S01]  /*12570*/  LDGSTS.E [R82+0x4f600], desc[UR16][R22.64], !P6 ;  /* 0x4f60000016527fae */ /* 0x000be2000f1a1010 */
[----:B---3--:R-:W-:-:S03]  /*12580*/  IMAD.WIDE R26, R2, 0x4, R10 ;  /* 0x00000004021a7825 */ /* 0x008fc600078e020a */
[----:B------:R4:W-:Y:S04]  /*12590*/  STL.64 [R1+0x7b8], R30 ;  /* 0x0007b81e01007387 */ /* 0x0009e80000100a00 */
[----:B------:R2:W-:Y:S04]  /*125a0*/  STL.64 [R1+0x7b0], R26 ;  /* 0x0007b01a01007387 */ /* 0x0005e80000100a00 */
[----:B------:R-:W3:Y:S01]  /*125b0*/  LDL.LU.64 R16, [R1+0x668] ;  /* 0x0006680001107983 */ /* 0x000ee20000300a00 */
[----:B-1----:R-:W-:-:S03]  /*125c0*/  IMAD.WIDE R24, R2, 0x4, R84 ;  /* 0x0000000402187825 */ /* 0x002fc600078e0254 */
[----:B------:R-:W3:Y:S01]  /*125d0*/  LDL.LU.64 R10, [R1+0x660] ;  /* 0x00066000010a7983 */ /* 0x000ee20000300a00 */
[----:B-----5:R-:W-:-:S03]  /*125e0*/  IMAD.WIDE R22, R2, 0x4, R86 ;  /* 0x0000000402167825 */ /* 0x020fc600078e0256 */
[----:B------:R1:W-:Y:S04]  /*125f0*/  STL.64 [R1+0x7a8], R24 ;  /* 0x0007a81801007387 */ /* 0x0003e80000100a00 */
[----:B------:R5:W-:Y:S04]  /*12600*/  STL.64 [R1+0x7a0], R22 ;  /* 0x0007a01601007387 */ /* 0x000be80000100a00 */
[----:B------:R-:W3:Y:S04]  /*12610*/  LDL.LU.64 R84, [R1+0x658] ;  /* 0x0006580001547983 */ /* 0x000ee80000300a00 */
[----:B------:R-:W3:Y:S01]  /*12620*/  LDL.LU.64 R86, [R1+0x498] ;  /* 0x0004980001567983 */ /* 0x000ee20000300a00 */
[----:B------:R-:W-:Y:S01]  /*12630*/  IADD3 R93, PT, PT, R133, -0x13f, RZ ;  /* 0xfffffec1855d7810 */ /* 0x000fe20007ffe0ff */
[----:B------:R-:W-:Y:S01]  /*12640*/  VIADD R0, R6, 0xfffffec0 ;  /* 0xfffffec006007836 */ /* 0x000fe20000000000 */
[----:B------:R-:W1:Y:S02]  /*12650*/  LDC R133, c[0x0][0x3a0] ;  /* 0x0000e800ff857b82 */ /* 0x000e640000000800 */
[----:B------:R-:W-:-:S02]  /*12660*/  ISETP.GE.U32.AND P5, PT, R93, 0x7ffffe42, PT ;  /* 0x7ffffe425d00780c */ /* 0x000fc40003fa6070 */
[----:B------:R-:W-:Y:S01]  /*12670*/  ISETP.GE.U32.AND P1, PT, R0, 0x7ffffe41, PT ;  /* 0x7ffffe410000780c */ /* 0x000fe20003f26070 */
[----:B------:R-:W-:Y:S01]  /*12680*/  VIADD R93, R252, 0xfffffebf ;  /* 0xfffffebffc5d7836 */ /* 0x000fe20000000000 */
[----:B------:R-:W-:Y:S02]  /*12690*/  IADD3 R0, PT, PT, R5, -0x142, RZ ;  /* 0xfffffebe05007810 */ /* 0x000fe40007ffe0ff */
[----:B------:R-:W1:Y:S02]  /*126a0*/  LDC R6, c[0x0][0x3a0] ;  /* 0x0000e800ff067b82 */ /* 0x000e640000000800 */
[----:B------:R-:W-:-:S05]  /*126b0*/  ISETP.GE.U32.AND P4, PT, R93, 0x7ffffe40, PT ;  /* 0x7ffffe405d00780c */ /* 0x000fca0003f86070 */
[----:B------:R4:W-:Y:S01]  /*126c0*/  LDGSTS.E [R82+0x4f800], desc[UR16][R30.64], !P5 ;  /* 0x4f8000001e527fae */ /* 0x0009e2000e9a1010 */
[----:B------:R-:W1:Y:S03]  /*126d0*/  LDC R252, c[0x0][0x3a0] ;  /* 0x0000e800fffc7b82 */ /* 0x000e660000000800 */
[----:B------:R2:W-:Y:S01]  /*126e0*/  LDGSTS.E [R82+0x4fa00], desc[UR16][R26.64], !P5 ;  /* 0x4fa000001a527fae */ /* 0x0005e2000e9a1010 */
[----:B------:R-:W-:-:S03]  /*126f0*/  ISETP.GE.U32.AND P6, PT, R0, 0x7ffffe3f, PT ;  /* 0x7ffffe3f0000780c */ /* 0x000fc60003fc6070 */
[----:B------:R1:W-:Y:S01]  /*12700*/  LDGSTS.E [R82+0x4fc00], desc[UR16][R24.64], !P1 ;  /* 0x4fc0000018527fae */ /* 0x0003e2000c9a1010 */
[----:B------:R-:W1:Y:S03]  /*12710*/  LDC R5, c[0x0][0x3a0] ;  /* 0x0000e800ff057b82 */ /* 0x000e660000000800 */
[----:B------:R5:W-:Y:S01]  /*12720*/  LDGSTS.E [R82+0x4fe00], desc[UR16][R22.64], !P1 ;  /* 0x4fe0000016527fae */ /* 0x000be2000c9a1010 */
[----:B----4-:R-:W-:-:S04]  /*12730*/  IMAD.WIDE R30, R2, 0x4, R14 ;  /* 0x00000004021e7825 */ /* 0x010fc800078e020e */
[C---:B--2---:R-:W-:Y:S01]  /*12740*/  IMAD.WIDE R26, R2.reuse, 0x4, R12 ;  /* 0x00000004021a7825 */ /* 0x044fe200078e020c */
[----:B------:R3:W-:Y:S04]  /*12750*/  STL.64 [R1+0x798], R30 ;  /* 0x0007981e01007387 */ /* 0x0007e80000100a00 */
[----:B------:R2:W-:Y:S04]  /*12760*/  STL.64 [R1+0x790], R26 ;  /* 0x0007901a01007387 */ /* 0x0005e80000100a00 */
[----:B------:R-:W4:Y:S04]  /*12770*/  LDL.LU.64 R14, [R1+0x490] ;  /* 0x00049000010e7983 */ /* 0x000f280000300a00 */
[----:B------:R-:W4:Y:S04]  /*12780*/  LDL.LU.64 R12, [R1+0x488] ;  /* 0x00048800010c7983 */ /* 0x000f280000300a00 */
[----:B------:R3:W-:Y:S04]  /*12790*/  LDGSTS.E [R82+0x50000], desc[UR16][R30.64], !P4 ;  /* 0x500000001e527fae */ /* 0x0007e8000e1a1010 */
[----:B------:R2:W-:Y:S01]  /*127a0*/  LDGSTS.E [R82+0x50200], desc[UR16][R26.64], !P4 ;  /* 0x502000001a527fae */ /* 0x0005e2000e1a1010 */
[----:B-1----:R-:W-:-:S04]  /*127b0*/  IMAD.WIDE R24, R2, 0x4, R88 ;  /* 0x0000000402187825 */ /* 0x002fc800078e0258 */
[C---:B-----5:R-:W-:Y:S01]  /*127c0*/  IMAD.WIDE R22, R2.reuse, 0x4, R90 ;  /* 0x0000000402167825 */ /* 0x060fe200078e025a */
[----:B------:R1:W-:Y:S04]  /*127d0*/  STL.64 [R1+0x788], R24 ;  /* 0x0007881801007387 */ /* 0x0003e80000100a00 */
[----:B------:R5:W-:Y:S04]  /*127e0*/  STL.64 [R1+0x780], R22 ;  /* 0x0007801601007387 */ /* 0x000be80000100a00 */
[----:B------:R-:W4:Y:S04]  /*127f0*/  LDL.LU.64 R88, [R1+0x480] ;  /* 0x0004800001587983 */ /* 0x000f280000300a00 */
[----:B------:R-:W4:Y:S04]  /*12800*/  LDL.LU.64 R90, [R1+0x478] ;  /* 0x00047800015a7983 */ /* 0x000f280000300a00 */
[----:B------:R1:W-:Y:S01]  /*12810*/  LDGSTS.E [R82+0x50400], desc[UR16][R24.64], !P6 ;  /* 0x5040000018527fae */ /* 0x0003e2000f1a1010 */
[----:B---3--:R-:W-:-:S03]  /*12820*/  IMAD.WIDE R30, R2, 0x4, R16 ;  /* 0x00000004021e7825 */ /* 0x008fc600078e0210 */
[----:B------:R5:W-:Y:S01]  /*12830*/  LDGSTS.E [R82+0x50600], desc[UR16][R22.64], !P6 ;  /* 0x5060000016527fae */ /* 0x000be2000f1a1010 */
[----:B--2---:R-:W-:-:S03]  /*12840*/  IMAD.WIDE R26, R2, 0x4, R10 ;  /* 0x00000004021a7825 */ /* 0x004fc600078e020a */
        /* <DEDUP_REMOVED lines=10> */
[----:B------:R-:W-:-:S02]  /*128f0*/  VIADD R93, R7, 0xfffffebd ;  /* 0xfffffebd075d7836 */ /* 0x000fc40000000000 */
[----:B------:R-:W-:Y:S01]  /*12900*/  VIADD R0, R4, 0xfffffebc ;  /* 0xfffffebc04007836 */ /* 0x000fe20000000000 */
[----:B------:R-:W1:Y:S02]  /*12910*/  LDC R7, c[0x0][0x3a0] ;  /* 0x0000e800ff077b82 */ /* 0x000e640000000800 */
[----:B------:R-:W-:Y:S02]  /*12920*/  ISETP.GE.U32.AND P5, PT, R93, 0x7ffffe3e, PT ;  /* 0x7ffffe3e5d00780c */ /* 0x000fe40003fa6070 */
[----:B------:R-:W-:Y:S02]  /*12930*/  ISETP.GE.U32.AND P1, PT, R0, 0x7ffffe3d, PT ;  /* 0x7ffffe3d0000780c */ /* 0x000fe40003f26070 */
[----:B------:R-:W-:Y:S01]  /*12940*/  IADD3 R93, PT, PT, R133, -0x145, RZ ;  /* 0xfffffebb855d7810 */ /* 0x000fe20007ffe0ff */
        /* <DEDUP_REMOVED lines=9> */
[C---:B----4-:R-:W-:Y:S02]  /*129e0*/  IMAD.WIDE R30, R2.reuse, 0x4, R14 ;  /* 0x00000004021e7825 */ /* 0x050fe400078e020e */
[----:B------:R5:W-:Y:S02]  /*129f0*/  LDGSTS.E [R82+0x50e00], desc[UR16][R22.64], !P1 ;  /* 0x50e0000016527fae */ /* 0x000be4000c9a1010 */
[C---:B--2---:R-:W-:Y:S02]  /*12a00*/  IMAD.WIDE R26, R2.reuse, 0x4, R12 ;  /* 0x00000004021a7825 */ /* 0x044fe400078e020c */
        /* <DEDUP_REMOVED lines=442> */
[----:B------:R-:W3:Y:S04]  /*145b0*/  LDL.LU.64 R14, [R1+0x1d0] ;  /* 0x0001d000010e7983 */ /* 0x000ee80000300a00 */
[----:B------:R-:W3:Y:S04]  /*145c0*/  LDL.LU.64 R12, [R1+0x1c8] ;  /* 0x0001c800010c7983 */ /* 0x000ee80000300a00 */
[----:B------:R2:W-:Y:S04]  /*145d0*/  LDGSTS.E [R82+0x5b000], desc[UR16][R30.64], !P4 ;  /* 0x5b0000001e527fae */ /* 0x0005e8000e1a1010 */
[----:B------:R4:W-:Y:S01]  /*145e0*/  LDGSTS.E [R82+0x5b200], desc[UR16][R26.64], !P4 ;  /* 0x5b2000001a527fae */ /* 0x0009e2000e1a1010 */
[----:B-1----:R-:W-:-:S04]  /*145f0*/  IMAD.WIDE R24, R2, 0x4, R88 ;  /* 0x0000000402187825 */ /* 0x002fc800078e0258 */
[C---:B-----5:R-:W-:Y:S01]  /*14600*/  IMAD.WIDE R22, R2.reuse, 0x4, R90 ;  /* 0x0000000402167825 */ /* 0x060fe200078e025a */
[----:B------:R1:W-:Y:S04]  /*14610*/  STL.64 [R1+0x4c8], R24 ;  /* 0x0004c81801007387 */ /* 0x0003e80000100a00 */
[----:B------:R5:W-:Y:S04]  /*14620*/  STL.64 [R1+0x4c0], R22 ;  /* 0x0004c01601007387 */ /* 0x000be80000100a00 */
[----:B------:R-:W3:Y:S04]  /*14630*/  LDL.LU.64 R88, [R1+0x1c0] ;  /* 0x0001c00001587983 */ /* 0x000ee80000300a00 */
[----:B------:R-:W3:Y:S04]  /*14640*/  LDL.LU.64 R90, [R1+0x1b8] ;  /* 0x0001b800015a7983 */ /* 0x000ee80000300a00 */
[----:B------:R1:W-:Y:S01]  /*14650*/  LDGSTS.E [R82+0x5b400], desc[UR16][R24.64], !P6 ;  /* 0x5b40000018527fae */ /* 0x0003e2000f1a1010 */
[----:B---3--:R-:W-:Y:S01]  /*14660*/  IMAD.WIDE R32, R2, 0x4, R16 ;  /* 0x0000000402207825 */ /* 0x008fe200078e0210 */
[----:B------:R-:W-:-:S02]  /*14670*/  IADD3 R93, PT, PT, R133, -0x16f, RZ ;  /* 0xfffffe91855d7810 */ /* 0x000fc40007ffe0ff */
[----:B------:R5:W-:Y:S01]  /*14680*/  LDGSTS.E [R82+0x5b600], desc[UR16][R22.64], !P6 ;  /* 0x5b60000016527fae */ /* 0x000be2000f1a1010 */
[----:B------:R-:W3:Y:S01]  /*14690*/  LDC R133, c[0x0][0x3a0] ;  /* 0x0000e800ff857b82 */ /* 0x000ee20000000800 */
[C---:B--2---:R-:W-:Y:S02]  /*146a0*/  IMAD.WIDE R30, R2.reuse, 0x4, R10 ;  /* 0x00000004021e7825 */ /* 0x044fe400078e020a */
[----:B------:R2:W-:Y:S04]  /*146b0*/  STL.64 [R1+0x4b8], R32 ;  /* 0x0004b82001007387 */ /* 0x0005e80000100a00 */
[----:B------:R2:W-:Y:S04]  /*146c0*/  STL.64 [R1+0x4b0], R30 ;  /* 0x0004b01e01007387 */ /* 0x0005e80000100a00 */
[----:B------:R-:W3:Y:S01]  /*146d0*/  LDL.LU.64 R16, [R1+0x1b0] ;  /* 0x0001b00001107983 */ /* 0x000ee20000300a00 */
[----:B----4-:R-:W-:-:S04]  /*146e0*/  IMAD.WIDE R26, R2, 0x4, R84 ;  /* 0x00000004021a7825 */ /* 0x010fc800078e0254 */
[----:B-1----:R-:W-:Y:S01]  /*146f0*/  IMAD.WIDE R24, R2, 0x4, R86 ;  /* 0x0000000402187825 */ /* 0x002fe200078e0256 */
[----:B------:R-:W4:Y:S01]  /*14700*/  LDL.LU.64 R10, [R1+0x1a8] ;  /* 0x0001a800010a7983 */ /* 0x000f220000300a00 */
[----:B------:R-:W-:Y:S01]  /*14710*/  ISETP.GE.U32.AND P5, PT, R93, 0x7ffffe12, PT ;  /* 0x7ffffe125d00780c */ /* 0x000fe20003fa6070 */
[----:B-----5:R-:W1:Y:S02]  /*14720*/  LDC R22, c[0x0][0x3a0] ;  /* 0x0000e800ff167b82 */ /* 0x020e640000000800 */
[----:B------:R5:W-:Y:S04]  /*14730*/  STL.64 [R1+0x4a8], R26 ;  /* 0x0004a81a01007387 */ /* 0x000be80000100a00 */
[----:B------:R1:W-:Y:S04]  /*14740*/  STL.64 [R1+0x4a0], R24 ;  /* 0x0004a01801007387 */ /* 0x0003e80000100a00 */
[----:B------:R-:W4:Y:S04]  /*14750*/  LDL.LU.64 R84, [R1+0x1a0] ;  /* 0x0001a00001547983 */ /* 0x000f280000300a00 */
[----:B------:R-:W4:Y:S01]  /*14760*/  LDL.LU.64 R86, [R1+0x198] ;  /* 0x0001980001567983 */ /* 0x000f220000300a00 */
[----:B------:R-:W-:-:S02]  /*14770*/  VIADD R0, R6, 0xfffffe90 ;  /* 0xfffffe9006007836 */ /* 0x000fc40000000000 */
[----:B------:R-:W-:Y:S01]  /*14780*/  VIADD R93, R252, 0xfffffe8f ;  /* 0xfffffe8ffc5d7836 */ /* 0x000fe20000000000 */
[----:B------:R2:W-:Y:S01]  /*14790*/  LDGSTS.E [R82+0x5b800], desc[UR16][R32.64], !P5 ;  /* 0x5b80000020527fae */ /* 0x0005e2000e9a1010 */
[----:B------:R-:W1:Y:S01]  /*147a0*/  LDC R6, c[0x0][0x3a0] ;  /* 0x0000e800ff067b82 */ /* 0x000e620000000800 */
[----:B------:R-:W-:Y:S02]  /*147b0*/  ISETP.GE.U32.AND P1, PT, R0, 0x7ffffe11, PT ;  /* 0x7ffffe110000780c */ /* 0x000fe40003f26070 */
[----:B------:R-:W-:Y:S01]  /*147c0*/  IADD3 R0, PT, PT, R5, -0x172, RZ ;  /* 0xfffffe8e05007810 */ /* 0x000fe20007ffe0ff */
[----:B------:R2:W-:Y:S01]  /*147d0*/  LDGSTS.E [R82+0x5ba00], desc[UR16][R30.64], !P5 ;  /* 0x5ba000001e527fae */ /* 0x0005e2000e9a1010 */
[----:B------:R-:W-:Y:S02]  /*147e0*/  ISETP.GE.U32.AND P4, PT, R93, 0x7ffffe10, PT ;  /* 0x7ffffe105d00780c */ /* 0x000fe40003f86070 */
[----:B------:R-:W-:Y:S01]  /*147f0*/  ISETP.GE.U32.AND P6, PT, R0, 0x7ffffe0f, PT ;  /* 0x7ffffe0f0000780c */ /* 0x000fe20003fc6070 */
[----:B------:R-:W-:Y:S01]  /*14800*/  VIADD R93, R7, 0xfffffe8d ;  /* 0xfffffe8d075d7836 */ /* 0x000fe20000000000 */
[----:B------:R-:W3:Y:S05]  /*14810*/  LDC R5, c[0x0][0x3a0] ;  /* 0x0000e800ff057b82 */ /* 0x000eea0000000800 */
[----:B------:R5:W-:Y:S03]  /*14820*/  LDGSTS.E [R82+0x5bc00], desc[UR16][R26.64], !P1 ;  /* 0x5bc000001a527fae */ /* 0x000be6000c9a1010 */
[----:B------:R-:W3:Y:S01]  /*14830*/  LDC R252, c[0x0][0x3a0] ;  /* 0x0000e800fffc7b82 */ /* 0x000ee20000000800 */
[----:B------:R1:W-:Y:S01]  /*14840*/  LDGSTS.E [R82+0x5be00], desc[UR16][R24.64], !P1 ;  /* 0x5be0000018527fae */ /* 0x0003e2000c9a1010 */
[----:B--2---:R-:W-:-:S06]  /*14850*/  IMAD.WIDE R32, R2, 0x4, R14 ;  /* 0x0000000402207825 */ /* 0x004fcc00078e020e */
[----:B------:R-:W2:Y:S01]  /*14860*/  LDC R7, c[0x0][0x3a0] ;  /* 0x0000e800ff077b82 */ /* 0x000ea20000000800 */
[----:B------:R-:W-:Y:S01]  /*14870*/  IMAD.WIDE R30, R2, 0x4, R12 ;  /* 0x00000004021e7825 */ /* 0x000fe200078e020c */
[----:B------:R-:W-:Y:S04]  /*14880*/  STL.64 [R1+0x498], R32 ;  /* 0x0004982001007387 */ /* 0x000fe80000100a00 */
[----:B------:R1:W-:Y:S04]  /*14890*/  STL.64 [R1+0x490], R30 ;  /* 0x0004901e01007387 */ /* 0x0003e80000100a00 */
[----:B------:R-:W2:Y:S04]  /*148a0*/  LDL.LU.64 R14, [R1+0x190] ;  /* 0x00019000010e7983 */ /* 0x000ea80000300a00 */
[----:B------:R-:W2:Y:S01]  /*148b0*/  LDL.LU.64 R12, [R1+0x188] ;  /* 0x00018800010c7983 */ /* 0x000ea20000300a00 */
[----:B------:R-:W-:-:S03]  /*148c0*/  ISETP.GE.U32.AND P5, PT, R93, 0x7ffffe0e, PT ;  /* 0x7ffffe0e5d00780c */ /* 0x000fc60003fa6070 */
[----:B------:R-:W-:Y:S01]  /*148d0*/  LDGSTS.E [R82+0x5c000], desc[UR16][R32.64], !P4 ;  /* 0x5c00000020527fae */ /* 0x000fe2000e1a1010 */
[----:B---3--:R-:W-:Y:S01]  /*148e0*/  IADD3 R93, PT, PT, R133, -0x175, RZ ;  /* 0xfffffe8b855d7810 */ /* 0x008fe20007ffe0ff */
[----:B------:R-:W-:Y:S01]  /*148f0*/  VIADD R0, R4, 0xfffffe8c ;  /* 0xfffffe8c04007836 */ /* 0x000fe20000000000 */
[----:B------:R-:W3:Y:S01]  /*14900*/  LDC R133, c[0x0][0x3a0] ;  /* 0x0000e800ff857b82 */ /* 0x000ee20000000800 */
[----:B------:R3:W-:Y:S01]  /*14910*/  LDGSTS.E [R82+0x5c200], desc[UR16][R30.64], !P4 ;  /* 0x5c2000001e527fae */ /* 0x0007e2000e1a1010 */
[----:B------:R-:W-:Y:S01]  /*14920*/  ISETP.GE.U32.AND P4, PT, R93, 0x7ffffe0c, PT ;  /* 0x7ffffe0c5d00780c */ /* 0x000fe20003f86070 */
[----:B-1----:R-:W-:-:S05]  /*14930*/  VIADD R93, R22, 0xfffffe89 ;  /* 0xfffffe89165d7836 */ /* 0x002fca0000000000 */
[----:B------:R-:W1:Y:S01]  /*14940*/  LDC R4, c[0x0][0x3a0] ;  /* 0x0000e800ff047b82 */ /* 0x000e620000000800 */
[----:B-----5:R-:W-:-:S04]  /*14950*/  IMAD.WIDE R26, R2, 0x4, R88 ;  /* 0x00000004021a7825 */ /* 0x020fc800078e0258 */
[C---:B------:R-:W-:Y:S01]  /*14960*/  IMAD.WIDE R24, R2.reuse, 0x4, R90 ;  /* 0x0000000402187825 */ /* 0x040fe200078e025a */
[----:B------:R4:W-:Y:S04]  /*14970*/  STL.64 [R1+0x488], R26 ;  /* 0x0004881a01007387 */ /* 0x0009e80000100a00 */
[----:B------:R5:W-:Y:S04]  /*14980*/  STL.64 [R1+0x480], R24 ;  /* 0x0004801801007387 */ /* 0x000be80000100a00 */
[----:B------:R-:W2:Y:S04]  /*14990*/  LDL.LU.64 R88, [R1+0x180] ;  /* 0x0001800001587983 */ /* 0x000ea80000300a00 */
[----:B------:R4:W-:Y:S04]  /*149a0*/  LDGSTS.E [R82+0x5c400], desc[UR16][R26.64], !P6 ;  /* 0x5c4000001a527fae */ /* 0x0009e8000f1a1010 */
[----:B------:R-:W2:Y:S04]  /*149b0*/  LDL.LU.64 R90, [R1+0x178] ;  /* 0x00017800015a7983 */ /* 0x000ea80000300a00 */
[----:B------:R5:W-:Y:S01]  /*149c0*/  LDGSTS.E [R82+0x5c600], desc[UR16][R24.64], !P6 ;  /* 0x5c60000018527fae */ /* 0x000be2000f1a1010 */
[----:B---3--:R-:W-:-:S04]  /*149d0*/  IMAD.WIDE R30, R2, 0x4, R16 ;  /* 0x00000004021e7825 */ /* 0x008fc800078e0210 */
[C---:B----4-:R-:W-:Y:S01]  /*149e0*/  IMAD.WIDE R26, R2.reuse, 0x4, R10 ;  /* 0x00000004021a7825 */ /* 0x050fe200078e020a */
[----:B------:R2:W-:Y:S04]  /*149f0*/  STL.64 [R1+0x478], R30 ;  /* 0x0004781e01007387 */ /* 0x0005e80000100a00 */
[----:B------:R3:W-:Y:S04]  /*14a00*/  STL.64 [R1+0x470], R26 ;  /* 0x0004701a01007387 */ /* 0x0007e80000100a00 */
[----:B------:R-:W4:Y:S01]  /*14a10*/  LDL.LU.64 R22, [R1+0x170] ;  /* 0x0001700001167983 */ /* 0x000f220000300a00 */
[----:B-----5:R-:W-:-:S03]  /*14a20*/  IMAD.WIDE R24, R2, 0x4, R84 ;  /* 0x0000000402187825 */ /* 0x020fc600078e0254 */
[----:B------:R-:W5:Y:S01]  /*14a30*/  LDL.LU.64 R10, [R1+0x168] ;  /* 0x00016800010a7983 */ /* 0x000f620000300a00 */
[----:B------:R-:W-:-:S03]  /*14a40*/  IMAD.WIDE R16, R2, 0x4, R86 ;  /* 0x0000000402107825 */ /* 0x000fc600078e0256 */
[----:B------:R1:W-:Y:S04]  /*14a50*/  STL.64 [R1+0x468], R24 ;  /* 0x0004681801007387 */ /* 0x0003e80000100a00 */
[----:B------:R1:W-:Y:S04]  /*14a60*/  STL.64 [R1+0x460], R16 ;  /* 0x0004601001007387 */ /* 0x0003e80000100a00 */
[----:B------:R-:W5:Y:S04]  /*14a70*/  LDL.LU.64 R84, [R1+0x160] ;  /* 0x0001600001547983 */ /* 0x000f680000300a00 */
[----:B------:R-:W5:Y:S01]  /*14a80*/  LDL.LU.64 R86, [R1+0x158] ;  /* 0x0001580001567983 */ /* 0x000f620000300a00 */
[----:B------:R-:W-:Y:S01]  /*14a90*/  ISETP.GE.U32.AND P1, PT, R0, 0x7ffffe0d, PT ;  /* 0x7ffffe0d0000780c */ /* 0x000fe20003f26070 */
[----:B------:R-:W-:-:S02]  /*14aa0*/  VIADD R0, R6, 0xfffffe8a ;  /* 0xfffffe8a06007836 */ /* 0x000fc40000000000 */
[----:B------:R-:W1:Y:S01]  /*14ab0*/  LDC R6, c[0x0][0x3a0] ;  /* 0x0000e800ff067b82 */ /* 0x000e620000000800 */
[----:B------:R2:W-:Y:S04]  /*14ac0*/  LDGSTS.E [R82+0x5c800], desc[UR16][R30.64], !P5 ;  /* 0x5c8000001e527fae */ /* 0x0005e8000e9a1010 */
[----:B------:R3:W-:Y:S01]  /*14ad0*/  LDGSTS.E [R82+0x5ca00], desc[UR16][R26.64], !P5 ;  /* 0x5ca000001a527fae */ /* 0x0007e2000e9a1010 */
[----:B------:R-:W-:-:S04]  /*14ae0*/  ISETP.GE.U32.AND P6, PT, R0, 0x7ffffe0b, PT ;  /* 0x7ffffe0b0000780c */ /* 0x000fc80003fc6070 */
[----:B------:R1:W-:Y:S01]  /*14af0*/  LDGSTS.E [R82+0x5cc00], desc[UR16][R24.64], !P1 ;  /* 0x5cc0000018527fae */ /* 0x0003e2000c9a1010 */
[----:B------:R-:W-:Y:S01]  /*14b00*/  IADD3 R0, PT, PT, R5, -0x178, RZ ;  /* 0xfffffe8805007810 */ /* 0x000fe20007ffe0ff */
[C---:B--2---:R-:W-:Y:S02]  /*14b10*/  IMAD.WIDE R30, R2.reuse, 0x4, R14 ;  /* 0x00000004021e7825 */ /* 0x044fe400078e020e */
[----:B------:R2:W-:Y:S02]  /*14b20*/  LDGSTS.E [R82+0x5ce00], desc[UR16][R16.64], !P1 ;  /* 0x5ce0000010527fae */ /* 0x0005e4000c9a1010 */
[----:B---3--:R-:W-:Y:S02]  /*14b30*/  IMAD.WIDE R26, R2, 0x4, R12 ;  /* 0x00000004021a7825 */ /* 0x008fe400078e020c */
[----:B------:R4:W-:Y:S01]  /*14b40*/  LDGSTS.E [R82+0x5d000], desc[UR16][R30.64], !P4 ;  /* 0x5d0000001e527fae */ /* 0x0009e2000e1a1010 */
[----:B------:R-:W-:Y:S01]  /*14b50*/  ISETP.GE.U32.AND P5, PT, R93, 0x7ffffe0a, PT ;  /* 0x7ffffe0a5d00780c */ /* 0x000fe20003fa6070 */
[----:B------:R-:W3:Y:S02]  /*14b60*/  LDC R5, c[0x0][0x3a0] ;  /* 0x0000e800ff057b82 */ /* 0x000ee40000000800 */
[----:B------:R-:W3:Y:S04]  /*14b70*/  LDL.LU.64 R12, [R1+0x150] ;  /* 0x00015000010c7983 */ /* 0x000ee80000300a00 */
[----:B------:R4:W-:Y:S04]  /*14b80*/  STL.64 [R1+0x458], R30 ;  /* 0x0004581e01007387 */ /* 0x0009e80000100a00 */
[----:B------:R-:W3:Y:S04]  /*14b90*/  LDL.LU.64 R14, [R1+0x148] ;  /* 0x00014800010e7983 */ /* 0x000ee80000300a00 */
[----:B------:R5:W-:Y:S01]  /*14ba0*/  STL.64 [R1+0x450], R26 ;  /* 0x0004501a01007387 */ /* 0x000be20000100a00 */
[----:B------:R-:W-:Y:S01]  /*14bb0*/  ISETP.GE.U32.AND P1, PT, R0, 0x7ffffe09, PT ;  /* 0x7ffffe090000780c */ /* 0x000fe20003f26070 */
[----:B-1----:R-:W-:-:S02]  /*14bc0*/  VIADD R0, R4, 0xfffffe86 ;  /* 0xfffffe8604007836 */ /* 0x002fc40000000000 */
[----:B------:R5:W-:Y:S01]  /*14bd0*/  LDGSTS.E [R82+0x5d200], desc[UR16][R26.64], !P4 ;  /* 0x5d2000001a527fae */ /* 0x000be2000e1a1010 */
[----:B------:R-:W-:Y:S01]  /*14be0*/  VIADD R93, R7, 0xfffffe87 ;  /* 0xfffffe87075d7836 */ /* 0x000fe20000000000 */
[----:B------:R-:W1:Y:S01]  /*14bf0*/  LDC R4, c[0x0][0x3a0] ;  /* 0x0000e800ff047b82 */ /* 0x000e620000000800 */
[C---:B------:R-:W-:Y:S02]  /*14c00*/  IMAD.WIDE R24, R2.reuse, 0x4, R88 ;  /* 0x0000000402187825 */ /* 0x040fe400078e0258 */
[----:B------:R-:W3:Y:S04]  /*14c10*/  LDL.LU.64 R88, [R1+0x140] ;  /* 0x0001400001587983 */ /* 0x000ee80000300a00 */
[----:B------:R-:W-:Y:S01]  /*14c20*/  LDGSTS.E [R82+0x5d400], desc[UR16][R24.64], !P6 ;  /* 0x5d40000018527fae */ /* 0x000fe2000f1a1010 */
[----:B--2---:R-:W-:-:S03]  /*14c30*/  IMAD.WIDE R16, R2, 0x4, R90 ;  /* 0x0000000402107825 */ /* 0x004fc600078e025a */
[----:B------:R-:W2:Y:S04]  /*14c40*/  LDL.LU.64 R90, [R1+0x138] ;  /* 0x00013800015a7983 */ /* 0x000ea80000300a00 */
[----:B------:R-:W-:Y:S04]  /*14c50*/  STL.64 [R1+0x448], R24 ;  /* 0x0004481801007387 */ /* 0x000fe80000100a00 */
[----:B------:R1:W-:Y:S04]  /*14c60*/  STL.64 [R1+0x440], R16 ;  /* 0x0004401001007387 */ /* 0x0003e80000100a00 */
[----:B------:R1:W-:Y:S01]  /*14c70*/  LDGSTS.E [R82+0x5d600], desc[UR16][R16.64], !P6 ;  /* 0x5d60000010527fae */ /* 0x0003e2000f1a1010 */
[----:B------:R-:W-:Y:S01]  /*14c80*/  ISETP.GE.U32.AND P6, PT, R0, 0x7ffffe07, PT ;  /* 0x7ffffe070000780c */ /* 0x000fe20003fc6070 */
[----:B----4-:R-:W-:-:S04]  /*14c90*/  IMAD.WIDE R30, R2, 0x4, R22 ;  /* 0x00000004021e7825 */ /* 0x010fc800078e0216 */
[----:B-----5:R-:W-:Y:S01]  /*14ca0*/  IMAD.WIDE R26, R2, 0x4, R10 ;  /* 0x00000004021a7825 */ /* 0x020fe200078e020a */
[----:B------:R-:W-:Y:S01]  /*14cb0*/  STL.64 [R1+0x438], R30 ;  /* 0x0004381e01007387 */ /* 0x000fe20000100a00 */
[----:B------:R-:W-:Y:S01]  /*14cc0*/  ISETP.GE.U32.AND P4, PT, R93, 0x7ffffe08, PT ;  /* 0x7ffffe085d00780c */ /* 0x000fe20003f86070 */
[----:B-1----:R-:W1:Y:S01]  /*14cd0*/  LDC R16, c[0x0][0x3a0] ;  /* 0x0000e800ff107b82 */ /* 0x002e620000000800 */
[----:B------:R-:W-:Y:S01]  /*14ce0*/  VIADD R0, R6, 0xfffffe84 ;  /* 0xfffffe8406007836 */ /* 0x000fe20000000000 */
[----:B------:R-:W4:Y:S04]  /*14cf0*/  LDL.LU.64 R10, [R1+0x130] ;  /* 0x00013000010a7983 */ /* 0x000f280000300a00 */
[----:B------:R5:W-:Y:S01]  /*14d00*/  STL.64 [R1+0x430], R26 ;  /* 0x0004301a01007387 */ /* 0x000be20000100a00 */
[----:B------:R-:W-:-:S03]  /*14d10*/  IMAD.WIDE R24, R2, 0x4, R84 ;  /* 0x0000000402187825 */ /* 0x000fc600078e0254 */
[----:B------:R-:W4:Y:S01]  /*14d20*/  LDL.LU.64 R6, [R1+0x128] ;  /* 0x0001280001067983 */ /* 0x000f220000300a00 */
[----:B------:R-:W-:-:S03]  /*14d30*/  IMAD.WIDE R22, R2, 0x4, R86 ;  /* 0x0000000402167825 */ /* 0x000fc600078e0256 */
[----:B------:R1:W-:Y:S04]  /*14d40*/  STL.64 [R1+0x428], R24 ;  /* 0x0004281801007387 */ /* 0x0003e80000100a00 */
[----:B------:R-:W4:Y:S04]  /*14d50*/  LDL.LU.64 R84, [R1+0x120] ;  /* 0x0001200001547983 */ /* 0x000f280000300a00 */
[----:B------:R-:W4:Y:S04]  /*14d60*/  LDL.LU.64 R86, [R1+0x118] ;  /* 0x0001180001567983 */ /* 0x000f280000300a00 */
[----:B------:R-:W-:Y:S04]  /*14d70*/  LDGSTS.E [R82+0x5d800], desc[UR16][R30.64], !P5 ;  /* 0x5d8000001e527fae */ /* 0x000fe8000e9a1010 */
[----:B------:R5:W-:Y:S04]  /*14d80*/  LDGSTS.E [R82+0x5da00], desc[UR16][R26.64], !P5 ;  /* 0x5da000001a527fae */ /* 0x000be8000e9a1010 */
[----:B------:R1:W-:Y:S04]  /*14d90*/  LDGSTS.E [R82+0x5dc00], desc[UR16][R24.64], !P1 ;  /* 0x5dc0000018527fae */ /* 0x0003e8000c9a1010 */
[----:B------:R2:W-:Y:S04]  /*14da0*/  STL.64 [R1+0x420], R22 ;  /* 0x0004201601007387 */ /* 0x0005e80000100a00 */
[----:B------:R2:W-:Y:S01]  /*14db0*/  LDGSTS.E [R82+0x5de00], desc[UR16][R22.64], !P1 ;  /* 0x5de0000016527fae */ /* 0x0005e2000c9a1010 */
[----:B---3--:R-:W-:-:S04]  /*14dc0*/  IMAD.WIDE R12, R2, 0x4, R12 ;  /* 0x00000004020c7825 */ /* 0x008fc800078e020c */
[----:B-----5:R-:W-:Y:S01]  /*14dd0*/  IMAD.WIDE R26, R2, 0x4, R14 ;  /* 0x00000004021a7825 */ /* 0x020fe200078e020e */
[----:B------:R3:W-:Y:S04]  /*14de0*/  STL.64 [R1+0x418], R12 ;  /* 0x0004180c01007387 */ /* 0x0007e80000100a00 */
[----:B------:R-:W-:Y:S01]  /*14df0*/  STL.64 [R1+0x410], R26 ;  /* 0x0004101a01007387 */ /* 0x000fe20000100a00 */
[----:B------:R-:W-:Y:S02]  /*14e00*/  IADD3 R93, PT, PT, R252, -0x17b, RZ ;  /* 0xfffffe85fc5d7810 */ /* 0x000fe40007ffe0ff */
[----:B------:R-:W-:Y:S01]  /*14e10*/  ISETP.GE.U32.AND P1, PT, R0, 0x7ffffe05, PT ;  /* 0x7ffffe050000780c */ /* 0x000fe20003f26070 */
[----:B------:R-:W5:Y:S04]  /*14e20*/  LDL.LU.64 R14, [R1+0x110] ;  /* 0x00011000010e7983 */ /* 0x000f680000300a00 */
[----:B------:R-:W-:Y:S01]  /*14e30*/  LDGSTS.E [R82+0x5e000], desc[UR16][R12.64], !P4 ;  /* 0x5e0000000c527fae */ /* 0x000fe2000e1a1010 */
[----:B------:R-:W-:Y:S01]  /*14e40*/  ISETP.GE.U32.AND P5, PT, R93, 0x7ffffe06, PT ;  /* 0x7ffffe065d00780c */ /* 0x000fe20003fa6070 */
[----:B------:R-:W-:Y:S01]  /*14e50*/  IMAD.WIDE R250, R3, 0x4, R250 ;  /* 0x0000000403fa7825 */ /* 0x000fe200078e02fa */
[----:B------:R-:W1:Y:S01]  /*14e60*/  LDC R252, c[0x0][0x3a0] ;  /* 0x0000e800fffc7b82 */ /* 0x000e620000000800 */
[----:B------:R-:W-:Y:S01]  /*14e70*/  LDGSTS.E [R82+0x5e200], desc[UR16][R26.64], !P4 ;  /* 0x5e2000001a527fae */ /* 0x000fe2000e1a1010 */
[----:B------:R-:W-:Y:S01]  /*14e80*/  IADD3 R0, PT, PT, R5, -0x17e, RZ ;  /* 0xfffffe8205007810 */ /* 0x000fe20007ffe0ff */
[----:B-1----:R-:W-:-:S05]  /*14e90*/  IMAD.WIDE R24, R2, 0x4, R88 ;  /* 0x0000000402187825 */ /* 0x002fca00078e0258 */
[----:B------:R-:W1:Y:S01]  /*14ea0*/  LDC R5, c[0x0][0x3a0] ;  /* 0x0000e800ff057b82 */ /* 0x000e620000000800 */
[----:B------:R-:W-:Y:S01]  /*14eb0*/  STL.64 [R1+0x408], R24 ;  /* 0x0004081801007387 */ /* 0x000fe20000100a00 */
[----:B--2---:R-:W-:-:S03]  /*14ec0*/  IMAD.WIDE R22, R2, 0x4, R90 ;  /* 0x0000000402167825 */ /* 0x004fc600078e025a */
[----:B---3--:R-:W2:Y:S04]  /*14ed0*/  LDL.LU.64 R12, [R1+0x108] ;  /* 0x00010800010c7983 */ /* 0x008ea80000300a00 */
[----:B------:R4:W-:Y:S04]  /*14ee0*/  STL.64 [R1+0x400], R22 ;  /* 0x0004001601007387 */ /* 0x0009e80000100a00 */
[----:B------:R-:W3:Y:S04]  /*14ef0*/  LDL.LU.64 R88, [R1+0x100] ;  /* 0x0001000001587983 */ /* 0x000ee80000300a00 */
[----:B------:R-:W3:Y:S04]  /*14f00*/  LDL.LU.64 R90, [R1+0xf8] ;  /* 0x0000f800015a7983 */ /* 0x000ee80000300a00 */
[----:B------:R-:W-:Y:S04]  /*14f10*/  LDGSTS.E [R82+0x5e400], desc[UR16][R24.64], !P6 ;  /* 0x5e40000018527fae */ /* 0x000fe8000f1a1010 */
[----:B------:R4:W-:Y:S01]  /*14f20*/  LDGSTS.E [R82+0x5e600], desc[UR16][R22.64], !P6 ;  /* 0x5e60000016527fae */ /* 0x0009e2000f1a1010 */
[----:B------:R-:W-:Y:S01]  /*14f30*/  ISETP.GE.U32.AND P6, PT, R0, 0x7ffffe03, PT ;  /* 0x7ffffe030000780c */ /* 0x000fe20003fc6070 */
[----:B------:R-:W-:-:S02]  /*14f40*/  VIADD R0, R16, 0xfffffe81 ;  /* 0xfffffe8110007836 */ /* 0x000fc40000000000 */
[----:B----4-:R-:W-:-:S04]  /*14f50*/  IMAD.WIDE R22, R2, 0x4, R10 ;  /* 0x0000000402167825 */ /* 0x010fc800078e020a */
[C---:B------:R-:W-:Y:S01]  /*14f60*/  IMAD.WIDE R10, R2.reuse, 0x4, R6 ;  /* 0x00000004020a7825 */ /* 0x040fe200078e0206 */
[----:B------:R-:W-:Y:S04]  /*14f70*/  STL.64 [R1+0x3f8], R22 ;  /* 0x0003f81601007387 */ /* 0x000fe80000100a00 */
[----:B------:R4:W-:Y:S01]  /*14f80*/  STL.64 [R1+0x3f0], R10 ;  /* 0x0003f00a01007387 */ /* 0x0009e20000100a00 */
[----:B------:R-:W-:-:S03]  /*14f90*/  IMAD.WIDE R16, R2, 0x4, R84 ;  /* 0x0000000402107825 */ /* 0x000fc600078e0254 */
[----:B------:R5:W-:Y:S01]  /*14fa0*/  LDGSTS.E [R82+0x5e800], desc[UR16][R22.64], !P5 ;  /* 0x5e80000016527fae */ /* 0x000be2000e9a1010 */
[----:B------:R-:W-:-:S03]  /*14fb0*/  IMAD.WIDE R6, R2, 0x4, R86 ;  /* 0x0000000402067825 */ /* 0x000fc600078e0256 */
[----:B------:R-:W3:Y:S04]  /*14fc0*/  LDL.LU.64 R86, [R1+0xf0] ;  /* 0x0000f00001567983 */ /* 0x000ee80000300a00 */
[----:B------:R-:W-:Y:S04]  /*14fd0*/  STL.64 [R1+0x3e8], R16 ;  /* 0x0003e81001007387 */ /* 0x000fe80000100a00 */
[----:B------:R-:W-:Y:S04]  /*14fe0*/  LDGSTS.E [R82+0x5ea00], desc[UR16][R10.64], !P5 ;  /* 0x5ea000000a527fae */ /* 0x000fe8000e9a1010 */
[----:B------:R1:W-:Y:S04]  /*14ff0*/  STL.64 [R1+0x3e0], R6 ;  /* 0x0003e00601007387 */ /* 0x0003e80000100a00 */
[----:B------:R2:W-:Y:S04]  /*15000*/  LDGSTS.E [R82+0x5ec00], desc[UR16][R16.64], !P1 ;  /* 0x5ec0000010527fae */ /* 0x0005e8000c9a1010 */
[----:B----4-:R-:W4:Y:S04]  /*15010*/  LDL.LU.64 R10, [R1+0xe8] ;  /* 0x0000e800010a7983 */ /* 0x010f280000300a00 */
[----:B------:R-:W-:Y:S04]  /*15020*/  LDGSTS.E [R82+0x5ee00], desc[UR16][R6.64], !P1 ;  /* 0x5ee0000006527fae */ /* 0x000fe8000c9a1010 */
[----:B-1----:R-:W4:Y:S04]  /*15030*/  LDL.LU.64 R6, [R1+0xe0] ;  /* 0x0000e00001067983 */ /* 0x002f280000300a00 */
[----:B------:R-:W4:Y:S01]  /*15040*/  LDL.LU.64 R84, [R1+0xd8] ;  /* 0x0000d80001547983 */ /* 0x000f220000300a00 */
[----:B------:R-:W-:-:S02]  /*15050*/  VIADD R93, R133, 0xfffffe83 ;  /* 0xfffffe83855d7836 */ /* 0x000fc40000000000 */
[----:B-----5:R-:W-:Y:S01]  /*15060*/  IMAD.WIDE R22, R2, 0x4, R14 ;  /* 0x0000000402167825 */ /* 0x020fe200078e020e */
[----:B------:R-:W-:Y:S01]  /*15070*/  ISETP.GE.U32.AND P1, PT, R0, 0x7ffffe02, PT ;  /* 0x7ffffe020000780c */ /* 0x000fe20003f26070 */
[----:B------:R-:W1:Y:S01]  /*15080*/  LDC R133, c[0x0][0x3a0] ;  /* 0x0000e800ff857b82 */ /* 0x000e620000000800 */
[----:B------:R-:W-:Y:S02]  /*15090*/  ISETP.GE.U32.AND P4, PT, R93, 0x7ffffe04, PT ;  /* 0x7ffffe045d00780c */ /* 0x000fe40003f86070 */
[----:B------:R5:W-:Y:S11]  /*150a0*/  STL.64 [R1+0x3d8], R22 ;  /* 0x0003d81601007387 */ /* 0x000bf60000100a00 */
[----:B------:R-:W-:Y:S01]  /*150b0*/  LDGSTS.E [R82+0x5f000], desc[UR16][R22.64], !P4 ;  /* 0x5f00000016527fae */ /* 0x000fe2000e1a1010 */
[----:B--2---:R-:W-:-:S04]  /*150c0*/  IMAD.WIDE R16, R2, 0x4, R12 ;  /* 0x0000000402107825 */ /* 0x004fc800078e020c */
[C---:B---3--:R-:W-:Y:S01]  /*150d0*/  IMAD.WIDE R14, R2.reuse, 0x4, R88 ;  /* 0x00000004020e7825 */ /* 0x048fe200078e0258 */
[----:B------:R2:W-:Y:S03]  /*150e0*/  STL.64 [R1+0x3d0], R16 ;  /* 0x0003d01001007387 */ /* 0x0005e60000100a00 */
[C---:B------:R-:W-:Y:S01]  /*150f0*/  IMAD.WIDE R12, R2.reuse, 0x4, R90 ;  /* 0x00000004020c7825 */ /* 0x040fe200078e025a */
[----:B------:R-:W-:Y:S04]  /*15100*/  STL.64 [R1+0x3c8], R14 ;  /* 0x0003c80e01007387 */ /* 0x000fe80000100a00 */
[----:B------:R3:W-:Y:S04]  /*15110*/  STL.64 [R1+0x3c0], R12 ;  /* 0x0003c00c01007387 */ /* 0x0007e80000100a00 */
[----:B------:R-:W4:Y:S04]  /*15120*/  LDL.LU.64 R26, [R1+0xd0] ;  /* 0x0000d000011a7983 */ /* 0x000f280000300a00 */
[----:B------:R-:W4:Y:S04]  /*15130*/  LDL.LU.64 R88, [R1+0xc8] ;  /* 0x0000c80001587983 */ /* 0x000f280000300a00 */
[----:B------:R-:W4:Y:S04]  /*15140*/  LDL.LU.64 R24, [R1+0xb8] ;  /* 0x0000b80001187983 */ /* 0x000f280000300a00 */
[----:B-----5:R-:W5:Y:S04]  /*15150*/  LDL.LU.64 R22, [R1+0xa0] ;  /* 0x0000a00001167983 */ /* 0x020f680000300a00 */
[----:B------:R2:W-:Y:S04]  /*15160*/  LDGSTS.E [R82+0x5f200], desc[UR16][R16.64], !P4 ;  /* 0x5f20000010527fae */ /* 0x0005e8000e1a1010 */
[----:B------:R-:W5:Y:S04]  /*15170*/  LDL.LU.64 R90, [R1+0x80] ;  /* 0x00008000015a7983 */ /* 0x000f680000300a00 */
[----:B------:R4:W-:Y:S01]  /*15180*/  LDGSTS.E [R82+0x5f400], desc[UR16][R14.64], !P6 ;  /* 0x5f4000000e527fae */ /* 0x0009e2000f1a1010 */
[----:B--2---:R-:W-:-:S03]  /*15190*/  IMAD.WIDE R16, R2, 0x4, R86 ;  /* 0x0000000402107825 */ /* 0x004fc600078e0256 */
[----:B------:R2:W-:Y:S04]  /*151a0*/  LDGSTS.E [R82+0x5f600], desc[UR16][R12.64], !P6 ;  /* 0x5f6000000c527fae */ /* 0x0005e8000f1a1010 */
[----:B------:R-:W2:Y:S04]  /*151b0*/  LDL.LU.64 R86, [R1+0x58] ;  /* 0x0000580001567983 */ /* 0x000ea80000300a00 */
[----:B------:R1:W-:Y:S04]  /*151c0*/  STL.64 [R1+0x3a8], R16 ;  /* 0x0003a81001007387 */ /* 0x0003e80000100a00 */
[----:B---3--:R-:W3:Y:S04]  /*151d0*/  LDL.LU.64 R12, [R1+0x28] ;  /* 0x00002800010c7983 */ /* 0x008ee80000300a00 */
[----:B------:R-:W-:Y:S01]  /*151e0*/  LDGSTS.E [R82+0x5f800], desc[UR16][R16.64], !P1 ;  /* 0x5f80000010527fae */ /* 0x000fe2000c9a1010 */
[----:B----4-:R-:W-:-:S05]  /*151f0*/  IMAD.WIDE R14, R2, 0x4, R10 ;  /* 0x00000004020e7825 */ /* 0x010fca00078e020a */
[----:B------:R4:W-:Y:S04]  /*15200*/  STL.64 [R1+0x390], R14 ;  /* 0x0003900e01007387 */ /* 0x0009e80000100a00 */
[----:B-1----:R-:W3:Y:S04]  /*15210*/  LDL.LU.64 R16, [R1+0xab8] ;  /* 0x000ab80001107983 */ /* 0x002ee80000300a00 */
[----:B------:R-:W-:Y:S01]  /*15220*/  LDGSTS.E [R82+0x5fa00], desc[UR16][R14.64], !P1 ;  /* 0x5fa000000e527fae */ /* 0x000fe2000c9a1010 */
[----:B------:R-:W-:-:S04]  /*15230*/  IMAD.WIDE R10, R2, 0x4, R6 ;  /* 0x00000004020a7825 */ /* 0x000fc800078e0206 */
[----:B------:R-:W-:Y:S01]  /*15240*/  IMAD.WIDE R6, R2, 0x4, R84 ;  /* 0x0000000402067825 */ /* 0x000fe200078e0254 */
[----:B------:R1:W-:Y:S04]  /*15250*/  STL.64 [R1+0xb98], R10 ;  /* 0x000b980a01007387 */ /* 0x0003e80000100a00 */
[----:B------:R1:W-:Y:S04]  /*15260*/  STL.64 [R1+0xb90], R6 ;  /* 0x000b900601007387 */ /* 0x0003e80000100a00 */
[----:B----4-:R-:W4:Y:S01]  /*15270*/  LDL.LU.64 R14, [R1+0xc0] ;  /* 0x0000c000010e7983 */ /* 0x010f220000300a00 */
[----:B------:R-:W-:-:S02]  /*15280*/  VIADD R93, R4, 0xfffffe80 ;  /* 0xfffffe80045d7836 */ /* 0x000fc40000000000 */
[----:B------:R-:W1:Y:S03]  /*15290*/  LDC R4, c[0x0][0x3a0] ;  /* 0x0000e800ff047b82 */ /* 0x000e660000000800 */
[----:B------:R-:W-:-:S04]  /*152a0*/  ISETP.GE.AND P5, PT, R83, R93, PT ;  /* 0x0000005d5300720c */ /* 0x000fc80003fa6270 */
[----:B------:R-:W-:Y:S02]  /*152b0*/  SEL R0, RZ, 0x4, P5 ;  /* 0x00000004ff007807 */ /* 0x000fe40002800000 */
[----:B------:R-:W-:-:S13]  /*152c0*/  ISETP.GE.U32.AND P4, PT, R93, 0x7ffffe01, PT ;  /* 0x7ffffe015d00780c */ /* 0x000fda0003f86070 */
[----:B------:R1:W-:Y:S02]  /*152d0*/  LDGSTS.E [R82+0x5fc00], desc[UR16][R10.64], !P4 ;  /* 0x5fc000000a527fae */ /* 0x0003e4000e1a1010 */
[----:B-1----:R-:W-:Y:S02]  /*152e0*/  IADD3 R4, PT, PT, R4, 0x7f, RZ ;  /* 0x0000007f04047810 */ /* 0x002fe40007ffe0ff */
[----:B------:R1:W-:Y:S02]  /*152f0*/  LDGSTS.E [R82+0x5fe00], desc[UR16][R6.64], !P4 ;  /* 0x5fe0000006527fae */ /* 0x0003e4000e1a1010 */
[----:B------:R-:W-:Y:S02]  /*15300*/  ISETP.GT.AND P5, PT, R4, 0x1ff, PT ;  /* 0x000001ff0400780c */ /* 0x000fe40003fa4270 */
[----:B------:R-:W1:Y:S01]  /*15310*/  LDC R4, c[0x0][0x3a0] ;  /* 0x0000e800ff047b82 */ /* 0x000e620000000800 */
[----:B------:R-:W0:Y:S01]  /*15320*/  LDGDEPBAR ;  /* 0x00000000000079af */ /* 0x000e220000000000 */
[----:B------:R-:W-:-:S03]  /*15330*/  SEL R0, R0, RZ, P5 ;  /* 0x000000ff00007207 */ /* 0x000fc60002800000 */
[----:B------:R-:W3:Y:S01]  /*15340*/  LDL.LU.64 R10, [R1+0xb0] ;  /* 0x0000b000010a7983 */ /* 0x000ee20000300a00 */
[----:B------:R-:W-:Y:S02]  /*15350*/  ISETP.NE.U32.AND P5, PT, R0, RZ, PT ;  /* 0x000000ff0000720c */ /* 0x000fe40003fa5070 */
[----:B------:R-:W-:Y:S01]  /*15360*/  IADD3 R0, PT, PT, R5, -0x183, RZ ;  /* 0xfffffe7d05007810 */ /* 0x000fe20007ffe0ff */
[----:B------:R-:W3:Y:S03]  /*15370*/  LDL.LU.64 R6, [R1+0x98] ;  /* 0x0000980001067983 */ /* 0x000ee60000300a00 */
[----:B------:R-:W-:Y:S01]  /*15380*/  ISETP.GE.U32.AND P4, PT, R0, 0x7ffffdfe, PT ;  /* 0x7ffffdfe0000780c */ /* 0x000fe20003f86070 */
[----:B-1----:R-:W-:Y:S02]  /*15390*/  VIADD R0, R4, 0xfffffe7c ;  /* 0xfffffe7c04007836 */ /* 0x002fe40000000000 */
[----:B------:R-:W3:Y:S04]  /*153a0*/  LDL.LU.64 R4, [R1+0x78] ;  /* 0x0000780001047983 */ /* 0x000ee80000300a00 */
[----:B------:R-:W3:Y:S01]  /*153b0*/  LDL.LU.64 R84, [R1+0x50] ;  /* 0x0000500001547983 */ /* 0x000ee20000300a00 */
[----:B------:R-:W-:-:S04]  /*153c0*/  IMAD.WIDE R120, R3, 0x4, R26 ;  /* 0x0000000403787825 */ /* 0x000fc800078e021a */
[C---:B------:R-:W-:Y:S01]  /*153d0*/  IMAD.WIDE R106, R3.reuse, 0x4, R88 ;  /* 0x00000004036a7825 */ /* 0x040fe200078e0258 */
[----:B------:R-:W-:Y:S04]  /*153e0*/  LDGSTS.E [R92+-0x50000], desc[UR16][R120.64], P2 ;  /* 0xb0000000785c7fae */ /* 0x000fe800091a1010 */
[----:B------:R-:W3:Y:S01]  /*153f0*/  LDL.LU.64 R88, [R1+0x20] ;  /* 0x0000200001587983 */ /* 0x000ee20000300a00 */
[----:B------:R-:W-:-:S03]  /*15400*/  IMAD.WIDE R78, R3, 0x4, R24 ;  /* 0x00000004034e7825 */ /* 0x000fc600078e0218 */
[----:B------:R-:W-:Y:S01]  /*15410*/  STL.64 [R1+0x2c0], R120 ;  /* 0x0002c07801007387 */ /* 0x000fe20000100a00 */
[----:B-----5:R-:W-:-:S04]  /*15420*/  IMAD.WIDE R64, R3, 0x4, R22 ;  /* 0x0000000403407825 */ /* 0x020fc800078e0216 */
[C---:B------:R-:W-:Y:S02]  /*15430*/  IMAD.WIDE R48, R3.reuse, 0x4, R90 ;  /* 0x0000000403307825 */ /* 0x040fe400078e025a */
[----:B------:R-:W5:Y:S02]  /*15440*/  LDL.LU.64 R90, [R1+0xae8] ;  /* 0x000ae800015a7983 */ /* 0x000f640000300a00 */
[C---:B------:R-:W-:Y:S02]  /*15450*/  IMAD.WIDE R22, R3.reuse, 0x4, R246 ;  /* 0x0000000403167825 */ /* 0x040fe400078e02f6 */
[----:B------:R-:W-:Y:S02]  /*15460*/  STL.64 [R1+0x2b8], R106 ;  /* 0x0002b86a01007387 */ /* 0x000fe40000100a00 */
[C---:B--2---:R-:W-:Y:S02]  /*15470*/  IMAD.WIDE R34, R3.reuse, 0x4, R86 ;  /* 0x0000000403227825 */ /* 0x044fe400078e0256 */
[----:B------:R-:W2:Y:S04]  /*15480*/  LDL.LU.64 R86, [R1+0xab0] ;  /* 0x000ab00001567983 */ /* 0x000ea80000300a00 */
[----:B------:R-:W-:Y:S04]  /*15490*/  STL.64 [R1+0x270], R78 ;  /* 0x0002704e01007387 */ /* 0x000fe80000100a00 */
[----:B------:R-:W-:Y:S04]  /*154a0*/  STL.64 [R1+0x260], R64 ;  /* 0x0002604001007387 */ /* 0x000fe80000100a00 */
[----:B------:R-:W-:Y:S04]  /*154b0*/  STL.64 [R1+0x250], R48 ;  /* 0x0002503001007387 */ /* 0x000fe80000100a00 */
[----:B------:R1:W-:Y:S04]  /*154c0*/  STL.64 [R1+0x220], R22 ;  /* 0x0002201601007387 */ /* 0x0003e80000100a00 */
[----:B------:R-:W2:Y:S04]  /*154d0*/  LDL.LU.64 R30, [R1+0xa8] ;  /* 0x0000a800011e7983 */ /* 0x000ea80000300a00 */
[----:B------:R-:W-:Y:S04]  /*154e0*/  STL.64 [R1+0x240], R34 ;  /* 0x0002402201007387 */ /* 0x000fe80000100a00 */
[----:B------:R-:W2:Y:S04]  /*154f0*/  LDL.LU.64 R24, [R1+0x90] ;  /* 0x0000900001187983 */ /* 0x000ea80000300a00 */
[----:B-1----:R-:W2:Y:S01]  /*15500*/  LDL.LU.64 R22, [R1+0x70] ;  /* 0x0000700001167983 */ /* 0x002ea20000300a00 */
[----:B----4-:R-:W-:-:S03]  /*15510*/  IMAD.WIDE R104, R3, 0x4, R14 ;  /* 0x0000000403687825 */ /* 0x010fc600078e020e */
[----:B------:R-:W4:Y:S01]  /*15520*/  LDL.LU.64 R14, [R1+0x48] ;  /* 0x00004800010e7983 */ /* 0x000f220000300a00 */
[----:B---3--:R-:W-:-:S04]  /*15530*/  IMAD.WIDE R12, R3, 0x4, R12 ;  /* 0x00000004030c7825 */ /* 0x008fc800078e020c */
[C---:B------:R-:W-:Y:S01]  /*15540*/  IMAD.WIDE R118, R3.reuse, 0x4, R16 ;  /* 0x0000000403767825 */ /* 0x040fe200078e0210 */
[----:B------:R-:W-:Y:S04]  /*15550*/  STL.64 [R1+0x230], R12 ;  /* 0x0002300c01007387 */ /* 0x000fe80000100a00 */
[----:B------:R-:W-:Y:S01]  /*15560*/  STL.64 [R1+0x380], R118 ;  /* 0x0003807601007387 */ /* 0x000fe20000100a00 */
[----:B------:R-:W-:-:S03]  /*15570*/  IMAD.WIDE R246, R3, 0x4, R244 ;  /* 0x0000000403f67825 */ /* 0x000fc600078e02f4 */
[----:B------:R-:W-:Y:S01]  /*15580*/  LDGSTS.E [R92+-0x4fc00], desc[UR16][R118.64], P2 ;  /* 0xb0400000765c7fae */ /* 0x000fe200091a1010 */
[----:B------:R-:W-:-:S03]  /*15590*/  IMAD.WIDE R76, R3, 0x4, R10 ;  /* 0x00000004034c7825 */ /* 0x000fc600078e020a */
[----:B------:R-:W3:Y:S01]  /*155a0*/  LDL.LU.64 R10, [R1+0x18] ;  /* 0x00001800010a7983 */ /* 0x000ee20000300a00 */
[----:B------:R-:W-:-:S03]  /*155b0*/  IMAD.WIDE R62, R3, 0x4, R6 ;  /* 0x00000004033e7825 */ /* 0x000fc600078e0206 */
[----:B------:R-:W-:Y:S04]  /*155c0*/  STL.64 [R1+0x378], R104 ;  /* 0x0003786801007387 */ /* 0x000fe80000100a00 */
[----:B------:R-:W3:Y:S04]  /*155d0*/  LDL.LU.64 R16, [R1+0xb10] ;  /* 0x000b100001107983 */ /* 0x000ee80000300a00 */
[----:B------:R-:W-:Y:S01]  /*155e0*/  STL.64 [R1+0x370], R76 ;  /* 0x0003704c01007387 */ /* 0x000fe20000100a00 */
[----:B------:R-:W-:-:S03]  /*155f0*/  IMAD.WIDE R46, R3, 0x4, R4 ;  /* 0x00000004032e7825 */ /* 0x000fc600078e0204 */
[----:B------:R-:W3:Y:S01]  /*15600*/  LDL.LU.64 R4, [R1+0xae0] ;  /* 0x000ae00001047983 */ /* 0x000ee20000300a00 */
[----:B------:R-:W-:-:S03]  /*15610*/  IMAD.WIDE R32, R3, 0x4, R84 ;  /* 0x0000000403207825 */ /* 0x000fc600078e0254 */
[----:B------:R-:W-:Y:S04]  /*15620*/  STL.64 [R1+0x368], R62 ;  /* 0x0003683e01007387 */ /* 0x000fe80000100a00 */
[----:B------:R-:W-:Y:S01]  /*15630*/  STL.64 [R1+0x360], R46 ;  /* 0x0003602e01007387 */ /* 0x000fe20000100a00 */
[----:B------:R-:W-:-:S03]  /*15640*/  IMAD.WIDE R84, R3, 0x4, R88 ;  /* 0x0000000403547825 */ /* 0x000fc600078e0258 */
[----:B------:R-:W3:Y:S04]  /*15650*/  LDL.LU.64 R88, [R1+0xaa8] ;  /* 0x000aa80001587983 */ /* 0x000ee80000300a00 */
[----:B------:R-:W-:Y:S04]  /*15660*/  STL.64 [R1+0x358], R32 ;  /* 0x0003582001007387 */ /* 0x000fe80000100a00 */
[----:B------:R-:W3:Y:S01]  /*15670*/  LDL.LU.64 R40, [R1+0x88] ;  /* 0x0000880001287983 */ /* 0x000ee20000300a00 */
[----:B-----5:R-:W-:-:S04]  /*15680*/  IMAD.WIDE R90, R3, 0x4, R90 ;  /* 0x00000004035a7825 */ /* 0x020fc800078e025a */
[C---:B--2---:R-:W-:Y:S01]  /*15690*/  IMAD.WIDE R102, R3.reuse, 0x4, R86 ;  /* 0x0000000403667825 */ /* 0x044fe200078e0256 */
[----:B------:R-:W-:Y:S04]  /*156a0*/  LDGSTS.E [R92+-0x4f800], desc[UR16][R90.64], P2 ;  /* 0xb08000005a5c7fae */ /* 0x000fe800091a1010 */
[----:B------:R-:W2:Y:S04]  /*156b0*/  LDL.LU.64 R86, [R1+0x68] ;  /* 0x0000680001567983 */ /* 0x000ea80000300a00 */
[----:B------:R-:W5:Y:S04]  /*156c0*/  LDL.LU.64 R26, [R1+0x40] ;  /* 0x00004000011a7983 */ /* 0x000f680000300a00 */
[----:B------:R-:W5:Y:S04]  /*156d0*/  LDL.LU.64 R6, [R1+0x10] ;  /* 0x0000100001067983 */ /* 0x000f680000300a00 */
[----:B------:R-:W-:Y:S04]  /*156e0*/  STL.64 [R1+0x350], R84 ;  /* 0x0003505401007387 */ /* 0x000fe80000100a00 */
[----:B------:R-:W-:Y:S01]  /*156f0*/  STL.64 [R1+0x388], R90 ;  /* 0x0003885a01007387 */ /* 0x000fe20000100a00 */
[----:B------:R-:W-:-:S03]  /*15700*/  IMAD.WIDE R74, R3, 0x4, R30 ;  /* 0x00000004034a7825 */ /* 0x000fc600078e021e */
[----:B------:R-:W-:Y:S04]  /*15710*/  STL.64 [R1+0x2c8], R246 ;  /* 0x0002c8f601007387 */ /* 0x000fe80000100a00 */
[----:B------:R-:W-:Y:S04]  /*15720*/  STL.64 [R1+0x888], R102 ;  /* 0x0008886601007387 */ /* 0x000fe80000100a00 */
[----:B------:R-:W5:Y:S04]  /*15730*/  LDL.LU.64 R38, [R1+0xb30] ;  /* 0x000b300001267983 */ /* 0x000f680000300a00 */
[----:B------:R-:W-:Y:S04]  /*15740*/  STL.64 [R1+0x880], R74 ;  /* 0x0008804a01007387 */ /* 0x000fe80000100a00 */
[----:B------:R-:W5:Y:S01]  /*15750*/  LDL.LU.64 R36, [R1+0xb08] ;  /* 0x000b080001247983 */ /* 0x000f620000300a00 */
[----:B----4-:R-:W-:-:S03]  /*15760*/  IMAD.WIDE R30, R3, 0x4, R14 ;  /* 0x00000004031e7825 */ /* 0x010fc600078e020e */
[----:B------:R-:W4:Y:S01]  /*15770*/  LDL.LU.64 R14, [R1+0xad8] ;  /* 0x000ad800010e7983 */ /* 0x000f220000300a00 */
[----:B------:R-:W-:-:S04]  /*15780*/  IMAD.WIDE R60, R3, 0x4, R24 ;  /* 0x00000004033c7825 */ /* 0x000fc800078e0218 */
[C---:B------:R-:W-:Y:S01]  /*15790*/  IMAD.WIDE R44, R3.reuse, 0x4, R22 ;  /* 0x00000004032c7825 */ /* 0x040fe200078e0216 */
[----:B------:R-:W-:Y:S04]  /*157a0*/  STL.64 [R1+0x878], R60 ;  /* 0x0008783c01007387 */ /* 0x000fe80000100a00 */
[----:B------:R-:W-:Y:S04]  /*157b0*/  STL.64 [R1+0x870], R44 ;  /* 0x0008702c01007387 */ /* 0x000fe80000100a00 */
[----:B------:R-:W4:Y:S04]  /*157c0*/  LDL.LU.64 R24, [R1+0xaa0] ;  /* 0x000aa00001187983 */ /* 0x000f280000300a00 */
[----:B------:R-:W4:Y:S04]  /*157d0*/  LDL.LU.64 R22, [R1+0x60] ;  /* 0x0000600001167983 */ /* 0x000f280000300a00 */
[----:B------:R-:W-:Y:S01]  /*157e0*/  STL.64 [R1+0x868], R30 ;  /* 0x0008681e01007387 */ /* 0x000fe20000100a00 */
[----:B------:R-:W-:-:S04]  /*157f0*/  IMAD.WIDE R244, R3, 0x4, R242 ;  /* 0x0000000403f47825 */ /* 0x000fc800078e02f2 */
[----:B---3--:R-:W-:-:S04]  /*15800*/  IMAD.WIDE R10, R3, 0x4, R10 ;  /* 0x00000004030a7825 */ /* 0x008fc800078e020a */
[C---:B------:R-:W-:Y:S02]  /*15810*/  IMAD.WIDE R116, R3.reuse, 0x4, R16 ;  /* 0x0000000403747825 */ /* 0x040fe400078e0210 */
[----:B------:R-:W3:Y:S02]  /*15820*/  LDL.LU.64 R16, [R1+0x38] ;  /* 0x0000380001107983 */ /* 0x000ee40000300a00 */
[C---:B------:R-:W-:Y:S02]  /*15830*/  IMAD.WIDE R100, R3.reuse, 0x4, R4 ;  /* 0x0000000403647825 */ /* 0x040fe400078e0204 */
[----:B------:R-:W-:Y:S04]  /*15840*/  LDGSTS.E [R92+-0x4f400], desc[UR16][R116.64], P2 ;  /* 0xb0c00000745c7fae */ /* 0x000fe800091a1010 */
[----:B------:R-:W3:Y:S04]  /*15850*/  LDL.LU.64 R4, [R1+0x8] ;  /* 0x0000080001047983 */ /* 0x000ee80000300a00 */
[----:B------:R-:W-:Y:S04]  /*15860*/  STL.64 [R1+0x858], R10 ;  /* 0x0008580a01007387 */ /* 0x000fe80000100a00 */
[----:B------:R-:W-:Y:S04]  /*15870*/  STL.64 [R1+0x8a0], R116 ;  /* 0x0008a07401007387 */ /* 0x000fe80000100a00 */
[----:B------:R-:W-:Y:S04]  /*15880*/  STL.64 [R1+0x848], R244 ;  /* 0x000848f401007387 */ /* 0x000fe80000100a00 */
[----:B------:R-:W-:Y:S01]  /*15890*/  STL.64 [R1+0x8b8], R100 ;  /* 0x0008b86401007387 */ /* 0x000fe20000100a00 */
[----:B------:R-:W-:-:S05]  /*158a0*/  IMAD.WIDE R88, R3, 0x4, R88 ;  /* 0x0000000403587825 */ /* 0x000fca00078e0258 */
[----:B------:R-:W-:Y:S01]  /*158b0*/  STL.64 [R1+0x8f8], R88 ;  /* 0x0008f85801007387 */ /* 0x000fe20000100a00 */
[----:B------:R-:W-:-:S03]  /*158c0*/  IMAD.WIDE R58, R3, 0x4, R40 ;  /* 0x00000004033a7825 */ /* 0x000fc600078e0228 */
[----:B------:R-:W3:Y:S04]  /*158d0*/  LDL.LU.64 R54, [R1+0xb48] ;  /* 0x000b480001367983 */ /* 0x000ee80000300a00 */
[----:B------:R-:W3:Y:S04]  /*158e0*/  LDL.LU.64 R50, [R1+0xb28] ;  /* 0x000b280001327983 */ /* 0x000ee80000300a00 */
[----:B------:R-:W-:Y:S01]  /*158f0*/  STL.64 [R1+0x8f0], R58 ;  /* 0x0008f03a01007387 */ /* 0x000fe20000100a00 */
[----:B--2---:R-:W-:-:S04]  /*15900*/  IMAD.WIDE R86, R3, 0x4, R86 ;  /* 0x0000000403567825 */ /* 0x004fc800078e0256 */
[C---:B-----5:R-:W-:Y:S01]  /*15910*/  IMAD.WIDE R26, R3.reuse, 0x4, R26 ;  /* 0x00000004031a7825 */ /* 0x060fe200078e021a */
[----:B------:R-:W-:Y:S03]  /*15920*/  STL.64 [R1+0x8e8], R86 ;  /* 0x0008e85601007387 */ /* 0x000fe60000100a00 */
[C---:B------:R-:W-:Y:S01]  /*15930*/  IMAD.WIDE R6, R3.reuse, 0x4, R6 ;  /* 0x0000000403067825 */ /* 0x040fe200078e0206 */
[----:B------:R-:W2:Y:S04]  /*15940*/  LDL.LU.64 R40, [R1+0xb00] ;  /* 0x000b000001287983 */ /* 0x000ea80000300a00 */
[----:B------:R-:W-:Y:S04]  /*15950*/  STL.64 [R1+0x8e0], R26 ;  /* 0x0008e01a01007387 */ /* 0x000fe80000100a00 */
[----:B------:R-:W-:Y:S01]  /*15960*/  STL.64 [R1+0x8d8], R6 ;  /* 0x0008d80601007387 */ /* 0x000fe20000100a00 */
[----:B------:R-:W-:-:S05]  /*15970*/  IMAD.WIDE R114, R3, 0x4, R38 ;  /* 0x0000000403727825 */ /* 0x000fca00078e0226 */
[----:B------:R-:W-:Y:S01]  /*15980*/  STL.64 [R1+0x910], R114 ;  /* 0x0009107201007387 */ /* 0x000fe20000100a00 */
[----:B------:R-:W-:-:S03]  /*15990*/  IMAD.WIDE R98, R3, 0x4, R36 ;  /* 0x0000000403627825 */ /* 0x000fc600078e0224 */
[----:B------:R-:W-:Y:S01]  /*159a0*/  LDGSTS.E [R92+-0x4f000], desc[UR16][R114.64], P2 ;  /* 0xb1000000725c7fae */ /* 0x000fe200091a1010 */
[----:B----4-:R-:W-:-:S03]  /*159b0*/  IMAD.WIDE R72, R3, 0x4, R14 ;  /* 0x0000000403487825 */ /* 0x010fc600078e020e */
[----:B------:R-:W4:Y:S04]  /*159c0*/  LDL.LU.64 R36, [R1+0xad0] ;  /* 0x000ad00001247983 */ /* 0x000f280000300a00 */
[----:B------:R-:W5:Y:S01]  /*159d0*/  LDL.LU.64 R14, [R1+0xa90] ;  /* 0x000a9000010e7983 */ /* 0x000f620000300a00 */
[----:B------:R-:W-:-:S05]  /*159e0*/  IMAD.WIDE R242, R3, 0x4, R240 ;  /* 0x0000000403f27825 */ /* 0x000fca00078e02f0 */
[----:B------:R-:W-:Y:S04]  /*159f0*/  STL.64 [R1+0x8d0], R242 ;  /* 0x0008d0f201007387 */ /* 0x000fe80000100a00 */
[----:B------:R-:W-:Y:S01]  /*15a00*/  STL.64 [R1+0x928], R98 ;  /* 0x0009286201007387 */ /* 0x000fe20000100a00 */
[----:B------:R-:W-:-:S03]  /*15a10*/  IMAD.WIDE R42, R3, 0x4, R22 ;  /* 0x00000004032a7825 */ /* 0x000fc600078e0216 */
[----:B------:R-:W5:Y:S01]  /*15a20*/  LDL.LU.64 R22, [R1+0x30] ;  /* 0x0000300001167983 */ /* 0x000f620000300a00 */
[----:B------:R-:W-:-:S03]  /*15a30*/  IMAD.WIDE R56, R3, 0x4, R24 ;  /* 0x0000000403387825 */ /* 0x000fc600078e0218 */
[----:B------:R-:W-:Y:S04]  /*15a40*/  STL.64 [R1+0x940], R72 ;  /* 0x0009404801007387 */ /* 0x000fe80000100a00 */
[----:B------:R-:W5:Y:S04]  /*15a50*/  LDL.LU.64 R110, [R1+0xb58] ;  /* 0x000b5800016e7983 */ /* 0x000f680000300a00 */
[----:B------:R-:W5:Y:S04]  /*15a60*/  LDL.LU.64 R94, [R1+0xb40] ;  /* 0x000b4000015e7983 */ /* 0x000f680000300a00 */
[----:B------:R-:W5:Y:S01]  /*15a70*/  LDL.LU.64 R68, [R1+0xb20] ;  /* 0x000b200001447983 */ /* 0x000f620000300a00 */
[----:B------:R-:W-:-:S03]  /*15a80*/  IMAD.WIDE R240, R3, 0x4, R8 ;  /* 0x0000000403f07825 */ /* 0x000fc600078e0208 */
[----:B------:R-:W5:Y:S04]  /*15a90*/  LDL.LU.64 R52, [R1+0xaf8] ;  /* 0x000af80001347983 */ /* 0x000f680000300a00 */
[----:B------:R-:W5:Y:S01]  /*15aa0*/  LDL.LU.64 R38, [R1+0xac8] ;  /* 0x000ac80001267983 */ /* 0x000f620000300a00 */
[----:B---3--:R-:W-:-:S03]  /*15ab0*/  IMAD.WIDE R24, R3, 0x4, R16 ;  /* 0x0000000403187825 */ /* 0x008fc600078e0210 */
[----:B------:R-:W3:Y:S04]  /*15ac0*/  LDL.LU.64 R16, [R1+0xa98] ;  /* 0x000a980001107983 */ /* 0x000ee80000300a00 */
[----:B------:R-:W-:Y:S04]  /*15ad0*/  STL.64 [R1+0x988], R56 ;  /* 0x0009883801007387 */ /* 0x000fe80000100a00 */
[----:B------:R-:W3:Y:S01]  /*15ae0*/  LDL.LU.64 R8, [R1] ;  /* 0x0000000001087983 */ /* 0x000ee20000300a00 */
[----:B------:R-:W-:-:S03]  /*15af0*/  IMAD.WIDE R4, R3, 0x4, R4 ;  /* 0x0000000403047825 */ /* 0x000fc600078e0204 */
[----:B------:R-:W-:Y:S04]  /*15b00*/  STL.64 [R1+0x980], R42 ;  /* 0x0009802a01007387 */ /* 0x000fe80000100a00 */
[----:B------:R-:W-:Y:S04]  /*15b10*/  STL.64 [R1+0x978], R24 ;  /* 0x0009781801007387 */ /* 0x000fe80000100a00 */
[----:B------:R-:W3:Y:S04]  /*15b20*/  LDL.LU.64 R108, [R1+0xb60] ;  /* 0x000b6000016c7983 */ /* 0x000ee80000300a00 */
[----:B------:R-:W-:Y:S01]  /*15b30*/  STL.64 [R1+0x970], R4 ;  /* 0x0009700401007387 */ /* 0x000fe20000100a00 */
[----:B------:R-:W-:-:S04]  /*15b40*/  IMAD.WIDE R112, R3, 0x4, R54 ;  /* 0x0000000403707825 */ /* 0x000fc800078e0236 */
[C---:B------:R-:W-:Y:S01]  /*15b50*/  IMAD.WIDE R96, R3.reuse, 0x4, R50 ;  /* 0x0000000403607825 */ /* 0x040fe200078e0232 */
[----:B------:R-:W-:Y:S04]  /*15b60*/  STL.64 [R1+0x9a0], R112 ;  /* 0x0009a07001007387 */ /* 0x000fe80000100a00 */
[----:B------:R-:W3:Y:S04]  /*15b70*/  LDL.LU.64 R80, [R1+0xb50] ;  /* 0x000b500001507983 */ /* 0x000ee80000300a00 */
[----:B------:R-:W3:Y:S04]  /*15b80*/  LDL.LU.64 R66, [R1+0xb38] ;  /* 0x000b380001427983 */ /* 0x000ee80000300a00 */
[----:B------:R-:W-:Y:S04]  /*15b90*/  STL.64 [R1+0x958], R240 ;  /* 0x000958f001007387 */ /* 0x000fe80000100a00 */
[----:B------:R-:W-:Y:S04]  /*15ba0*/  STL.64 [R1+0x9b8], R96 ;  /* 0x0009b86001007387 */ /* 0x000fe80000100a00 */
[----:B------:R-:W3:Y:S01]  /*15bb0*/  LDL.LU.64 R50, [R1+0xb18] ;  /* 0x000b180001327983 */ /* 0x000ee20000300a00 */
[----:B--2---:R-:W-:-:S03]  /*15bc0*/  IMAD.WIDE R70, R3, 0x4, R40 ;  /* 0x0000000403467825 */ /* 0x004fc600078e0228 */
[----:B------:R-:W-:Y:S01]  /*15bd0*/  LDGSTS.E [R92+-0x4ec00], desc[UR16][R112.64], P2 ;  /* 0xb1400000705c7fae */ /* 0x000fe200091a1010 */
[----:B----4-:R-:W-:-:S03]  /*15be0*/  IMAD.WIDE R54, R3, 0x4, R36 ;  /* 0x0000000403367825 */ /* 0x010fc600078e0224 */
[----:B------:R-:W2:Y:S01]  /*15bf0*/  LDL.LU.64 R36, [R1+0xaf0] ;  /* 0x000af00001247983 */ /* 0x000ea20000300a00 */
[----:B-----5:R-:W-:-:S03]  /*15c00*/  IMAD.WIDE R40, R3, 0x4, R14 ;  /* 0x0000000403287825 */ /* 0x020fc600078e020e */
[----:B------:R-:W4:Y:S04]  /*15c10*/  LDL.LU.64 R14, [R1+0xac0] ;  /* 0x000ac000010e7983 */ /* 0x000f280000300a00 */
[----:B------:R-:W-:Y:S04]  /*15c20*/  STL.64 [R1+0x9d0], R70 ;  /* 0x0009d04601007387 */ /* 0x000fe80000100a00 */
[----:B------:R-:W-:Y:S01]  /*15c30*/  STL.64 [R1+0x9e8], R54 ;  /* 0x0009e83601007387 */ /* 0x000fe20000100a00 */
[----:B------:R-:W-:-:S04]  /*15c40*/  IMAD.WIDE R22, R3, 0x4, R22 ;  /* 0x0000000403167825 */ /* 0x000fc800078e0216 */
[----:B------:R-:W-:-:S04]  /*15c50*/  IMAD.WIDE R110, R3, 0x4, R110 ;  /* 0x00000004036e7825 */ /* 0x000fc800078e026e */
[C---:B------:R-:W-:Y:S01]  /*15c60*/  IMAD.WIDE R94, R3.reuse, 0x4, R94 ;  /* 0x00000004035e7825 */ /* 0x040fe200078e025e */
[----:B------:R-:W-:Y:S03]  /*15c70*/  LDGSTS.E [R92+-0x4e800], desc[UR16][R110.64], P2 ;  /* 0xb18000006e5c7fae */ /* 0x000fe600091a1010 */
[----:B------:R-:W-:-:S04]  /*15c80*/  IMAD.WIDE R68, R3, 0x4, R68 ;  /* 0x0000000403447825 */ /* 0x000fc800078e0244 */
[----:B------:R-:W-:-:S04]  /*15c90*/  IMAD.WIDE R52, R3, 0x4, R52 ;  /* 0x0000000403347825 */ /* 0x000fc800078e0234 */
[----:B------:R-:W-:-:S04]  /*15ca0*/  IMAD.WIDE R38, R3, 0x4, R38 ;  /* 0x0000000403267825 */ /* 0x000fc800078e0226 */
[----:B---3--:R-:W-:-:S05]  /*15cb0*/  IMAD.WIDE R8, R3, 0x4, R8 ;  /* 0x0000000403087825 */ /* 0x008fca00078e0208 */
[----:B------:R1:W-:Y:S01]  /*15cc0*/  STL.64 [R1+0xa08], R8 ;  /* 0x000a080801007387 */ /* 0x0003e20000100a00 */
[----:B------:R-:W-:-:S03]  /*15cd0*/  IMAD.WIDE R16, R3, 0x4, R16 ;  /* 0x0000000403107825 */ /* 0x000fc600078e0210 */
[----:B------:R-:W-:Y:S01]  /*15ce0*/  STL.64 [R1+0xa18], R40 ;  /* 0x000a182801007387 */ /* 0x000fe20000100a00 */
[----:B-1----:R-:W-:-:S05]  /*15cf0*/  IMAD.WIDE R8, R3, 0x4, R18 ;  /* 0x0000000403087825 */ /* 0x002fca00078e0212 */
[----:B------:R1:W-:Y:S01]  /*15d00*/  STL.64 [R1+0xa00], R8 ;  /* 0x000a000801007387 */ /* 0x0003e20000100a00 */
[----:B------:R-:W-:-:S03]  /*15d10*/  IMAD.WIDE R108, R3, 0x4, R108 ;  /* 0x00000004036c7825 */ /* 0x000fc600078e026c */
[----:B------:R-:W-:Y:S01]  /*15d20*/  STL.64 [R1+0xa10], R22 ;  /* 0x000a101601007387 */ /* 0x000fe20000100a00 */
[----:B------:R-:W-:-:S03]  /*15d30*/  IMAD.WIDE R18, R3, 0x4, R28 ;  /* 0x0000000403127825 */ /* 0x000fc600078e021c */
[----:B------:R3:W-:Y:S04]  /*15d40*/  STL.64 [R1+0xa30], R110 ;  /* 0x000a306e01007387 */ /* 0x0007e80000100a00 */
[----:B------:R-:W-:Y:S04]  /*15d50*/  STL.64 [R1+0xa48], R94 ;  /* 0x000a485e01007387 */ /* 0x000fe80000100a00 */
[----:B------:R-:W-:Y:S04]  /*15d60*/  STL.64 [R1+0xa60], R68 ;  /* 0x000a604401007387 */ /* 0x000fe80000100a00 */
[----:B------:R-:W-:Y:S04]  /*15d70*/  STL.64 [R1+0xa78], R52 ;  /* 0x000a783401007387 */ /* 0x000fe80000100a00 */
[----:B------:R-:W-:Y:S04]  /*15d80*/  STL.64 [R1+0xa90], R38 ;  /* 0x000a902601007387 */ /* 0x000fe80000100a00 */
[----:B------:R-:W-:Y:S04]  /*15d90*/  STL.64 [R1+0xab8], R16 ;  /* 0x000ab81001007387 */ /* 0x000fe80000100a00 */
[----:B------:R-:W-:Y:S01]  /*15da0*/  STL.64 [R1+0xab0], R250 ;  /* 0x000ab0fa01007387 */ /* 0x000fe20000100a00 */
[----:B------:R-:W-:-:S03]  /*15db0*/  IMAD.WIDE R28, R3, 0x4, R248 ;  /* 0x00000004031c7825 */ /* 0x000fc600078e02f8 */
[----:B------:R5:W-:Y:S04]  /*15dc0*/  STL.64 [R1+0xad0], R108 ;  /* 0x000ad06c01007387 */ /* 0x000be80000100a00 */
[----:B------:R-:W-:Y:S01]  /*15dd0*/  STL.64 [R1+0xaa8], R18 ;  /* 0x000aa81201007387 */ /* 0x000fe20000100a00 */
[----:B-1----:R-:W-:-:S03]  /*15de0*/  IMAD.WIDE R8, R3, 0x4, R20 ;  /* 0x0000000403087825 */ /* 0x002fc600078e0214 */
[----:B------:R-:W-:Y:S01]  /*15df0*/  LDGSTS.E [R92+-0x4e400], desc[UR16][R108.64], P2 ;  /* 0xb1c000006c5c7fae */ /* 0x000fe200091a1010 */
[----:B------:R-:W-:-:S04]  /*15e00*/  IMAD.WIDE R80, R3, 0x4, R80 ;  /* 0x0000000403507825 */ /* 0x000fc800078e0250 */
[C---:B------:R-:W-:Y:S01]  /*15e10*/  IMAD.WIDE R66, R3.reuse, 0x4, R66 ;  /* 0x0000000403427825 */ /* 0x040fe200078e0242 */
[----:B------:R1:W-:Y:S04]  /*15e20*/  STL.64 [R1+0xae8], R80 ;  /* 0x000ae85001007387 */ /* 0x0003e80000100a00 */
[----:B------:R1:W-:Y:S01]  /*15e30*/  STL.64 [R1+0xb00], R66 ;  /* 0x000b004201007387 */ /* 0x0003e20000100a00 */
[----:B------:R-:W-:-:S05]  /*15e40*/  IMAD.WIDE R50, R3, 0x4, R50 ;  /* 0x0000000403327825 */ /* 0x000fca00078e0232 */
[----:B------:R-:W-:Y:S01]  /*15e50*/  STL.64 [R1+0xb18], R50 ;  /* 0x000b183201007387 */ /* 0x000fe20000100a00 */
[----:B--2---:R-:W-:-:S04]  /*15e60*/  IMAD.WIDE R36, R3, 0x4, R36 ;  /* 0x0000000403247825 */ /* 0x004fc800078e0224 */
[----:B----4-:R-:W-:Y:S01]  /*15e70*/  IMAD.WIDE R14, R3, 0x4, R14 ;  /* 0x00000004030e7825 */ /* 0x010fe200078e020e */
[----:B------:R-:W-:Y:S04]  /*15e80*/  STL.64 [R1+0xb30], R36 ;  /* 0x000b302401007387 */ /* 0x000fe80000100a00 */
[----:B------:R-:W-:Y:S04]  /*15e90*/  STL.64 [R1+0xb50], R14 ;  /* 0x000b500e01007387 */ /* 0x000fe80000100a00 */
[----:B------:R-:W2:Y:S04]  /*15ea0*/  LDL.LU.64 R120, [R1+0x11b0] ;  /* 0x0011b00001787983 */ /* 0x000ea80000300a00 */
[----:B------:R-:W-:Y:S04]  /*15eb0*/  STL.64 [R1+0xb48], R28 ;  /* 0x000b481c01007387 */ /* 0x000fe80000100a00 */
[----:B------:R-:W4:Y:S04]  /*15ec0*/  LDL.LU.64 R118, [R1+0x11a8] ;  /* 0x0011a80001767983 */ /* 0x000f280000300a00 */
[----:B------:R-:W-:Y:S04]  /*15ed0*/  STL.64 [R1+0xb88], R8 ;  /* 0x000b880801007387 */ /* 0x000fe80000100a00 */
[----:B------:R-:W2:Y:S04]  /*15ee0*/  LDL.LU.64 R90, [R1+0x11a0] ;  /* 0x0011a000015a7983 */ /* 0x000ea80000300a00 */
[----:B------:R-:W4:Y:S04]  /*15ef0*/  LDL.LU.64 R116, [R1+0x1198] ;  /* 0x0011980001747983 */ /* 0x000f280000300a00 */
[----:B------:R-:W4:Y:S04]  /*15f00*/  LDL.LU.64 R114, [R1+0x1190] ;  /* 0x0011900001727983 */ /* 0x000f280000300a00 */
[----:B------:R-:W4:Y:S04]  /*15f10*/  LDL.LU.64 R112, [R1+0x1188] ;  /* 0x0011880001707983 */ /* 0x000f280000300a00 */
[----:B---3--:R-:W3:Y:S04]  /*15f20*/  LDL.LU.64 R110, [R1+0x1180] ;  /* 0x00118000016e7983 */ /* 0x008ee80000300a00 */
[----:B-----5:R-:W5:Y:S04]  /*15f30*/  LDL.LU.64 R108, [R1+0x1178] ;  /* 0x00117800016c7983 */ /* 0x020f680000300a00 */
[----:B--2---:R-:W-:Y:S04]  /*15f40*/  LDGSTS.E [R91+-0x4ff80], desc[UR16][R106.64], P2 ;  /* 0xb00800006a5b7fae */ /* 0x004fe800091a1010 */
[----:B------:R-:W-:Y:S04]  /*15f50*/  LDGSTS.E [R91+-0x4fb80], desc[UR16][R104.64], P2 ;  /* 0xb0480000685b7fae */ /* 0x000fe800091a1010 */
[----:B------:R-:W-:Y:S04]  /*15f60*/  LDGSTS.E [R91+-0x4f780], desc[UR16][R102.64], P2 ;  /* 0xb0880000665b7fae */ /* 0x000fe800091a1010 */
[----:B------:R-:W2:Y:S04]  /*15f70*/  LDL.LU.64 R106, [R1+0x1170] ;  /* 0x00117000016a7983 */ /* 0x000ea80000300a00 */
[----:B------:R-:W2:Y:S04]  /*15f80*/  LDL.LU.64 R104, [R1+0x1168] ;  /* 0x0011680001687983 */ /* 0x000ea80000300a00 */
[----:B------:R-:W2:Y:S04]  /*15f90*/  LDL.LU.64 R102, [R1+0x1160] ;  /* 0x0011600001667983 */ /* 0x000ea80000300a00 */
[----:B------:R-:W-:Y:S04]  /*15fa0*/  LDGSTS.E [R91+-0x4f380], desc[UR16][R100.64], P2 ;  /* 0xb0c80000645b7fae */ /* 0x000fe800091a1010 */
        /* <DEDUP_REMOVED lines=9> */
[----:B-1----:R-:W2:Y:S04]  /*16040*/  LDL.LU.64 R80, [R1+0x1138] ;  /* 0x0011380001507983 */ /* 0x002ea80000300a00 */
        /* <DEDUP_REMOVED lines=10> */
[----:B------:R-:W3:Y:S04]  /*160f0*/  LDL.LU.64 R72, [R1+0x1110] ;  /* 0x0011100001487983 */ /* 0x000ee80000300a00 */
[----:B------:R-:W3:Y:S04]  /*16100*/  LDL.LU.64 R70, [R1+0x1108] ;  /* 0x0011080001467983 */ /* 0x000ee80000300a00 */
[----:B------:R-:W3:Y:S04]  /*16110*/  LDL.LU.64 R68, [R1+0x1100] ;  /* 0x0011000001447983 */ /* 0x000ee80000300a00 */
[----:B------:R-:W-:Y:S04]  /*16120*/  LDGSTS.E [R90+-0x4e300], desc[UR16][R66.64], P2 ;  /* 0xb1d00000425a7fae */ /* 0x000fe800091a1010 */
[----:B------:R-:W3:Y:S04]  /*16130*/  LDL.LU.64 R66, [R1+0x10f8] ;  /* 0x0010f80001427983 */ /* 0x000ee80000300a00 */
[----:B------:R1:W-:Y:S04]  /*16140*/  STL.64 [R1+0xfe8], R90 ;  /* 0x000fe85a01007387 */ /* 0x0003e80000100a00 */
[----:B-1----:R-:W3:Y:S04]  /*16150*/  LDL.LU.64 R90, [R1+0xa08] ;  /* 0x000a0800015a7983 */ /* 0x002ee80000300a00 */
        /* <DEDUP_REMOVED lines=39> */
[----:B------:R-:W-:Y:S04]  /*163d0*/  LDGSTS.E [R87+-0x4f180], desc[UR16][R26.64], P2 ;  /* 0xb0e800001a577fae */ /* 0x000fe800091a1010 */
[----:B------:R-:W2:Y:S04]  /*163e0*/  LDL.LU.64 R30, [R1+0x1060] ;  /* 0x00106000011e7983 */ /* 0x000ea80000300a00 */
[----:B------:R-:W-:Y:S04]  /*163f0*/  LDGSTS.E [R87+-0x4ed80], desc[UR16][R24.64], P2 ;  /* 0xb128000018577fae */ /* 0x000fe800091a1010 */
[----:B------:R-:W2:Y:S04]  /*16400*/  LDL.LU.64 R26, [R1+0x1058] ;  /* 0x00105800011a7983 */ /* 0x000ea80000300a00 */
[----:B------:R1:W-:Y:S04]  /*16410*/  LDGSTS.E [R87+-0x4e980], desc[UR16][R22.64], P2 ;  /* 0xb168000016577fae */ /* 0x0003e800091a1010 */
[----:B------:R-:W2:Y:S04]  /*16420*/  LDL.LU.64 R24, [R1+0x1050] ;  /* 0x0010500001187983 */ /* 0x000ea80000300a00 */
[----:B------:R1:W-:Y:S04]  /*16430*/  LDGSTS.E [R87+-0x4e580], desc[UR16][R16.64], P2 ;  /* 0xb1a8000010577fae */ /* 0x0003e800091a1010 */
[----:B------:R-:W2:Y:S04]  /*16440*/  LDL.LU.64 R22, [R1+0x1048] ;  /* 0x0010480001167983 */ /* 0x000ea80000300a00 */
[----:B------:R1:W-:Y:S04]  /*16450*/  LDGSTS.E [R87+-0x4e180], desc[UR16][R14.64], P2 ;  /* 0xb1e800000e577fae */ /* 0x0003e800091a1010 */
[----:B------:R-:W4:Y:S04]  /*16460*/  LDL.LU.64 R16, [R1+0x1040] ;  /* 0x0010400001107983 */ /* 0x000f280000300a00 */
[----:B------:R1:W-:Y:S04]  /*16470*/  LDGSTS.E [R86+-0x4fd00], desc[UR16][R12.64], P2 ;  /* 0xb03000000c567fae */ /* 0x0003e800091a1010 */
[----:B------:R-:W5:Y:S04]  /*16480*/  LDL.LU.64 R14, [R1+0x1038] ;  /* 0x00103800010e7983 */ /* 0x000f680000300a00 */
[----:B------:R-:W-:Y:S04]  /*16490*/  LDGSTS.E [R86+-0x4f900], desc[UR16][R84.64], P2 ;  /* 0xb070000054567fae */ /* 0x000fe800091a1010 */
[----:B------:R-:W5:Y:S04]  /*164a0*/  LDL.LU.64 R12, [R1+0x1030] ;  /* 0x00103000010c7983 */ /* 0x000f680000300a00 */
[----:B------:R-:W-:Y:S04]  /*164b0*/  LDGSTS.E [R86+-0x4f500], desc[UR16][R10.64], P2 ;  /* 0xb0b000000a567fae */ /* 0x000fe800091a1010 */
[----:B------:R-:W5:Y:S04]  /*164c0*/  LDL.LU.64 R84, [R1+0x1028] ;  /* 0x0010280001547983 */ /* 0x000f680000300a00 */
[----:B------:R1:W-:Y:S04]  /*164d0*/  LDGSTS.E [R86+-0x4f100], desc[UR16][R6.64], P2 ;  /* 0xb0f0000006567fae */ /* 0x0003e800091a1010 */
[----:B------:R-:W5:Y:S04]  /*164e0*/  LDL.LU.64 R10, [R1+0x1020] ;  /* 0x00102000010a7983 */ /* 0x000f680000300a00 */
[----:B------:R1:W-:Y:S04]  /*164f0*/  LDGSTS.E [R86+-0x4ed00], desc[UR16][R4.64], P2 ;  /* 0xb130000004567fae */ /* 0x0003e800091a1010 */
[----:B------:R-:W5:Y:S04]  /*16500*/  LDL.LU.64 R6, [R1+0x1018] ;  /* 0x0010180001067983 */ /* 0x000f680000300a00 */
[----:B---3--:R-:W-:Y:S04]  /*16510*/  LDGSTS.E [R86+-0x4e900], desc[UR16][R90.64], P2 ;  /* 0xb17000005a567fae */ /* 0x008fe800091a1010 */
[----:B------:R-:W3:Y:S04]  /*16520*/  LDL.LU.64 R4, [R1+0x1010] ;  /* 0x0010100001047983 */ /* 0x000ee80000300a00 */
[----:B------:R-:W-:Y:S04]  /*16530*/  LDGSTS.E [R86+-0x4e500], desc[UR16][R250.64], P2 ;  /* 0xb1b00000fa567fae */ /* 0x000fe800091a1010 */
[----:B------:R-:W-:Y:S04]  /*16540*/  LDGSTS.E [R86+-0x4e100], desc[UR16][R28.64], P2 ;  /* 0xb1f000001c567fae */ /* 0x000fe800091a1010 */
[----:B------:R1:W-:Y:S04]  /*16550*/  STL.64 [R1+0xf30], R86 ;  /* 0x000f305601007387 */ /* 0x0003e80000100a00 */
[----:B-1----:R-:W3:Y:S01]  /*16560*/  LDL.LU.64 R86, [R1+0x220] ;  /* 0x0002200001567983 */ /* 0x002ee20000300a00 */
[----:B------:R-:W-:-:S02]  /*16570*/  VIADD R93, R133, 0xfffffe7f ;  /* 0xfffffe7f855d7836 */ /* 0x000fc40000000000 */
[----:B------:R-:W1:Y:S03]  /*16580*/  LDC R133, c[0x0][0x3a0] ;  /* 0x0000e800ff857b82 */ /* 0x000e660000000800 */
[----:B------:R-:W-:Y:S01]  /*16590*/  ISETP.GE.U32.AND P6, PT, R93, 0x7ffffe00, PT ;  /* 0x7ffffe005d00780c */ /* 0x000fe20003fc6070 */
[----:B------:R-:W-:-:S04]  /*165a0*/  VIADD R93, R252, 0xfffffe7e ;  /* 0xfffffe7efc5d7836 */ /* 0x000fc80000000000 */
[----:B------:R-:W1:Y:S01]  /*165b0*/  LDC R252, c[0x0][0x3a0] ;  /* 0x0000e800fffc7b82 */ /* 0x000e620000000800 */
[----:B------:R-:W-:-:S07]  /*165c0*/  ISETP.GE.U32.AND P1, PT, R93, 0x7ffffdff, PT ;  /* 0x7ffffdff5d00780c */ /* 0x000fce0003f26070 */
[----:B------:R-:W1:Y:S01]  /*165d0*/  LDC R93, c[0x0][0x3a0] ;  /* 0x0000e800ff5d7b82 */ /* 0x000e620000000800 */
[----:B--2---:R-:W-:-:S07]  /*165e0*/  IMAD.WIDE R20, R2, 0x4, R22 ;  /* 0x0000000402147825 */ /* 0x004fce00078e0216 */
[----:B------:R-:W2:Y:S01]  /*165f0*/  LDC R22, c[0x0][0x3a0] ;  /* 0x0000e800ff167b82 */ /* 0x000ea20000000800 */
[----:B----4-:R-:W-:-:S04]  /*16600*/  IMAD.WIDE R16, R2, 0x4, R16 ;  /* 0x0000000402107825 */ /* 0x010fc800078e0210 */
[C---:B-----5:R-:W-:Y:S01]  /*16610*/  IMAD.WIDE R14, R2.reuse, 0x4, R14 ;  /* 0x00000004020e7825 */ /* 0x060fe200078e020e */
[----:B------:R-:W-:Y:S03]  /*16620*/  STL.64 [R1+0xee8], R84 ;  /* 0x000ee85401007387 */ /* 0x000fe60000100a00 */
[----:B------:R-:W-:-:S04]  /*16630*/  IMAD.WIDE R12, R2, 0x4, R12 ;  /* 0x00000004020c7825 */ /* 0x000fc800078e020c */
[C---:B------:R-:W-:Y:S01]  /*16640*/  IMAD.WIDE R6, R2.reuse, 0x4, R6 ;  /* 0x0000000402067825 */ /* 0x040fe200078e0206 */
[----:B---3--:R-:W-:Y:S04]  /*16650*/  LDGSTS.E [R85+-0x4fc80], desc[UR16][R86.64], P2 ;  /* 0xb038000056557fae */ /* 0x008fe800091a1010 */
[----:B------:R-:W-:Y:S04]  /*16660*/  LDGSTS.E [R85+-0x4f880], desc[UR16][R246.64], P2 ;  /* 0xb0780000f6557fae */ /* 0x000fe800091a1010 */
[----:B------:R-:W-:Y:S04]  /*16670*/  LDGSTS.E [R85+-0x4f480], desc[UR16][R244.64], P2 ;  /* 0xb0b80000f4557fae */ /* 0x000fe800091a1010 */
[----:B------:R-:W-:Y:S04]  /*16680*/  LDGSTS.E [R85+-0x4f080], desc[UR16][R242.64], P2 ;  /* 0xb0f80000f2557fae */ /* 0x000fe800091a1010 */
[----:B------:R-:W-:Y:S04]  /*16690*/  LDGSTS.E [R85+-0x4ec80], desc[UR16][R240.64], P2 ;  /* 0xb1380000f0557fae */ /* 0x000fe800091a1010 */
[----:B------:R-:W-:Y:S04]  /*166a0*/  LDGSTS.E [R85+-0x4e880], desc[UR16][R88.64], P2 ;  /* 0xb178000058557fae */ /* 0x000fe800091a1010 */
[----:B------:R-:W-:Y:S04]  /*166b0*/  LDGSTS.E [R85+-0x4e480], desc[UR16][R18.64], P2 ;  /* 0xb1b8000012557fae */ /* 0x000fe800091a1010 */
[----:B------:R3:W-:Y:S04]  /*166c0*/  LDGSTS.E [R85+-0x4e080], desc[UR16][R8.64], P2 ;  /* 0xb1f8000008557fae */ /* 0x0007e800091a1010 */
[----:B------:R-:W0:Y:S01]  /*166d0*/  LDGDEPBAR ;  /* 0x00000000000079af */ /* 0x000e220000000000 */
[C---:B------:R-:W-:Y:S01]  /*166e0*/  IMAD.WIDE R4, R2.reuse, 0x4, R4 ;  /* 0x0000000402047825 */ /* 0x040fe200078e0204 */
[----:B------:R-:W-:Y:S08]  /*166f0*/  BAR.SYNC.DEFER_BLOCKING 0x0 ;  /* 0x0000000000007b1d */ /* 0x000ff00000010000 */
[----:B---3--:R-:W3:Y:S01]  /*16700*/  LDC R8, c[0x0][0x3a0] ;  /* 0x0000e800ff087b82 */ /* 0x008ee20000000800 */
[----:B------:R4:W-:Y:S07]  /*16710*/  STL.64 [R1+0xb80], R4 ;  /* 0x000b800401007387 */ /* 0x0009ee0000100a00 */
[----:B------:R-:W5:Y:S01]  /*16720*/  LDC R9, c[0x0][0x3a0] ;  /* 0x0000e800ff097b82 */ /* 0x000f620000000800 */
[----:B------:R1:W-:Y:S01]  /*16730*/  STL.64 [R1+0xb78], R6 ;  /* 0x000b780601007387 */ /* 0x0003e20000100a00 */
[----:B------:R-:W-:Y:S01]  /*16740*/  IMAD.WIDE R10, R2, 0x4, R10 ;  /* 0x00000004020a7825 */ /* 0x000fe200078e020a */
[----:B------:R-:W-:-:S05]  /*16750*/  ISETP.GE.U32.AND P2, PT, R0, 0x7ffffdfd, PT ;  /* 0x7ffffdfd0000780c */ /* 0x000fca0003f46070 */
[----:B------:R-:W2:Y:S01]  /*16760*/  LDC R18, c[0x0][0x3a0] ;  /* 0x0000e800ff127b82 */ /* 0x000ea20000000800 */
[----:B------:R-:W-:Y:S01]  /*16770*/  @!PT LDS RZ, [RZ] ;  /* 0x00000000fffff984 */ /* 0x000fe20000000800 */
[----:B------:R-:W-:Y:S01]  /*16780*/  @!PT LDS RZ, [RZ] ;  /* 0x00000000fffff984 */ /* 0x000fe20000000800 */
[----:B------:R-:W-:Y:S01]  /*16790*/  @!PT LDS RZ, [RZ] ;  /* 0x00000000fffff984 */ /* 0x000fe20000000800 */
[----:B------:R4:W-:Y:S04]  /*167a0*/  LDGSTS.E [R82+0x60000], desc[UR16][R4.64], !P6 ;  /* 0x6000000004527fae */ /* 0x0009e8000f1a1010 */
[----:B------:R4:W-:Y:S01]  /*167b0*/  LDGSTS.E [R82+0x60200], desc[UR16][R6.64], !P6 ;  /* 0x6020000006527fae */ /* 0x0009e2000f1a1010 */
[----:B-1----:R-:W-:Y:S02]  /*167c0*/  VIADD R0, R93, 0xfffffe7b ;  /* 0xfffffe7b5d007836 */ /* 0x002fe40000000000 */
[----:B------:R-:W1:Y:S01]  /*167d0*/  LDC R93, c[0x0][0x3a0] ;  /* 0x0000e800ff5d7b82 */ /* 0x000e620000000800 */
[----:B------:R3:W-:Y:S04]  /*167e0*/  STL.64 [R1+0xb70], R10 ;  /* 0x000b700a01007387 */ /* 0x0007e80000100a00 */
[----:B------:R3:W-:Y:S03]  /*167f0*/  LDGSTS.E [R82+0x60400], desc[UR16][R10.64], !P1 ;  /* 0x604000000a527fae */ /* 0x0007e6000c9a1010 */
[----:B----4-:R-:W4:Y:S08]  /*16800*/  LDC R5, c[0x0][0x3a0] ;  /* 0x0000e800ff057b82 */ /* 0x010f300000000800 */
[----:B------:R-:W1:Y:S01]  /*16810*/  LDC R6, c[0x0][0x3a0] ;  /* 0x0000e800ff067b82 */ /* 0x000e620000000800 */
[----:B------:R-:W-:Y:S01]  /*16820*/  ISETP.GE.U32.AND P6, PT, R0, 0x7ffffdfc, PT ;  /* 0x7ffffdfc0000780c */ /* 0x000fe20003fc6070 */
[----:B------:R-:W-:Y:S01]  /*16830*/  VIADD R0, R252, 0xfffffe79 ;  /* 0xfffffe79fc007836 */ /* 0x000fe20000000000 */
[----:B------:R-:W-:-:S05]  /*16840*/  IADD3 R4, PT, PT, R133, -0x186, RZ ;  /* 0xfffffe7a85047810 */ /* 0x000fca0007ffe0ff */
[----:B------:R-:W2:Y:S01]  /*16850*/  LDC R7, c[0x0][0x3a0] ;  /* 0x0000e800ff077b82 */ /* 0x000ea20000000800 */
[----:B------:R5:W-:Y:S04]  /*16860*/  STL.64 [R1+0xb68], R12 ;  /* 0x000b680c01007387 */ /* 0x000be80000100a00 */
[----:B------:R5:W-:Y:S03]  /*16870*/  LDGSTS.E [R82+0x60600], desc[UR16][R12.64], !P1 ;  /* 0x606000000c527fae */ /* 0x000be6000c9a1010 */
[----:B---3--:R-:W3:Y:S01]  /*16880*/  LDC R10, c[0x0][0x3a0] ;  /* 0x0000e800ff0a7b82 */ /* 0x008ee20000000800 */
[----:B------:R5:W-:Y:S01]  /*16890*/  STL.64 [R1+0xb60], R14 ;  /* 0x000b600e01007387 */ /* 0x000be20000100a00 */
[----:B------:R-:W-:-:S03]  /*168a0*/  ISETP.GE.U32.AND P1, PT, R4, 0x7ffffdfb, PT ;  /* 0x7ffffdfb0400780c */ /* 0x000fc60003f26070 */
[----:B------:R5:W-:Y:S01]  /*168b0*/  LDGSTS.E [R82+0x60800], desc[UR16][R14.64], !P4 ;  /* 0x608000000e527fae */ /* 0x000be2000e1a1010 */
[----:B------:R-:W-:Y:S02]  /*168c0*/  VIADD R4, R8, 0xfffffe78 ;  /* 0xfffffe7808047836 */ /* 0x000fe40000000000 */
[----:B------:R-:W3:Y:S01]  /*168d0*/  LDC R8, c[0x0][0x3a0] ;  /* 0x0000e800ff087b82 */ /* 0x000ee20000000800 */
[----:B------:R4:W-:Y:S04]  /*168e0*/  STL.64 [R1+0xb58], R16 ;  /* 0x000b581001007387 */ /* 0x0009e80000100a00 */
[----:B------:R4:W-:Y:S01]  /*168f0*/  LDGSTS.E [R82+0x60a00], desc[UR16][R16.64], !P4 ;  /* 0x60a0000010527fae */ /* 0x0009e2000e1a1010 */
[----:B------:R-:W-:Y:S01]  /*16900*/  ISETP.GE.U32.AND P4, PT, R0, 0x7ffffdfa, PT ;  /* 0x7ffffdfa0000780c */ /* 0x000fe20003f86070 */
[C---:B-----5:R-:W-:Y:S01]  /*16910*/  IMAD.WIDE R12, R2.reuse, 0x4, R30 ;  /* 0x00000004020c7825 */ /* 0x060fe200078e021e */
[----:B------:R-:W-:Y:S01]  /*16920*/  IADD3 R0, PT, PT, R9, -0x189, RZ ;  /* 0xfffffe7709007810 */ /* 0x000fe20007ffe0ff */
[----:B------:R5:W-:Y:S01]  /*16930*/  LDGSTS.E [R82+0x60c00], desc[UR16][R20.64], !P2 ;  /* 0x60c0000014527fae */ /* 0x000be2000d1a1010 */
[----:B------:R-:W3:Y:S01]  /*16940*/  LDC R9, c[0x0][0x3a0] ;  /* 0x0000e800ff097b82 */ /* 0x000ee20000000800 */
[----:B------:R-:W-:-:S04]  /*16950*/  IMAD.WIDE R14, R2, 0x4, R26 ;  /* 0x00000004020e7825 */ /* 0x000fc800078e021a */
[----:B----4-:R-:W-:Y:S01]  /*16960*/  IMAD.WIDE R16, R2, 0x4, R24 ;  /* 0x0000000402107825 */ /* 0x010fe200078e0218 */
[----:B------:R5:W-:Y:S02]  /*16970*/  STL.64 [R1+0xb40], R20 ;  /* 0x000b401401007387 */ /* 0x000be40000100a00 */
[----:B------:R-:W4:Y:S02]  /*16980*/  LDC R26, c[0x0][0x3a0] ;  /* 0x0000e800ff1a7b82 */ /* 0x000f240000000800 */
[----:B------:R2:W-:Y:S01]  /*16990*/  LDGSTS.E [R82+0x60e00], desc[UR16][R16.64], !P2 ;  /* 0x60e0000010527fae */ /* 0x0005e2000d1a1010 */
[----:B------:R-:W-:Y:S01]  /*169a0*/  ISETP.GE.U32.AND P2, PT, R4, 0x7ffffdf9, PT ;  /* 0x7ffffdf90400780c */ /* 0x000fe20003f46070 */
[----:B-1----:R-:W-:Y:S02]  /*169b0*/  VIADD R4, R6, 0xfffffe76 ;  /* 0xfffffe7606047836 */ /* 0x002fe40000000000 */
[----:B------:R2:W-:Y:S02]  /*169c0*/  STL.64 [R1+0xb38], R16 ;  /* 0x000b381001007387 */ /* 0x0005e40000100a00 */
[----:B------:R-:W1:Y:S01]  /*169d0*/  LDC R6, c[0x0][0x3a0] ;  /* 0x0000e800ff067b82 */ /* 0x000e620000000800 */
[C---:B-----5:R-:W-:Y:S01]  /*169e0*/  IMAD.WIDE R20, R2.reuse, 0x4, R32 ;  /* 0x0000000402147825 */ /* 0x060fe200078e0220 */
[----:B------:R5:W-:Y:S04]  /*169f0*/  STL.64 [R1+0xb28], R14 ;  /* 0x000b280e01007387 */ /* 0x000be80000100a00 */
[----:B------:R5:W-:Y:S01]  /*16a00*/  LDGSTS.E [R82+0x61000], desc[UR16][R14.64], !P6 ;  /* 0x610000000e527fae */ /* 0x000be2000f1a1010 */
[----:B------:R-:W-:Y:S01]  /*16a10*/  VIADD R93, R93, 0xfffffe18 ;  /* 0xfffffe185d5d7836 */ /* 0x000fe20000000000 */
[----:B------:R-:W1:Y:S01]  /*16a20*/  LDC R133, c[0x0][0x3a0] ;  /* 0x0000e800ff857b82 */ /* 0x000e620000000800 */
[----:B--2---:R-:W-:Y:S01]  /*16a30*/  IMAD.WIDE R16, R2, 0x4, R34 ;  /* 0x0000000402107825 */ /* 0x004fe200078e0222 */
[----:B------:R2:W-:Y:S04]  /*16a40*/  STL.64 [R1+0xb20], R12 ;  /* 0x000b200c01007387 */ /* 0x0005e80000100a00 */
[----:B------:R2:W-:Y:S01]  /*16a50*/  LDGSTS.E [R82+0x61200], desc[UR16][R12.64], !P6 ;  /* 0x612000000c527fae */ /* 0x0005e2000f1a1010 */
[----:B------:R-:W-:Y:S01]  /*16a60*/  ISETP.GE.U32.AND P6, PT, R0, 0x7ffffdf8, PT ;  /* 0x7ffffdf80000780c */ /* 0x000fe20003fc6070 */
[----:B------:R-:W-:Y:S01]  /*16a70*/  VIADD R0, R18, 0xfffffe75 ;  /* 0xfffffe7512007836 */ /* 0x000fe20000000000 */
[----:B----4-:R-:W-:Y:S01]  /*16a80*/  IADD3 R26, PT, PT, R26, -0x1da, RZ ;  /* 0xfffffe261a1a7810 */ /* 0x010fe20007ffe0ff */
[C---:B-----5:R-:W-:Y:S01]  /*16a90*/  IMAD.WIDE R14, R2.reuse, 0x4, R36 ;  /* 0x00000004020e7825 */ /* 0x060fe200078e0224 */
[----:B------:R-:W-:Y:S01]  /*16aa0*/  LDGSTS.E [R82+0x61400], desc[UR16][R20.64], !P1 ;  /* 0x6140000014527fae */ /* 0x000fe2000c9a1010 */
[----:B------:R-:W4:Y:S03]  /*16ab0*/  LDC R34, c[0x0][0x3a0] ;  /* 0x0000e800ff227b82 */ /* 0x000f260000000800 */
[----:B------:R5:W-:Y:S01]  /*16ac0*/  LDGSTS.E [R82+0x61600], desc[UR16][R16.64], !P1 ;  /* 0x6160000010527fae */ /* 0x000be2000c9a1010 */
[----:B--2---:R-:W-:Y:S01]  /*16ad0*/  IMAD.WIDE R12, R2, 0x4, R38 ;  /* 0x00000004020c7825 */ /* 0x004fe200078e0226 */
[----:B------:R-:W-:-:S02]  /*16ae0*/  ISETP.GE.U32.AND P1, PT, R4, 0x7ffffdf7, PT ;  /* 0x7ffffdf70400780c */ /* 0x000fc40003f26070 */
[----:B------:R2:W-:Y:S01]  /*16af0*/  LDGSTS.E [R82+0x61800], desc[UR16][R14.64], !P4 ;  /* 0x618000000e527fae */ /* 0x0005e2000e1a1010 */
[----:B------:R-:W-:Y:S01]  /*16b00*/  IADD3 R4, PT, PT, R7, -0x18c, RZ ;  /* 0xfffffe7407047810 */ /* 0x000fe20007ffe0ff */
[----:B------:R-:W-:Y:S01]  /*16b10*/  IMAD.WIDE R18, R2, 0x4, R40 ;  /* 0x0000000402127825 */ /* 0x000fe200078e0228 */
[----:B------:R-:W1:Y:S01]  /*16b20*/  LDC R7, c[0x0][0x3a0] ;  /* 0x0000e800ff077b82 */ /* 0x000e620000000800 */
[----:B------:R-:W-:Y:S04]  /*16b30*/  STL.64 [R1+0xb10], R20 ;  /* 0x000b101401007387 */ /* 0x000fe80000100a00 */
[----:B------:R2:W-:Y:S01]  /*16b40*/  LDGSTS.E [R82+0x61a00], desc[UR16][R12.64], !P4 ;  /* 0x61a000000c527fae */ /* 0x0005e2000e1a1010 */
[----:B------:R-:W-:Y:S01]  /*16b50*/  ISETP.GE.U32.AND P4, PT, R0, 0x7ffffdf6, PT ;  /* 0x7ffffdf60000780c */ /* 0x000fe20003f86070 */
[----:B---3--:R-:W-:Y:S01]  /*16b60*/  VIADD R0, R10, 0xfffffe73 ;  /* 0xfffffe730a007836 */ /* 0x008fe20000000000 */
[----:B------:R-:W3:Y:S01]  /*16b70*/  LDC R38, c[0x0][0x3a0] ;  /* 0x0000e800ff267b82 */ /* 0x000ee20000000800 */
[----:B------:R5:W-:Y:S04]  /*16b80*/  STL.64 [R1+0xb08], R16 ;  /* 0x000b081001007387 */ /* 0x000be80000100a00 */
[----:B------:R2:W-:Y:S03]  /*16b90*/  STL.64 [R1+0xaf8], R14 ;  /* 0x000af80e01007387 */ /* 0x0005e60000100a00 */
[----:B------:R-:W1:Y:S01]  /*16ba0*/  LDC R10, c[0x0][0x3a0] ;  /* 0x0000e800ff0a7b82 */ /* 0x000e620000000800 */
[----:B------:R2:W-:Y:S01]  /*16bb0*/  STL.64 [R1+0xaf0], R12 ;  /* 0x000af00c01007387 */ /* 0x0005e20000100a00 */
[----:B-----5:R-:W-:-:S03]  /*16bc0*/  IMAD.WIDE R16, R2, 0x4, R42 ;  /* 0x0000000402107825 */ /* 0x020fc600078e022a */
[----:B------:R5:W-:Y:S03]  /*16bd0*/  LDGSTS.E [R82+0x61c00], desc[UR16][R18.64], !P2 ;  /* 0x61c0000012527fae */ /* 0x000be6000d1a1010 */
[----:B------:R-:W3:Y:S01]  /*16be0*/  LDC R42, c[0x0][0x3a0] ;  /* 0x0000e800ff2a7b82 */ /* 0x000ee20000000800 */
[C---:B--2---:R-:W-:Y:S01]  /*16bf0*/  IMAD.WIDE R14, R2.reuse, 0x4, R44 ;  /* 0x00000004020e7825 */ /* 0x044fe200078e022c */
[----:B------:R2:W-:Y:S03]  /*16c00*/  LDGSTS.E [R82+0x61e00], desc[UR16][R16.64], !P2 ;  /* 0x61e0000010527fae */ /* 0x0005e6000d1a1010 */
[----:B------:R-:W-:Y:S01]  /*16c10*/  IMAD.WIDE R12, R2, 0x4, R46 ;  /* 0x00000004020c7825 */ /* 0x000fe200078e022e */
[----:B------:R-:W-:Y:S01]  /*16c20*/  ISETP.GE.U32.AND P2, PT, R4, 0x7ffffdf5, PT ;  /* 0x7ffffdf50400780c */ /* 0x000fe20003f46070 */
[----:B------:R5:W-:Y:S01]  /*16c30*/  STL.64 [R1+0xae0], R18 ;  /* 0x000ae01201007387 */ /* 0x000be20000100a00 */
[----:B------:R-:W3:Y:S01]  /*16c40*/  LDC R46, c[0x0][0x3a0] ;  /* 0x0000e800ff2e7b82 */ /* 0x000ee20000000800 */
[----:B------:R-:W-:-:S02]  /*16c50*/  VIADD R4, R5, 0xfffffe72 ;  /* 0xfffffe7205047836 */ /* 0x000fc40000000000 */
[----:B------:R2:W-:Y:S04]  /*16c60*/  LDGSTS.E [R82+0x62000], desc[UR16][R14.64], !P6 ;  /* 0x620000000e527fae */ /* 0x0005e8000f1a1010 */
[----:B------:R2:W-:Y:S01]  /*16c70*/  STL.64 [R1+0xad8], R16 ;  /* 0x000ad81001007387 */ /* 0x0005e20000100a00 */
[----:B------:R-:W3:Y:S03]  /*16c80*/  LDC R5, c[0x0][0x3a0] ;  /* 0x0000e800ff057b82 */ /* 0x000ee60000000800 */
[----:B------:R1:W-:Y:S01]  /*16c90*/  LDGSTS.E [R82+0x62200], desc[UR16][R12.64], !P6 ;  /* 0x622000000c527fae */ /* 0x0003e2000f1a1010 */
[----:B-----5:R-:W-:Y:S01]  /*16ca0*/  IMAD.WIDE R18, R2, 0x4, R48 ;  /* 0x0000000402127825 */ /* 0x020fe200078e0230 */
[----:B------:R-:W-:-:S02]  /*16cb0*/  ISETP.GE.U32.AND P6, PT, R0, 0x7ffffdf4, PT ;  /* 0x7ffffdf40000780c */ /* 0x000fc40003fc6070 */
[----:B------:R5:W-:Y:S01]  /*16cc0*/  STL.64 [R1+0xac8], R14 ;  /* 0x000ac80e01007387 */ /* 0x000be20000100a00 */
[----:B------:R-:W-:Y:S01]  /*16cd0*/  IADD3 R0, PT, PT, R9, -0x18f, RZ ;  /* 0xfffffe7109007810 */ /* 0x000fe20007ffe0ff */
[----:B------:R-:W3:Y:S01]  /*16ce0*/  LDC R252, c[0x0][0x3a0] ;  /* 0x0000e800fffc7b82 */ /* 0x000ee20000000800 */
[C---:B--2---:R-:W-:Y:S01]  /*16cf0*/  IMAD.WIDE R16, R2.reuse, 0x4, R50 ;  /* 0x0000000402107825 */ /* 0x044fe200078e0232 */
[----:B------:R1:W-:Y:S04]  /*16d00*/  STL.64 [R1+0xac0], R12 ;  /* 0x000ac00c01007387 */ /* 0x0003e80000100a00 */
[----:B------:R2:W-:Y:S02]  /*16d10*/  LDGSTS.E [R82+0x62400], desc[UR16][R18.64], !P1 ;  /* 0x6240000012527fae */ /* 0x0005e4000c9a1010 */
[----:B------:R-:W3:Y:S01]  /*16d20*/  LDC R9, c[0x0][0x3a0] ;  /* 0x0000e800ff097b82 */ /* 0x000ee20000000800 */
[C---:B-----5:R-:W-:Y:S01]  /*16d30*/  IMAD.WIDE R14, R2.reuse, 0x4, R52 ;  /* 0x00000004020e7825 */ /* 0x060fe200078e0234 */
[----:B------:R2:W-:Y:S03]  /*16d40*/  STL.64 [R1+0xaa0], R18 ;  /* 0x000aa01201007387 */ /* 0x0005e60000100a00 */
[----:B-1----:R-:W-:Y:S01]  /*16d50*/  IMAD.WIDE R12, R2, 0x4, R54 ;  /* 0x00000004020c7825 */ /* 0x002fe200078e0236 */
[----:B------:R1:W-:Y:S01]  /*16d60*/  LDGSTS.E [R82+0x62600], desc[UR16][R16.64], !P1 ;  /* 0x6260000010527fae */ /* 0x0003e2000c9a1010 */
[----:B------:R-:W-:Y:S01]  /*16d70*/  ISETP.GE.U32.AND P1, PT, R4, 0x7ffffdf3, PT ;  /* 0x7ffffdf30400780c */ /* 0x000fe20003f26070 */
[----:B------:R-:W5:Y:S01]  /*16d80*/  LDC R54, c[0x0][0x3a0] ;  /* 0x0000e800ff367b82 */ /* 0x000f620000000800 */
[----:B------:R-:W-:Y:S01]  /*16d90*/  VIADD R4, R6, 0xfffffe70 ;  /* 0xfffffe7006047836 */ /* 0x000fe20000000000 */
[----:B------:R1:W-:Y:S01]  /*16da0*/  STL.64 [R1+0xa98], R16 ;  /* 0x000a981001007387 */ /* 0x0003e20000100a00 */
[----:B--2---:R-:W-:-:S03]  /*16db0*/  IMAD.WIDE R18, R2, 0x4, R56 ;  /* 0x0000000402127825 */ /* 0x004fc600078e0238 */
[----:B------:R2:W-:Y:S02]  /*16dc0*/  STL.64 [R1+0xa88], R14 ;  /* 0x000a880e01007387 */ /* 0x0005e40000100a00 */
[----:B------:R-:W3:Y:S02]  /*16dd0*/  LDC R6, c[0x0][0x3a0] ;  /* 0x0000e800ff067b82 */ /* 0x000ee40000000800 */
[----:B------:R2:W-:Y:S01]  /*16de0*/  LDGSTS.E [R82+0x62800], desc[UR16][R14.64], !P4 ;  /* 0x628000000e527fae */ /* 0x0005e2000e1a1010 */
[----:B-1----:R-:W-:-:S03]  /*16df0*/  IMAD.WIDE R16, R2, 0x4, R58 ;  /* 0x0000000402107825 */ /* 0x002fc600078e023a */
[----:B------:R1:W-:Y:S02]  /*16e00*/  STL.64 [R1+0xa80], R12 ;  /* 0x000a800c01007387 */ /* 0x0003e40000100a00 */
[----:B------:R-:W3:Y:S02]  /*16e10*/  LDC R50, c[0x0][0x3a0] ;  /* 0x0000e800ff327b82 */ /* 0x000ee40000000800 */
[----:B------:R1:W-:Y:S01]  /*16e20*/  LDGSTS.E [R82+0x62a00], desc[UR16][R12.64], !P4 ;  /* 0x62a000000c527fae */ /* 0x0003e2000e1a1010 */
[----:B------:R-:W-:Y:S01]  /*16e30*/  ISETP.GE.U32.AND P4, PT, R0, 0x7ffffdf2, PT ;  /* 0x7ffffdf20000780c */ /* 0x000fe20003f86070 */
[----:B--2---:R-:W-:Y:S02]  /*16e40*/  IMAD.WIDE R14, R2, 0x4, R60 ;  /* 0x00000004020e7825 */ /* 0x004fe400078e023c */
[----:B------:R2:W-:Y:S02]  /*16e50*/  LDGSTS.E [R82+0x62c00], desc[UR16][R18.64], !P2 ;  /* 0x62c0000012527fae */ /* 0x0005e4000d1a1010 */
[----:B------:R-:W3:Y:S01]  /*16e60*/  LDC R58, c[0x0][0x3a0] ;  /* 0x0000e800ff3a7b82 */ /* 0x000ee20000000800 */
[----:B------:R-:W-:Y:S01]  /*16e70*/  VIADD R0, R8, 0xfffffe6f ;  /* 0xfffffe6f08007836 */ /* 0x000fe20000000000 */
[----:B------:R2:W-:Y:S01]  /*16e80*/  LDGSTS.E [R82+0x62e00], desc[UR16][R16.64], !P2 ;  /* 0x62e0000010527fae */ /* 0x0005e2000d1a1010 */
[----:B-1----:R-:W-:-:S05]  /*16e90*/  IMAD.WIDE R12, R2, 0x4, R62 ;  /* 0x00000004020c7825 */ /* 0x002fca00078e023e */
[----:B------:R-:W1:Y:S01]  /*16ea0*/  LDC R8, c[0x0][0x3a0] ;  /* 0x0000e800ff087b82 */ /* 0x000e620000000800 */
[----:B------:R-:W-:Y:S01]  /*16eb0*/  ISETP.GE.U32.AND P2, PT, R4, 0x7ffffdf1, PT ;  /* 0x7ffffdf10400780c */ /* 0x000fe20003f46070 */
[----:B------:R2:W-:Y:S01]  /*16ec0*/  LDGSTS.E [R82+0x63000], desc[UR16][R14.64], !P6 ;  /* 0x630000000e527fae */ /* 0x0005e2000f1a1010 */
[----:B------:R-:W-:-:S03]  /*16ed0*/  IADD3 R4, PT, PT, R7, -0x192, RZ ;  /* 0xfffffe6e07047810 */ /* 0x000fc60007ffe0ff */
[----:B------:R2:W-:Y:S02]  /*16ee0*/  STL.64 [R1+0xa70], R18 ;  /* 0x000a701201007387 */ /* 0x0005e40000100a00 */
[----:B------:R-:W1:Y:S02]  /*16ef0*/  LDC R7, c[0x0][0x3a0] ;  /* 0x0000e800ff077b82 */ /* 0x000e640000000800 */
[----:B------:R4:W-:Y:S01]  /*16f00*/  LDGSTS.E [R82+0x63200], desc[UR16][R12.64], !P6 ;  /* 0x632000000c527fae */ /* 0x0009e2000f1a1010 */
[----:B------:R-:W-:Y:S01]  /*16f10*/  ISETP.GE.U32.AND P6, PT, R0, 0x7ffffdf0, PT ;  /* 0x7ffffdf00000780c */ /* 0x000fe20003fc6070 */
[----:B------:R-:W-:Y:S02]  /*16f20*/  VIADD R0, R10, 0xfffffe6d ;  /* 0xfffffe6d0a007836 */ /* 0x000fe40000000000 */
[----:B------:R5:W-:Y:S02]  /*16f30*/  STL.64 [R1+0xa68], R16 ;  /* 0x000a681001007387 */ /* 0x000be40000100a00 */
[----:B------:R-:W1:Y:S01]  /*16f40*/  LDC R10, c[0x0][0x3a0] ;  /* 0x0000e800ff0a7b82 */ /* 0x000e620000000800 */
[----:B--2---:R-:W-:Y:S01]  /*16f50*/  IMAD.WIDE R18, R2, 0x4, R64 ;  /* 0x0000000402127825 */ /* 0x004fe200078e0240 */
[----:B------:R2:W-:Y:S04]  /*16f60*/  STL.64 [R1+0xa58], R14 ;  /* 0x000a580e01007387 */ /* 0x0005e80000100a00 */
[----:B------:R3:W-:Y:S01]  /*16f70*/  STL.64 [R1+0xa50], R12 ;  /* 0x000a500c01007387 */ /* 0x0007e20000100a00 */
[----:B----4-:R-:W-:Y:S01]  /*16f80*/  VIADD R34, R34, 0xfffffe24 ;  /* 0xfffffe2422227836 */ /* 0x010fe20000000000 */
[----:B------:R-:W4:Y:S01]  /*16f90*/  LDC R62, c[0x0][0x3a0] ;  /* 0x0000e800ff3e7b82 */ /* 0x000f220000000800 */
[C---:B-----5:R-:W-:Y:S01]  /*16fa0*/  IMAD.WIDE R16, R2.reuse, 0x4, R66 ;  /* 0x0000000402107825 */ /* 0x060fe200078e0242 */
[----:B------:R5:W-:Y:S03]  /*16fb0*/  LDGSTS.E [R82+0x63400], desc[UR16][R18.64], !P1 ;  /* 0x6340000012527fae */ /* 0x000be6000c9a1010 */
[C---:B--2---:R-:W-:Y:S01]  /*16fc0*/  IMAD.WIDE R14, R2.reuse, 0x4, R68 ;  /* 0x00000004020e7825 */ /* 0x044fe200078e0244 */
[----:B------:R2:W-:Y:S03]  /*16fd0*/  LDGSTS.E [R82+0x63600], desc[UR16][R16.64], !P1 ;  /* 0x6360000010527fae */ /* 0x0005e6000c9a1010 */
[----:B---3--:R-:W-:Y:S01]  /*16fe0*/  IMAD.WIDE R12, R2, 0x4, R70 ;  /* 0x00000004020c7825 */ /* 0x008fe200078e0246 */
[----:B------:R-:W-:Y:S01]  /*16ff0*/  ISETP.GE.U32.AND P1, PT, R4, 0x7ffffdef, PT ;  /* 0x7ffffdef0400780c */ /* 0x000fe20003f26070 */
[----:B------:R5:W-:Y:S02]  /*17000*/  STL.64 [R1+0xa40], R18 ;  /* 0x000a401201007387 */ /* 0x000be40000100a00 */
[----:B------:R-:W-:Y:S01]  /*17010*/  VIADD R42, R42, 0xfffffe22 ;  /* 0xfffffe222a2a7836 */ /* 0x000fe20000000000 */
[----:B------:R-:W-:Y:S01]  /*17020*/  IADD3 R50, PT, PT, R50, -0x1e0, RZ ;  /* 0xfffffe2032327810 */ /* 0x000fe20007ffe0ff */
[----:B------:R3:W-:Y:S01]  /*17030*/  LDGSTS.E [R82+0x63800], desc[UR16][R14.64], !P4 ;  /* 0x638000000e527fae */ /* 0x0007e2000e1a1010 */
[----:B------:R-:W-:Y:S01]  /*17040*/  VIADD R4, R5, 0xfffffe6c ;  /* 0xfffffe6c05047836 */ /* 0x000fe20000000000 */
[----:B------:R-:W1:Y:S02]  /*17050*/  LDC R70, c[0x0][0x3a0] ;  /* 0x0000e800ff467b82 */ /* 0x000e640000000800 */
[----:B------:R2:W-:Y:S04]  /*17060*/  STL.64 [R1+0xa38], R16 ;  /* 0x000a381001007387 */ /* 0x0005e80000100a00 */
[----:B------:R3:W-:Y:S01]  /*17070*/  LDGSTS.E [R82+0x63a00], desc[UR16][R12.64], !P4 ;  /* 0x63a000000c527fae */ /* 0x0007e2000e1a1010 */
[----:B-----5:R-:W-:Y:S01]  /*17080*/  IMAD.WIDE R18, R2, 0x4, R72 ;  /* 0x0000000402127825 */ /* 0x020fe200078e0248 */
[----:B------:R-:W5:Y:S01]  /*17090*/  LDC R5, c[0x0][0x3a0] ;  /* 0x0000e800ff057b82 */ /* 0x000f620000000800 */
[----:B------:R-:W-:Y:S01]  /*170a0*/  ISETP.GE.U32.AND P4, PT, R0, 0x7ffffdee, PT ;  /* 0x7ffffdee0000780c */ /* 0x000fe20003f86070 */
[----:B------:R3:W-:Y:S01]  /*170b0*/  STL.64 [R1+0xa28], R14 ;  /* 0x000a280e01007387 */ /* 0x0007e20000100a00 */
[----:B------:R-:W-:Y:S01]  /*170c0*/  IADD3 R0, PT, PT, R9, -0x195, RZ ;  /* 0xfffffe6b09007810 */ /* 0x000fe20007ffe0ff */
[----:B--2---:R-:W-:-:S02]  /*170d0*/  IMAD.WIDE R16, R2, 0x4, R74 ;  /* 0x0000000402107825 */ /* 0x004fc400078e024a */
[----:B------:R2:W-:Y:S02]  /*170e0*/  STL.64 [R1+0xa20], R12 ;  /* 0x000a200c01007387 */ /* 0x0005e40000100a00 */
[----:B------:R-:W4:Y:S02]  /*170f0*/  LDC R9, c[0x0][0x3a0] ;  /* 0x0000e800ff097b82 */ /* 0x000f240000000800 */
[----:B------:R2:W-:Y:S01]  /*17100*/  LDGSTS.E [R82+0x63c00], desc[UR16][R18.64], !P2 ;  /* 0x63c0000012527fae */ /* 0x0005e2000d1a1010 */
[----:B---3--:R-:W-:-:S03]  /*17110*/  IMAD.WIDE R14, R2, 0x4, R76 ;  /* 0x00000004020e7825 */ /* 0x008fc600078e024c */
[----:B------:R3:W-:Y:S02]  /*17120*/  STL.64 [R1+0x9f8], R18 ;  /* 0x0009f81201007387 */ /* 0x0007e40000100a00 */
[----:B------:R-:W4:Y:S01]  /*17130*/  LDC R66, c[0x0][0x3a0] ;  /* 0x0000e800ff427b82 */ /* 0x000f220000000800 */
[----:B--2---:R-:W-:Y:S01]  /*17140*/  IMAD.WIDE R12, R2, 0x4, R78 ;  /* 0x00000004020c7825 */ /* 0x004fe200078e024e */
[----:B------:R2:W-:Y:S01]  /*17150*/  LDGSTS.E [R82+0x63e00], desc[UR16][R16.64], !P2 ;  /* 0x63e0000010527fae */ /* 0x0005e2000d1a1010 */
[----:B------:R-:W-:Y:S02]  /*17160*/  ISETP.GE.U32.AND P2, PT, R4, 0x7ffffded, PT ;  /* 0x7ffffded0400780c */ /* 0x000fe40003f46070 */
[----:B------:R-:W-:Y:S01]  /*17170*/  VIADD R4, R6, 0xfffffe6a ;  /* 0xfffffe6a06047836 */ /* 0x000fe20000000000 */
[----:B------:R2:W-:Y:S02]  /*17180*/  STL.64 [R1+0x9f0], R16 ;  /* 0x0009f01001007387 */ /* 0x0005e40000100a00 */
[----:B------:R-:W4:Y:S01]  /*17190*/  LDC R6, c[0x0][0x3a0] ;  /* 0x0000e800ff067b82 */ /* 0x000f220000000800 */
[----:B---3--:R-:W-:Y:S01]  /*171a0*/  IMAD.WIDE R18, R2, 0x4, R80 ;  /* 0x0000000402127825 */ /* 0x008fe200078e0250 */
[----:B------:R3:W-:Y:S04]  /*171b0*/  STL.64 [R1+0x9e0], R14 ;  /* 0x0009e00e01007387 */ /* 0x0007e80000100a00 */
[----:B------:R3:W-:Y:S01]  /*171c0*/  LDGSTS.E [R82+0x64000], desc[UR16][R14.64], !P6 ;  /* 0x640000000e527fae */ /* 0x0007e2000f1a1010 */
[----:B------:R-:W-:Y:S01]  /*171d0*/  VIADD R58, R58, 0xfffffe1e ;  /* 0xfffffe1e3a3a7836 */ /* 0x000fe20000000000 */
[----:B------:R-:W5:Y:S01]  /*171e0*/  LDC R74, c[0x0][0x3a0] ;  /* 0x0000e800ff4a7b82 */ /* 0x000f620000000800 */
[----:B--2---:R-:W-:Y:S01]  /*171f0*/  IMAD.WIDE R16, R2, 0x4, R94 ;  /* 0x0000000402107825 */ /* 0x004fe200078e025e */
[----:B------:R2:W-:Y:S04]  /*17200*/  STL.64 [R1+0x9d8], R12 ;  /* 0x0009d80c01007387 */ /* 0x0005e80000100a00 */
[----:B------:R2:W-:Y:S01]  /*17210*/  LDGSTS.E [R82+0x64200], desc[UR16][R12.64], !P6 ;  /* 0x642000000c527fae */ /* 0x0005e2000f1a1010 */
[----:B------:R-:W-:Y:S01]  /*17220*/  ISETP.GE.U32.AND P6, PT, R0, 0x7ffffdec, PT ;  /* 0x7ffffdec0000780c */ /* 0x000fe20003fc6070 */
[----:B------:R-:W5:Y:S01]  /*17230*/  LDC R78, c[0x0][0x3a0] ;  /* 0x0000e800ff4e7b82 */ /* 0x000f620000000800 */
[----:B---3--:R-:W-:Y:S01]  /*17240*/  IMAD.WIDE R14, R2, 0x4, R96 ;  /* 0x00000004020e7825 */ /* 0x008fe200078e0260 */
[----:B------:R3:W-:Y:S03]  /*17250*/  LDGSTS.E [R82+0x64400], desc[UR16][R18.64], !P1 ;  /* 0x6440000012527fae */ /* 0x0007e6000c9a1010 */
[----:B-1----:R-:W-:Y:S01]  /*17260*/  VIADD R0, R8, 0xfffffe69 ;  /* 0xfffffe6908007836 */ /* 0x002fe20000000000 */
[----:B------:R1:W-:Y:S02]  /*17270*/  LDGSTS.E [R82+0x64600], desc[UR16][R16.64], !P1 ;  /* 0x6460000010527fae */ /* 0x0003e4000c9a1010 */
[----:B------:R-:W5:Y:S01]  /*17280*/  LDC R8, c[0x0][0x3a0] ;  /* 0x0000e800ff087b82 */ /* 0x000f620000000800 */
[----:B--2---:R-:W-:Y:S01]  /*17290*/  IMAD.WIDE R12, R2, 0x4, R98 ;  /* 0x00000004020c7825 */ /* 0x004fe200078e0262 */
[----:B------:R-:W-:Y:S01]  /*172a0*/  ISETP.GE.U32.AND P1, PT, R4, 0x7ffffdeb, PT ;  /* 0x7ffffdeb0400780c */ /* 0x000fe20003f26070 */
[----:B------:R2:W-:Y:S01]  /*172b0*/  LDGSTS.E [R82+0x64800], desc[UR16][R14.64], !P4 ;  /* 0x648000000e527fae */ /* 0x0005e2000e1a1010 */
[----:B------:R-:W-:-:S03]  /*172c0*/  IADD3 R4, PT, PT, R7, -0x198, RZ ;  /* 0xfffffe6807047810 */ /* 0x000fc60007ffe0ff */
[----:B------:R3:W-:Y:S01]  /*172d0*/  STL.64 [R1+0x9c8], R18 ;  /* 0x0009c81201007387 */ /* 0x0007e20000100a00 */
[----:B------:R-:W5:Y:S03]  /*172e0*/  LDC R7, c[0x0][0x3a0] ;  /* 0x0000e800ff077b82 */ /* 0x000f660000000800 */
[----:B------:R1:W-:Y:S01]  /*172f0*/  LDGSTS.E [R82+0x64a00], desc[UR16][R12.64], !P4 ;  /* 0x64a000000c527fae */ /* 0x0003e2000e1a1010 */
[----:B------:R-:W-:Y:S01]  /*17300*/  ISETP.GE.U32.AND P4, PT, R0, 0x7ffffdea, PT ;  /* 0x7ffffdea0000780c */ /* 0x000fe20003f86070 */
[----:B------:R-:W-:Y:S02]  /*17310*/  VIADD R0, R10, 0xfffffe67 ;  /* 0xfffffe670a007836 */ /* 0x000fe40000000000 */
[----:B------:R1:W-:Y:S01]  /*17320*/  STL.64 [R1+0x9c0], R16 ;  /* 0x0009c01001007387 */ /* 0x0003e20000100a00 */
[----:B------:R-:W5:Y:S01]  /*17330*/  LDC R10, c[0x0][0x3a0] ;  /* 0x0000e800ff0a7b82 */ /* 0x000f620000000800 */
[----:B---3--:R-:W-:-:S02]  /*17340*/  IMAD.WIDE R18, R2, 0x4, R100 ;  /* 0x0000000402127825 */ /* 0x008fc400078e0264 */
[----:B------:R2:W-:Y:S04]  /*17350*/  STL.64 [R1+0x9b0], R14 ;  /* 0x0009b00e01007387 */ /* 0x0005e80000100a00 */
[----:B------:R3:W-:Y:S01]  /*17360*/  STL.64 [R1+0x9a8], R12 ;  /* 0x0009a80c01007387 */ /* 0x0007e20000100a00 */
[----:B----4-:R-:W-:Y:S01]  /*17370*/  VIADD R66, R66, 0xfffffe1c ;  /* 0xfffffe1c42427836 */ /* 0x010fe20000000000 */
[----:B-----5:R-:W-:Y:S01]  /*17380*/  IADD3 R74, PT, PT, R74, -0x1e6, RZ ;  /* 0xfffffe1a4a4a7810 */ /* 0x020fe20007ffe0ff */
[C---:B-1----:R-:W-:Y:S01]  /*17390*/  IMAD.WIDE R16, R2.reuse, 0x4, R102 ;  /* 0x0000000402107825 */ /* 0x042fe200078e0266 */
[----:B------:R1:W-:Y:S01]  /*173a0*/  LDGSTS.E [R82+0x64c00], desc[UR16][R18.64], !P2 ;  /* 0x64c0000012527fae */ /* 0x0003e2000d1a1010 */
[----:B------:R-:W4:Y:S02]  /*173b0*/  LDC R98, c[0x0][0x3a0] ;  /* 0x0000e800ff627b82 */ /* 0x000f240000000800 */
[C---:B--2---:R-:W-:Y:S01]  /*173c0*/  IMAD.WIDE R14, R2.reuse, 0x4, R104 ;  /* 0x00000004020e7825 */ /* 0x044fe200078e0268 */
[----:B------:R2:W-:Y:S03]  /*173d0*/  LDGSTS.E [R82+0x64e00], desc[UR16][R16.64], !P2 ;  /* 0x64e0000010527fae */ /* 0x0005e6000d1a1010 */
[----:B---3--:R-:W-:Y:S01]  /*173e0*/  IMAD.WIDE R12, R2, 0x4, R106 ;  /* 0x00000004020c7825 */ /* 0x008fe200078e026a */
        /* <DEDUP_REMOVED lines=8> */
[----:B-1----:R-:W-:Y:S01]  /*17470*/  IMAD.WIDE R18, R2, 0x4, R108 ;  /* 0x0000000402127825 */ /* 0x002fe200078e026c */
[----:B------:R-:W-:-:S02]  /*17480*/  ISETP.GE.U32.AND P6, PT, R0, 0x7ffffde8, PT ;  /* 0x7ffffde80000780c */ /* 0x000fc40003fc6070 */
[----:B------:R5:W-:Y:S01]  /*17490*/  STL.64 [R1+0x950], R14 ;  /* 0x0009500e01007387 */ /* 0x000be20000100a00 */
[----:B------:R-:W-:Y:S01]  /*174a0*/  IADD3 R0, PT, PT, R9, -0x19b, RZ ;  /* 0xfffffe6509007810 */ /* 0x000fe20007ffe0ff */
[----:B------:R-:W1:Y:S01]  /*174b0*/  LDC R102, c[0x0][0x3a0] ;  /* 0x0000e800ff667b82 */ /* 0x000e620000000800 */
[C---:B--2---:R-:W-:Y:S01]  /*174c0*/  IMAD.WIDE R16, R2.reuse, 0x4, R110 ;  /* 0x0000000402107825 */ /* 0x044fe200078e026e */
[----:B------:R2:W-:Y:S04]  /*174d0*/  STL.64 [R1+0x948], R12 ;  /* 0x0009480c01007387 */ /* 0x0005e80000100a00 */
[----:B------:R4:W-:Y:S02]  /*174e0*/  LDGSTS.E [R82+0x65400], desc[UR16][R18.64], !P1 ;  /* 0x6540000012527fae */ /* 0x0009e4000c9a1010 */
[----:B------:R-:W1:Y:S01]  /*174f0*/  LDC R9, c[0x0][0x3a0] ;  /* 0x0000e800ff097b82 */ /* 0x000e620000000800 */
[C---:B-----5:R-:W-:Y:S01]  /*17500*/  IMAD.WIDE R14, R2.reuse, 0x4, R112 ;  /* 0x00000004020e7825 */ /* 0x060fe200078e0270 */
[----:B------:R4:W-:Y:S03]  /*17510*/  STL.64 [R1+0x938], R18 ;  /* 0x0009381201007387 */ /* 0x0009e60000100a00 */
[----:B--2---:R-:W-:Y:S01]  /*17520*/  IMAD.WIDE R12, R2, 0x4, R114 ;  /* 0x00000004020c7825 */ /* 0x004fe200078e0272 */
[----:B------:R2:W-:Y:S01]  /*17530*/  LDGSTS.E [R82+0x65600], desc[UR16][R16.64], !P1 ;  /* 0x6560000010527fae */ /* 0x0005e2000c9a1010 */
[----:B------:R-:W-:Y:S01]  /*17540*/  ISETP.GE.U32.AND P1, PT, R4, 0x7ffffde7, PT ;  /* 0x7ffffde70400780c */ /* 0x000fe20003f26070 */
[----:B------:R-:W5:Y:S01]  /*17550*/  LDC R106, c[0x0][0x3a0] ;  /* 0x0000e800ff6a7b82 */ /* 0x000f620000000800 */
[----:B------:R-:W-:Y:S01]  /*17560*/  VIADD R4, R6, 0xfffffe64 ;  /* 0xfffffe6406047836 */ /* 0x000fe20000000000 */
[----:B------:R2:W-:Y:S01]  /*17570*/  STL.64 [R1+0x930], R16 ;  /* 0x0009301001007387 */ /* 0x0005e20000100a00 */
[----:B----4-:R-:W-:-:S03]  /*17580*/  IMAD.WIDE R18, R2, 0x4, R116 ;  /* 0x0000000402127825 */ /* 0x010fc600078e0274 */
[----:B------:R4:W-:Y:S02]  /*17590*/  STL.64 [R1+0x920], R14 ;  /* 0x0009200e01007387 */ /* 0x0009e40000100a00 */
[----:B------:R-:W1:Y:S02]  /*175a0*/  LDC R6, c[0x0][0x3a0] ;  /* 0x0000e800ff067b82 */ /* 0x000e640000000800 */
[----:B------:R4:W-:Y:S01]  /*175b0*/  LDGSTS.E [R82+0x65800], desc[UR16][R14.64], !P4 ;  /* 0x658000000e527fae */ /* 0x0009e2000e1a1010 */
[----:B--2---:R-:W-:-:S03]  /*175c0*/  IMAD.WIDE R16, R2, 0x4, R118 ;  /* 0x0000000402107825 */ /* 0x004fc600078e0276 */
[----:B------:R2:W-:Y:S02]  /*175d0*/  STL.64 [R1+0x918], R12 ;  /* 0x0009180c01007387 */ /* 0x0005e40000100a00 */
[----:B------:R-:W1:Y:S02]  /*175e0*/  LDC R114, c[0x0][0x3a0] ;  /* 0x0000e800ff727b82 */ /* 0x000e640000000800 */
[----:B------:R2:W-:Y:S01]  /*175f0*/  LDGSTS.E [R82+0x65a00], desc[UR16][R12.64], !P4 ;  /* 0x65a000000c527fae */ /* 0x0005e2000e1a1010 */
[----:B------:R-:W-:Y:S01]  /*17600*/  ISETP.GE.U32.AND P4, PT, R0, 0x7ffffde6, PT ;  /* 0x7ffffde60000780c */ /* 0x000fe20003f86070 */
[----:B----4-:R-:W-:Y:S02]  /*17610*/  IMAD.WIDE R14, R2, 0x4, R120 ;  /* 0x00000004020e7825 */ /* 0x010fe400078e0278 */
[----:B------:R4:W-:Y:S02]  /*17620*/  LDGSTS.E [R82+0x65c00], desc[UR16][R18.64], !P2 ;  /* 0x65c0000012527fae */ /* 0x0009e4000d1a1010 */
[----:B------:R-:W1:Y:S01]  /*17630*/  LDC R110, c[0x0][0x3a0] ;  /* 0x0000e800ff6e7b82 */ /* 0x000e620000000800 */
[----:B------:R-:W-:Y:S01]  /*17640*/  VIADD R0, R8, 0xfffffe63 ;  /* 0xfffffe6308007836 */ /* 0x000fe20000000000 */
[----:B------:R3:W-:Y:S01]  /*17650*/  LDGSTS.E [R82+0x65e00], desc[UR16][R16.64], !P2 ;  /* 0x65e0000010527fae */ /* 0x0007e2000d1a1010 */
[----:B--2---:R-:W-:-:S05]  /*17660*/  IMAD.WIDE R12, R2, 0x4, R122 ;  /* 0x00000004020c7825 */ /* 0x004fca00078e027a */
[----:B------:R-:W2:Y:S01]  /*17670*/  LDC R8, c[0x0][0x3a0] ;  /* 0x0000e800ff087b82 */ /* 0x000ea20000000800 */
[----:B------:R-:W-:Y:S01]  /*17680*/  ISETP.GE.U32.AND P2, PT, R4, 0x7ffffde5, PT ;  /* 0x7ffffde50400780c */ /* 0x000fe20003f46070 */
[----:B------:R3:W-:Y:S01]  /*17690*/  LDGSTS.E [R82+0x66000], desc[UR16][R14.64], !P6 ;  /* 0x660000000e527fae */ /* 0x0007e2000f1a1010 */
[----:B------:R-:W-:-:S03]  /*176a0*/  IADD3 R4, PT, PT, R7, -0x19e, RZ ;  /* 0xfffffe6207047810 */ /* 0x000fc60007ffe0ff */
[----:B------:R4:W-:Y:S02]  /*176b0*/  STL.64 [R1+0x908], R18 ;  /* 0x0009081201007387 */ /* 0x0009e40000100a00 */
[----:B------:R-:W2:Y:S02]  /*176c0*/  LDC R7, c[0x0][0x3a0] ;  /* 0x0000e800ff077b82 */ /* 0x000ea40000000800 */
[----:B------:R3:W-:Y:S01]  /*176d0*/  LDGSTS.E [R82+0x66200], desc[UR16][R12.64], !P6 ;  /* 0x662000000c527fae */ /* 0x0007e2000f1a1010 */
[----:B------:R-:W-:Y:S01]  /*176e0*/  ISETP.GE.U32.AND P6, PT, R0, 0x7ffffde4, PT ;  /* 0x7ffffde40000780c */ /* 0x000fe20003fc6070 */
[----:B------:R-:W-:Y:S02]  /*176f0*/  VIADD R0, R10, 0xfffffe61 ;  /* 0xfffffe610a007836 */ /* 0x000fe40000000000 */
[----:B------:R3:W-:Y:S02]  /*17700*/  STL.64 [R1+0x900], R16 ;  /* 0x0009001001007387 */ /* 0x0007e40000100a00 */
[----:B------:R-:W2:Y:S01]  /*17710*/  LDC R10, c[0x0][0x3a0] ;  /* 0x0000e800ff0a7b82 */ /* 0x000ea20000000800 */
[C---:B----4-:R-:W-:Y:S01]  /*17720*/  IMAD.WIDE R18, R2.reuse, 0x4, R124 ;  /* 0x0000000402127825 */ /* 0x050fe200078e027c */
[----:B------:R4:W-:Y:S04]  /*17730*/  STL.64 [R1+0x8c8], R14 ;  /* 0x0008c80e01007387 */ /* 0x0009e80000100a00 */
[----:B------:R5:W-:Y:S02]  /*17740*/  STL.64 [R1+0x8c0], R12 ;  /* 0x0008c00c01007387 */ /* 0x000be40000100a00 */
[----:B------:R-:W2:Y:S01]  /*17750*/  LDC R118, c[0x0][0x3a0] ;  /* 0x0000e800ff767b82 */ /* 0x000ea20000000800 */
[C---:B---3--:R-:W-:Y:S01]  /*17760*/  IMAD.WIDE R16, R2.reuse, 0x4, R126 ;  /* 0x0000000402107825 */ /* 0x048fe200078e027e */
[----:B------:R3:W-:Y:S03]  /*17770*/  LDGSTS.E [R82+0x66400], desc[UR16][R18.64], !P1 ;  /* 0x6640000012527fae */ /* 0x0007e6000c9a1010 */
[C---:B----4-:R-:W-:Y:S01]  /*17780*/  IMAD.WIDE R14, R2.reuse, 0x4, R128 ;  /* 0x00000004020e7825 */ /* 0x050fe200078e0280 */
[----:B------:R4:W-:Y:S02]  /*17790*/  LDGSTS.E [R82+0x66600], desc[UR16][R16.64], !P1 ;  /* 0x6660000010527fae */ /* 0x0009e4000c9a1010 */
[----:B------:R-:W2:Y:S01]  /*177a0*/  LDC R122, c[0x0][0x3a0] ;  /* 0x0000e800ff7a7b82 */ /* 0x000ea20000000800 */
[----:B-----5:R-:W-:Y:S01]  /*177b0*/  IMAD.WIDE R12, R2, 0x4, R130 ;  /* 0x00000004020c7825 */ /* 0x020fe200078e0282 */
[----:B------:R-:W-:Y:S01]  /*177c0*/  ISETP.GE.U32.AND P1, PT, R4, 0x7ffffde3, PT ;  /* 0x7ffffde30400780c */ /* 0x000fe20003f26070 */
[----:B------:R3:W-:Y:S02]  /*177d0*/  STL.64 [R1+0x8b0], R18 ;  /* 0x0008b01201007387 */ /* 0x0007e40000100a00 */
[----:B------:R-:W-:-:S02]  /*177e0*/  VIADD R4, R5, 0xfffffe60 ;  /* 0xfffffe6005047836 */ /* 0x000fc40000000000 */
[----:B------:R5:W-:Y:S01]  /*177f0*/  LDGSTS.E [R82+0x66800], desc[UR16][R14.64], !P4 ;  /* 0x668000000e527fae */ /* 0x000be2000e1a1010 */
[----:B------:R-:W2:Y:S03]  /*17800*/  LDC R5, c[0x0][0x3a0] ;  /* 0x0000e800ff057b82 */ /* 0x000ea60000000800 */
[----:B------:R4:W-:Y:S04]  /*17810*/  STL.64 [R1+0x8a8], R16 ;  /* 0x0008a81001007387 */ /* 0x0009e80000100a00 */
[----:B------:R5:W-:Y:S01]  /*17820*/  LDGSTS.E [R82+0x66a00], desc[UR16][R12.64], !P4 ;  /* 0x66a000000c527fae */ /* 0x000be2000e1a1010 */
[----:B---3--:R-:W-:Y:S01]  /*17830*/  IMAD.WIDE R18, R2, 0x4, R134 ;  /* 0x0000000402127825 */ /* 0x008fe200078e0286 */
[----:B------:R-:W-:Y:S01]  /*17840*/  ISETP.GE.U32.AND P4, PT, R0, 0x7ffffde2, PT ;  /* 0x7ffffde20000780c */ /* 0x000fe20003f86070 */
[----:B------:R-:W3:Y:S01]  /*17850*/  LDC R130, c[0x0][0x3a0] ;  /* 0x0000e800ff827b82 */ /* 0x000ee20000000800 */
[----:B------:R5:W-:Y:S01]  /*17860*/  STL.64 [R1+0x898], R14 ;  /* 0x0008980e01007387 */ /* 0x000be20000100a00 */
[----:B-1----:R-:W-:Y:S01]  /*17870*/  IADD3 R0, PT, PT, R9, -0x1a1, RZ ;  /* 0xfffffe5f09007810 */ /* 0x002fe20007ffe0ff */
[----:B----4-:R-:W-:-:S02]  /*17880*/  IMAD.WIDE R16, R2, 0x4, R136 ;  /* 0x0000000402107825 */ /* 0x010fc400078e0288 */
[----:B------:R1:W-:Y:S03]  /*17890*/  STL.64 [R1+0x890], R12 ;  /* 0x0008900c01007387 */ /* 0x0003e60000100a00 */
[----:B------:R-:W4:Y:S01]  /*178a0*/  LDC R9, c[0x0][0x3a0] ;  /* 0x0000e800ff097b82 */ /* 0x000f220000000800 */
[----:B------:R1:W-:Y:S01]  /*178b0*/  LDGSTS.E [R82+0x66c00], desc[UR16][R18.64], !P2 ;  /* 0x66c0000012527fae */ /* 0x0003e2000d1a1010 */
[----:B-----5:R-:W-:-:S03]  /*178c0*/  IMAD.WIDE R14, R2, 0x4, R138 ;  /* 0x00000004020e7825 */ /* 0x020fc600078e028a */
[----:B------:R5:W-:Y:S03]  /*178d0*/  STL.64 [R1+0x860], R18 ;  /* 0x0008601201007387 */ /* 0x000be60000100a00 */
[----:B------:R-:W3:Y:S01]  /*178e0*/  LDC R126, c[0x0][0x3a0] ;  /* 0x0000e800ff7e7b82 */ /* 0x000ee20000000800 */
[----:B-1----:R-:W-:Y:S01]  /*178f0*/  IMAD.WIDE R12, R2, 0x4, R140 ;  /* 0x00000004020c7825 */ /* 0x002fe200078e028c */
[----:B------:R1:W-:Y:S01]  /*17900*/  LDGSTS.E [R82+0x66e00], desc[UR16][R16.64], !P2 ;  /* 0x66e0000010527fae */ /* 0x0003e2000d1a1010 */
[----:B------:R-:W-:Y:S02]  /*17910*/  ISETP.GE.U32.AND P2, PT, R4, 0x7ffffde1, PT ;  /* 0x7ffffde10400780c */ /* 0x000fe40003f46070 */
[----:B------:R-:W-:Y:S01]  /*17920*/  VIADD R4, R6, 0xfffffe5e ;  /* 0xfffffe5e06047836 */ /* 0x000fe20000000000 */
[----:B------:R1:W-:Y:S02]  /*17930*/  STL.64 [R1+0x850], R16 ;  /* 0x0008501001007387 */ /* 0x0003e40000100a00 */
[----:B------:R-:W3:Y:S01]  /*17940*/  LDC R6, c[0x0][0x3a0] ;  /* 0x0000e800ff067b82 */ /* 0x000ee20000000800 */
[C---:B-----5:R-:W-:Y:S01]  /*17950*/  IMAD.WIDE R18, R2.reuse, 0x4, R142 ;  /* 0x0000000402127825 */ /* 0x060fe200078e028e */
[----:B------:R5:W-:Y:S04]  /*17960*/  STL.64 [R1+0x3b8], R14 ;  /* 0x0003b80e01007387 */ /* 0x000be80000100a00 */
[----:B------:R5:W-:Y:S02]  /*17970*/  LDGSTS.E [R82+0x67000], desc[UR16][R14.64], !P6 ;  /* 0x670000000e527fae */ /* 0x000be4000f1a1010 */
[----:B------:R-:W3:Y:S01]  /*17980*/  LDC R136, c[0x0][0x3a0] ;  /* 0x0000e800ff887b82 */ /* 0x000ee20000000800 */
[----:B-1----:R-:W-:Y:S01]  /*17990*/  IMAD.WIDE R16, R2, 0x4, R144 ;  /* 0x0000000402107825 */ /* 0x002fe200078e0290 */
[----:B------:R1:W-:Y:S04]  /*179a0*/  STL.64 [R1+0x3b0], R12 ;  /* 0x0003b00c01007387 */ /* 0x0003e80000100a00 */
[----:B------:R1:W-:Y:S01]  /*179b0*/  LDGSTS.E [R82+0x67200], desc[UR16][R12.64], !P6 ;  /* 0x672000000c527fae */ /* 0x0003e2000f1a1010 */
[----:B------:R-:W-:Y:S01]  /*179c0*/  ISETP.GE.U32.AND P6, PT, R0, 0x7ffffde0, PT ;  /* 0x7ffffde00000780c */ /* 0x000fe20003fc6070 */
[----:B------:R-:W3:Y:S01]  /*179d0*/  LDC R140, c[0x0][0x3a0] ;  /* 0x0000e800ff8c7b82 */ /* 0x000ee20000000800 */
[----:B-----5:R-:W-:Y:S01]  /*179e0*/  IMAD.WIDE R14, R2, 0x4, R146 ;  /* 0x00000004020e7825 */ /* 0x020fe200078e0292 */
[----:B------:R5:W-:Y:S03]  /*179f0*/  LDGSTS.E [R82+0x67400], desc[UR16][R18.64], !P1 ;  /* 0x6740000012527fae */ /* 0x000be6000c9a1010 */
[----:B--2---:R-:W-:Y:S01]  /*17a00*/  VIADD R0, R8, 0xfffffe5d ;  /* 0xfffffe5d08007836 */ /* 0x004fe20000000000 */
[----:B------:R2:W-:Y:S02]  /*17a10*/  LDGSTS.E [R82+0x67600], desc[UR16][R16.64], !P1 ;  /* 0x6760000010527fae */ /* 0x0005e4000c9a1010 */
[----:B------:R-:W3:Y:S01]  /*17a20*/  LDC R8, c[0x0][0x3a0] ;  /* 0x0000e800ff087b82 */ /* 0x000ee20000000800 */
[----:B-1----:R-:W-:Y:S01]  /*17a30*/  IMAD.WIDE R12, R2, 0x4, R148 ;  /* 0x00000004020c7825 */ /* 0x002fe200078e0294 */
[----:B------:R-:W-:Y:S01]  /*17a40*/  ISETP.GE.U32.AND P1, PT, R4, 0x7ffffddf, PT ;  /* 0x7ffffddf0400780c */ /* 0x000fe20003f26070 */
[----:B------:R1:W-:Y:S01]  /*17a50*/  LDGSTS.E [R82+0x67800], desc[UR16][R14.64], !P4 ;  /* 0x678000000e527fae */ /* 0x0003e2000e1a1010 */
[----:B------:R-:W-:-:S03]  /*17a60*/  IADD3 R4, PT, PT, R7, -0x1a4, RZ ;  /* 0xfffffe5c07047810 */ /* 0x000fc60007ffe0ff */
[----:B------:R5:W-:Y:S01]  /*17a70*/  STL.64 [R1+0x3a0], R18 ;  /* 0x0003a01201007387 */ /* 0x000be20000100a00 */
[----:B------:R-:W3:Y:S03]  /*17a80*/  LDC R7, c[0x0][0x3a0] ;  /* 0x0000e800ff077b82 */ /* 0x000ee60000000800 */
[----:B------:R1:W-:Y:S01]  /*17a90*/  LDGSTS.E [R82+0x67a00], desc[UR16][R12.64], !P4 ;  /* 0x67a000000c527fae */ /* 0x0003e2000e1a1010 */
[----:B------:R-:W-:Y:S01]  /*17aa0*/  ISETP.GE.U32.AND P4, PT, R0, 0x7ffffdde, PT ;  /* 0x7ffffdde0000780c */ /* 0x000fe20003f86070 */
[----:B------:R-:W-:Y:S02]  /*17ab0*/  VIADD R0, R10, 0xfffffe5b ;  /* 0xfffffe5b0a007836 */ /* 0x000fe40000000000 */
[----:B------:R2:W-:Y:S01]  /*17ac0*/  STL.64 [R1+0x398], R16 ;  /* 0x0003981001007387 */ /* 0x0005e20000100a00 */
[----:B------:R-:W3:Y:S01]  /*17ad0*/  LDC R10, c[0x0][0x3a0] ;  /* 0x0000e800ff0a7b82 */ /* 0x000ee20000000800 */
[----:B-----5:R-:W-:-:S02]  /*17ae0*/  IMAD.WIDE R18, R2, 0x4, R150 ;  /* 0x0000000402127825 */ /* 0x020fc400078e0296 */
[----:B------:R1:W-:Y:S04]  /*17af0*/  STL.64 [R1+0x348], R14 ;  /* 0x0003480e01007387 */ /* 0x0003e80000100a00 */
[----:B------:R5:W-:Y:S01]  /*17b00*/  STL.64 [R1+0x340], R12 ;  /* 0x0003400c01007387 */ /* 0x000be20000100a00 */
[----:B------:R-:W3:Y:S01]  /*17b10*/  LDC R148, c[0x0][0x3a0] ;  /* 0x0000e800ff947b82 */ /* 0x000ee20000000800 */
[C---:B--2---:R-:W-:Y:S02]  /*17b20*/  IMAD.WIDE R16, R2.reuse, 0x4, R152 ;  /* 0x0000000402107825 */ /* 0x044fe400078e0298 */
[----:B------:R2:W-:Y:S02]  /*17b30*/  LDGSTS.E [R82+0x67c00], desc[UR16][R18.64], !P2 ;  /* 0x67c0000012527fae */ /* 0x0005e4000d1a1010 */
[----:B-1----:R-:W-:-:S02]  /*17b40*/  IMAD.WIDE R14, R2, 0x4, R154 ;  /* 0x00000004020e7825 */ /* 0x002fc400078e029a */
[----:B------:R1:W-:Y:S02]  /*17b50*/  LDGSTS.E [R82+0x67e00], desc[UR16][R16.64], !P2 ;  /* 0x67e0000010527fae */ /* 0x0003e4000d1a1010 */
[----:B-----5:R-:W-:Y:S01]  /*17b60*/  IMAD.WIDE R12, R2, 0x4, R156 ;  /* 0x00000004020c7825 */ /* 0x020fe200078e029c */
[----:B------:R-:W-:Y:S01]  /*17b70*/  ISETP.GE.U32.AND P2, PT, R4, 0x7ffffddd, PT ;  /* 0x7ffffddd0400780c */ /* 0x000fe20003f46070 */
[----:B------:R2:W-:Y:S01]  /*17b80*/  STL.64 [R1+0x338], R18 ;  /* 0x0003381201007387 */ /* 0x0005e20000100a00 */
[----:B------:R-:W5:Y:S01]  /*17b90*/  LDC R152, c[0x0][0x3a0] ;  /* 0x0000e800ff987b82 */ /* 0x000f620000000800 */
[----:B------:R-:W-:Y:S02]  /*17ba0*/  VIADD R4, R5, 0xfffffe5a ;  /* 0xfffffe5a05047836 */ /* 0x000fe40000000000 */
[----:B------:R1:W-:Y:S04]  /*17bb0*/  LDGSTS.E [R82+0x68000], desc[UR16][R14.64], !P6 ;  /* 0x680000000e527fae */ /* 0x0003e8000f1a1010 */
[----:B------:R1:W-:Y:S01]  /*17bc0*/  STL.64 [R1+0x330], R16 ;  /* 0x0003301001007387 */ /* 0x0003e20000100a00 */
[----:B------:R-:W5:Y:S03]  /*17bd0*/  LDC R5, c[0x0][0x3a0] ;  /* 0x0000e800ff057b82 */ /* 0x000f660000000800 */
[----:B------:R3:W-:Y:S01]  /*17be0*/  LDGSTS.E [R82+0x68200], desc[UR16][R12.64], !P6 ;  /* 0x682000000c527fae */ /* 0x0007e2000f1a1010 */
[----:B--2---:R-:W-:Y:S01]  /*17bf0*/  IMAD.WIDE R18, R2, 0x4, R158 ;  /* 0x0000000402127825 */ /* 0x004fe200078e029e */
[----:B------:R-:W-:-:S02]  /*17c00*/  ISETP.GE.U32.AND P6, PT, R0, 0x7ffffddc, PT ;  /* 0x7ffffddc0000780c */ /* 0x000fc40003fc6070 */
[----:B------:R2:W-:Y:S01]  /*17c10*/  STL.64 [R1+0x328], R14 ;  /* 0x0003280e01007387 */ /* 0x0005e20000100a00 */
[----:B----4-:R-:W-:Y:S01]  /*17c20*/  IADD3 R0, PT, PT, R9, -0x1a7, RZ ;  /* 0xfffffe5909007810 */ /* 0x010fe20007ffe0ff */
[----:B------:R-:W4:Y:S01]  /*17c30*/  LDC R156, c[0x0][0x3a0] ;  /* 0x0000e800ff9c7b82 */ /* 0x000f220000000800 */
[C---:B-1----:R-:W-:Y:S01]  /*17c40*/  IMAD.WIDE R16, R2.reuse, 0x4, R160 ;  /* 0x0000000402107825 */ /* 0x042fe200078e02a0 */
[----:B------:R3:W-:Y:S04]  /*17c50*/  STL.64 [R1+0x320], R12 ;  /* 0x0003200c01007387 */ /* 0x0007e80000100a00 */
[----:B------:R1:W-:Y:S02]  /*17c60*/  LDGSTS.E [R82+0x68400], desc[UR16][R18.64], !P1 ;  /* 0x6840000012527fae */ /* 0x0003e4000c9a1010 */
[----:B------:R-:W4:Y:S01]  /*17c70*/  LDC R9, c[0x0][0x3a0] ;  /* 0x0000e800ff097b82 */ /* 0x000f220000000800 */
[C---:B--2---:R-:W-:Y:S01]  /*17c80*/  IMAD.WIDE R14, R2.reuse, 0x4, R162 ;  /* 0x00000004020e7825 */ /* 0x044fe200078e02a2 */
[----:B------:R1:W-:Y:S03]  /*17c90*/  STL.64 [R1+0x318], R18 ;  /* 0x0003181201007387 */ /* 0x0003e60000100a00 */
[----:B---3--:R-:W-:Y:S01]  /*17ca0*/  IMAD.WIDE R12, R2, 0x4, R164 ;  /* 0x00000004020c7825 */ /* 0x008fe200078e02a4 */
[----:B------:R2:W-:Y:S01]  /*17cb0*/  LDGSTS.E [R82+0x68600], desc[UR16][R16.64], !P1 ;  /* 0x6860000010527fae */ /* 0x0005e2000c9a1010 */
[----:B------:R-:W-:Y:S01]  /*17cc0*/  ISETP.GE.U32.AND P1, PT, R4, 0x7ffffddb, PT ;  /* 0x7ffffddb0400780c */ /* 0x000fe20003f26070 */
[----:B------:R-:W3:Y:S01]  /*17cd0*/  LDC R160, c[0x0][0x3a0] ;  /* 0x0000e800ffa07b82 */ /* 0x000ee20000000800 */
[----:B------:R-:W-:Y:S01]  /*17ce0*/  VIADD R4, R6, 0xfffffe58 ;  /* 0xfffffe5806047836 */ /* 0x000fe20000000000 */
[----:B------:R2:W-:Y:S01]  /*17cf0*/  STL.64 [R1+0x310], R16 ;  /* 0x0003101001007387 */ /* 0x0005e20000100a00 */
[----:B-1----:R-:W-:-:S03]  /*17d00*/  IMAD.WIDE R18, R2, 0x4, R166 ;  /* 0x0000000402127825 */ /* 0x002fc600078e02a6 */
[----:B------:R1:W-:Y:S02]  /*17d10*/  STL.64 [R1+0x308], R14 ;  /* 0x0003080e01007387 */ /* 0x0003e40000100a00 */
[----:B------:R-:W3:Y:S02]  /*17d20*/  LDC R6, c[0x0][0x3a0] ;  /* 0x0000e800ff067b82 */ /* 0x000ee40000000800 */
[----:B------:R1:W-:Y:S01]  /*17d30*/  LDGSTS.E [R82+0x68800], desc[UR16][R14.64], !P4 ;  /* 0x688000000e527fae */ /* 0x0003e2000e1a1010 */
[----:B--2---:R-:W-:-:S03]  /*17d40*/  IMAD.WIDE R16, R2, 0x4, R168 ;  /* 0x0000000402107825 */ /* 0x004fc600078e02a8 */
[----:B------:R2:W-:Y:S02]  /*17d50*/  STL.64 [R1+0x300], R12 ;  /* 0x0003000c01007387 */ /* 0x0005e40000100a00 */
[----:B------:R-:W3:Y:S02]  /*17d60*/  LDC R168, c[0x0][0x3a0] ;  /* 0x0000e800ffa87b82 */ /* 0x000ee40000000800 */
[----:B------:R2:W-:Y:S01]  /*17d70*/  LDGSTS.E [R82+0x68a00], desc[UR16][R12.64], !P4 ;  /* 0x68a000000c527fae */ /* 0x0005e2000e1a1010 */
[----:B------:R-:W-:Y:S01]  /*17d80*/  ISETP.GE.U32.AND P4, PT, R0, 0x7ffffdda, PT ;  /* 0x7ffffdda0000780c */ /* 0x000fe20003f86070 */
[----:B-1----:R-:W-:Y:S02]  /*17d90*/  IMAD.WIDE R14, R2, 0x4, R170 ;  /* 0x00000004020e7825 */ /* 0x002fe400078e02aa */
[----:B------:R1:W-:Y:S02]  /*17da0*/  LDGSTS.E [R82+0x68c00], desc[UR16][R18.64], !P2 ;  /* 0x68c0000012527fae */ /* 0x0003e4000d1a1010 */
[----:B------:R-:W-:-:S02]  /*17db0*/  VIADD R0, R8, 0xfffffe57 ;  /* 0xfffffe5708007836 */ /* 0x000fc40000000000 */
[----:B------:R1:W-:Y:S01]  /*17dc0*/  LDGSTS.E [R82+0x68e00], desc[UR16][R16.64], !P2 ;  /* 0x68e0000010527fae */ /* 0x0003e2000d1a1010 */
[----:B------:R-:W3:Y:S01]  /*17dd0*/  LDC R8, c[0x0][0x3a0] ;  /* 0x0000e800ff087b82 */ /* 0x000ee20000000800 */
[----:B--2---:R-:W-:Y:S01]  /*17de0*/  IMAD.WIDE R12, R2, 0x4, R172 ;  /* 0x00000004020c7825 */ /* 0x004fe200078e02ac */
[----:B------:R-:W-:Y:S01]  /*17df0*/  ISETP.GE.U32.AND P2, PT, R4, 0x7ffffdd9, PT ;  /* 0x7ffffdd90400780c */ /* 0x000fe20003f46070 */
[----:B------:R2:W-:Y:S01]  /*17e00*/  LDGSTS.E [R82+0x69000], desc[UR16][R14.64], !P6 ;  /* 0x690000000e527fae */ /* 0x0005e2000f1a1010 */
[----:B------:R-:W-:-:S04]  /*17e10*/  IADD3 R4, PT, PT, R7, -0x1aa, RZ ;  /* 0xfffffe5607047810 */ /* 0x000fc80007ffe0ff */
[----:B------:R-:W3:Y:S01]  /*17e20*/  LDC R7, c[0x0][0x3a0] ;  /* 0x0000e800ff077b82 */ /* 0x000ee20000000800 */
[----:B------:R1:W-:Y:S04]  /*17e30*/  STL.64 [R1+0x2f8], R18 ;  /* 0x0002f81201007387 */ /* 0x0003e80000100a00 */
[----:B------:R2:W-:Y:S01]  /*17e40*/  LDGSTS.E [R82+0x69200], desc[UR16][R12.64], !P6 ;  /* 0x692000000c527fae */ /* 0x0005e2000f1a1010 */
[----:B------:R-:W-:Y:S01]  /*17e50*/  ISETP.GE.U32.AND P6, PT, R0, 0x7ffffdd8, PT ;  /* 0x7ffffdd80000780c */ /* 0x000fe20003fc6070 */
[----:B------:R-:W-:Y:S01]  /*17e60*/  VIADD R0, R10, 0xfffffe55 ;  /* 0xfffffe550a007836 */ /* 0x000fe20000000000 */
[----:B------:R-:W3:Y:S01]  /*17e70*/  LDC R172, c[0x0][0x3a0] ;  /* 0x0000e800ffac7b82 */ /* 0x000ee20000000800 */
[----:B------:R2:W-:Y:S01]  /*17e80*/  STL.64 [R1+0x2f0], R16 ;  /* 0x0002f01001007387 */ /* 0x0005e20000100a00 */
[----:B-1----:R-:W-:-:S03]  /*17e90*/  IMAD.WIDE R18, R2, 0x4, R174 ;  /* 0x0000000402127825 */ /* 0x002fc600078e02ae */
[----:B------:R1:W-:Y:S03]  /*17ea0*/  STL.64 [R1+0x2e8], R14 ;  /* 0x0002e80e01007387 */ /* 0x0003e60000100a00 */
[----:B------:R-:W3:Y:S01]  /*17eb0*/  LDC R10, c[0x0][0x3a0] ;  /* 0x0000e800ff0a7b82 */ /* 0x000ee20000000800 */
[----:B------:R4:W-:Y:S01]  /*17ec0*/  STL.64 [R1+0x2e0], R12 ;  /* 0x0002e00c01007387 */ /* 0x0009e20000100a00 */
[----:B--2---:R-:W-:-:S03]  /*17ed0*/  IMAD.WIDE R16, R2, 0x4, R176 ;  /* 0x0000000402107825 */ /* 0x004fc600078e02b0 */
[----:B------:R2:W-:Y:S03]  /*17ee0*/  STL.64 [R1+0x2d8], R18 ;  /* 0x0002d81201007387 */ /* 0x0005e60000100a00 */
[----:B------:R-:W3:Y:S01]  /*17ef0*/  LDC R176, c[0x0][0x3a0] ;  /* 0x0000e800ffb07b82 */ /* 0x000ee20000000800 */
[C---:B-1----:R-:W-:Y:S01]  /*17f00*/  IMAD.WIDE R14, R2.reuse, 0x4, R178 ;  /* 0x00000004020e7825 */ /* 0x042fe200078e02b2 */
[----:B------:R2:W-:Y:S03]  /*17f10*/  LDGSTS.E [R82+0x69400], desc[UR16][R18.64], !P1 ;  /* 0x6940000012527fae */ /* 0x0005e6000c9a1010 */
[----:B----4-:R-:W-:Y:S01]  /*17f20*/  IMAD.WIDE R12, R2, 0x4, R180 ;  /* 0x00000004020c7825 */ /* 0x010fe200078e02b4 */
[----:B------:R1:W-:Y:S02]  /*17f30*/  STL.64 [R1+0x2d0], R16 ;  /* 0x0002d01001007387 */ /* 0x0003e40000100a00 */
[----:B------:R-:W4:Y:S02]  /*17f40*/  LDC R180, c[0x0][0x3a0] ;  /* 0x0000e800ffb47b82 */ /* 0x000f240000000800 */
[----:B------:R1:W-:Y:S01]  /*17f50*/  LDGSTS.E [R82+0x69600], desc[UR16][R16.64], !P1 ;  /* 0x6960000010527fae */ /* 0x0003e2000c9a1010 */
[----:B------:R-:W-:Y:S01]  /*17f60*/  ISETP.GE.U32.AND P1, PT, R4, 0x7ffffdd7, PT ;  /* 0x7ffffdd70400780c */ /* 0x000fe20003f26070 */
[----:B-----5:R-:W-:-:S02]  /*17f70*/  VIADD R4, R5, 0xfffffe54 ;  /* 0xfffffe5405047836 */ /* 0x020fc40000000000 */
[C---:B--2---:R-:W-:Y:S01]  /*17f80*/  IMAD.WIDE R18, R2.reuse, 0x4, R182 ;  /* 0x0000000402127825 */ /* 0x044fe200078e02b6 */
[----:B------:R2:W-:Y:S01]  /*17f90*/  STL.64 [R1+0x2b0], R14 ;  /* 0x0002b00e01007387 */ /* 0x0005e20000100a00 */
[----:B------:R-:W5:Y:S03]  /*17fa0*/  LDC R5, c[0x0][0x3a0] ;  /* 0x0000e800ff057b82 */ /* 0x000f660000000800 */
[----:B------:R2:W-:Y:S01]  /*17fb0*/  LDGSTS.E [R82+0x69800], desc[UR16][R14.64], !P4 ;  /* 0x698000000e527fae */ /* 0x0005e2000e1a1010 */
[----:B-1----:R-:W-:-:S03]  /*17fc0*/  IMAD.WIDE R16, R2, 0x4, R184 ;  /* 0x0000000402107825 */ /* 0x002fc600078e02b8 */
[----:B------:R1:W-:Y:S04]  /*17fd0*/  STL.64 [R1+0x2a8], R12 ;  /* 0x0002a80c01007387 */ /* 0x0003e80000100a00 */
[----:B------:R1:W-:Y:S01]  /*17fe0*/  LDGSTS.E [R82+0x69a00], desc[UR16][R12.64], !P4 ;  /* 0x69a000000c527fae */ /* 0x0003e2000e1a1010 */
[----:B------:R-:W-:Y:S01]  /*17ff0*/  ISETP.GE.U32.AND P4, PT, R0, 0x7ffffdd6, PT ;  /* 0x7ffffdd60000780c */ /* 0x000fe20003f86070 */
[C---:B--2---:R-:W-:Y:S02]  /*18000*/  IMAD.WIDE R14, R2.reuse, 0x4, R186 ;  /* 0x00000004020e7825 */ /* 0x044fe400078e02ba */
[----:B------:R2:W-:Y:S01]  /*18010*/  LDGSTS.E [R82+0x69c00], desc[UR16][R18.64], !P2 ;  /* 0x69c0000012527fae */ /* 0x0005e2000d1a1010 */
[----:B------:R-:W-:Y:S02]  /*18020*/  IADD3 R0, PT, PT, R9, -0x1ad, RZ ;  /* 0xfffffe5309007810 */ /* 0x000fe40007ffe0ff */
[----:B------:R-:W4:Y:S01]  /*18030*/  LDC R9, c[0x0][0x3a0] ;  /* 0x0000e800ff097b82 */ /* 0x000f220000000800 */
[----:B------:R2:W-:Y:S01]  /*18040*/  LDGSTS.E [R82+0x69e00], desc[UR16][R16.64], !P2 ;  /* 0x69e0000010527fae */ /* 0x0005e2000d1a1010 */
[----:B-1----:R-:W-:Y:S01]  /*18050*/  IMAD.WIDE R12, R2, 0x4, R188 ;  /* 0x00000004020c7825 */ /* 0x002fe200078e02bc */
[----:B------:R-:W-:-:S02]  /*18060*/  ISETP.GE.U32.AND P2, PT, R4, 0x7ffffdd5, PT ;  /* 0x7ffffdd50400780c */ /* 0x000fc40003f46070 */
[----:B------:R2:W-:Y:S04]  /*18070*/  STL.64 [R1+0x2a0], R18 ;  /* 0x0002a01201007387 */ /* 0x0005e80000100a00 */
[----:B------:R1:W-:Y:S01]  /*18080*/  LDGSTS.E [R82+0x6a000], desc[UR16][R14.64], !P6 ;  /* 0x6a0000000e527fae */ /* 0x0003e2000f1a1010 */
[----:B---3--:R-:W-:Y:S02]  /*18090*/  VIADD R4, R6, 0xfffffe52 ;  /* 0xfffffe5206047836 */ /* 0x008fe40000000000 */
[----:B------:R-:W3:Y:S01]  /*180a0*/  LDC R6, c[0x0][0x3a0] ;  /* 0x0000e800ff067b82 */ /* 0x000ee20000000800 */
[----:B------:R1:W-:Y:S04]  /*180b0*/  STL.64 [R1+0x298], R16 ;  /* 0x0002981001007387 */ /* 0x0003e80000100a00 */
[----:B------:R5:W-:Y:S01]  /*180c0*/  LDGSTS.E [R82+0x6a200], desc[UR16][R12.64], !P6 ;  /* 0x6a2000000c527fae */ /* 0x000be2000f1a1010 */
[----:B--2---:R-:W-:Y:S01]  /*180d0*/  IMAD.WIDE R18, R2, 0x4, R190 ;  /* 0x0000000402127825 */ /* 0x004fe200078e02be */
[----:B------:R-:W-:-:S02]  /*180e0*/  ISETP.GE.U32.AND P6, PT, R0, 0x7ffffdd4, PT ;  /* 0x7ffffdd40000780c */ /* 0x000fc40003fc6070 */
[----:B------:R2:W-:Y:S01]  /*180f0*/  STL.64 [R1+0x290], R14 ;  /* 0x0002900e01007387 */ /* 0x0005e20000100a00 */
[----:B-1----:R-:W-:-:S03]  /*18100*/  IMAD.WIDE R16, R2, 0x4, R192 ;  /* 0x0000000402107825 */ /* 0x002fc600078e02c0 */
[----:B------:R5:W-:Y:S01]  /*18110*/  STL.64 [R1+0x288], R12 ;  /* 0x0002880c01007387 */ /* 0x000be20000100a00 */
[----:B------:R-:W1:Y:S01]  /*18120*/  LDC R192, c[0x0][0x3a0] ;  /* 0x0000e800ffc07b82 */ /* 0x000e620000000800 */
[----:B------:R-:W-:Y:S02]  /*18130*/  VIADD R0, R8, 0xfffffe51 ;  /* 0xfffffe5108007836 */ /* 0x000fe40000000000 */
[----:B------:R4:W-:Y:S01]  /*18140*/  STL.64 [R1+0x280], R18 ;  /* 0x0002801201007387 */ /* 0x0009e20000100a00 */
[----:B--2---:R-:W-:-:S03]  /*18150*/  IMAD.WIDE R14, R2, 0x4, R194 ;  /* 0x00000004020e7825 */ /* 0x004fc600078e02c2 */
[----:B------:R4:W-:Y:S01]  /*18160*/  LDGSTS.E [R82+0x6a400], desc[UR16][R18.64], !P1 ;  /* 0x6a40000012527fae */ /* 0x0009e2000c9a1010 */
[----:B------:R-:W2:Y:S01]  /*18170*/  LDC R8, c[0x0][0x3a0] ;  /* 0x0000e800ff087b82 */ /* 0x000ea20000000800 */
[----:B-----5:R-:W-:Y:S02]  /*18180*/  IMAD.WIDE R12, R2, 0x4, R196 ;  /* 0x00000004020c7825 */ /* 0x020fe400078e02c4 */
[----:B------:R5:W-:Y:S04]  /*18190*/  STL.64 [R1+0x278], R16 ;  /* 0x0002781001007387 */ /* 0x000be80000100a00 */
[----:B------:R5:W-:Y:S01]  /*181a0*/  LDGSTS.E [R82+0x6a600], desc[UR16][R16.64], !P1 ;  /* 0x6a60000010527fae */ /* 0x000be2000c9a1010 */
[----:B------:R-:W-:Y:S01]  /*181b0*/  ISETP.GE.U32.AND P1, PT, R4, 0x7ffffdd3, PT ;  /* 0x7ffffdd30400780c */ /* 0x000fe20003f26070 */
[----:B------:R-:W2:Y:S01]  /*181c0*/  LDC R193, c[0x0][0x3a0] ;  /* 0x0000e800ffc17b82 */ /* 0x000ea20000000800 */
[----:B----4-:R-:W-:Y:S01]  /*181d0*/  IMAD.WIDE R18, R2, 0x4, R198 ;  /* 0x0000000402127825 */ /* 0x010fe200078e02c6 */
[----:B------:R4:W-:Y:S01]  /*181e0*/  STL.64 [R1+0x268], R14 ;  /* 0x0002680e01007387 */ /* 0x0009e20000100a00 */
[----:B------:R-:W-:-:S03]  /*181f0*/  IADD3 R4, PT, PT, R7, -0x1b0, RZ ;  /* 0xfffffe5007047810 */ /* 0x000fc60007ffe0ff */
[----:B------:R4:W-:Y:S02]  /*18200*/  LDGSTS.E [R82+0x6a800], desc[UR16][R14.64], !P4 ;  /* 0x6a8000000e527fae */ /* 0x0009e4000e1a1010 */
[----:B------:R-:W2:Y:S01]  /*18210*/  LDC R7, c[0x0][0x3a0] ;  /* 0x0000e800ff077b82 */ /* 0x000ea20000000800 */
[----:B-----5:R-:W-:Y:S01]  /*18220*/  IMAD.WIDE R16, R2, 0x4, R200 ;  /* 0x0000000402107825 */ /* 0x020fe200078e02c8 */
[----:B------:R5:W-:Y:S04]  /*18230*/  STL.64 [R1+0x258], R12 ;  /* 0x0002580c01007387 */ /* 0x000be80000100a00 */
[----:B------:R5:W-:Y:S01]  /*18240*/  LDGSTS.E [R82+0x6aa00], desc[UR16][R12.64], !P4 ;  /* 0x6aa000000c527fae */ /* 0x000be2000e1a1010 */
[----:B------:R-:W-:Y:S01]  /*18250*/  ISETP.GE.U32.AND P4, PT, R0, 0x7ffffdd2, PT ;  /* 0x7ffffdd20000780c */ /* 0x000fe20003f86070 */
[----:B------:R-:W2:Y:S01]  /*18260*/  LDC R196, c[0x0][0x3a0] ;  /* 0x0000e800ffc47b82 */ /* 0x000ea20000000800 */
[----:B----4-:R-:W-:Y:S01]  /*18270*/  IMAD.WIDE R14, R2, 0x4, R202 ;  /* 0x00000004020e7825 */ /* 0x010fe200078e02ca */
[----:B------:R4:W-:Y:S03]  /*18280*/  LDGSTS.E [R82+0x6ac00], desc[UR16][R18.64], !P2 ;  /* 0x6ac0000012527fae */ /* 0x0009e6000d1a1010 */
[----:B------:R-:W-:Y:S01]  /*18290*/  VIADD R0, R10, 0xfffffe4f ;  /* 0xfffffe4f0a007836 */ /* 0x000fe20000000000 */
[----:B------:R3:W-:Y:S01]  /*182a0*/  LDGSTS.E [R82+0x6ae00], desc[UR16][R16.64], !P2 ;  /* 0x6ae0000010527fae */ /* 0x0007e2000d1a1010 */
[----:B------:R-:W-:Y:S01]  /*182b0*/  ISETP.GE.U32.AND P2, PT, R4, 0x7ffffdd1, PT ;  /* 0x7ffffdd10400780c */ /* 0x000fe20003f46070 */
[----:B------:R-:W2:Y:S01]  /*182c0*/  LDC R10, c[0x0][0x3a0] ;  /* 0x0000e800ff0a7b82 */ /* 0x000ea20000000800 */
[----:B-----5:R-:W-:Y:S01]  /*182d0*/  IMAD.WIDE R12, R2, 0x4, R204 ;  /* 0x00000004020c7825 */ /* 0x020fe200078e02cc */
[----:B------:R4:W-:Y:S04]  /*182e0*/  STL.64 [R1+0x248], R18 ;  /* 0x0002481201007387 */ /* 0x0009e80000100a00 */
[----:B------:R5:W-:Y:S01]  /*182f0*/  LDGSTS.E [R82+0x6b000], desc[UR16][R14.64], !P6 ;  /* 0x6b0000000e527fae */ /* 0x000be2000f1a1010 */
[----:B-1----:R-:W-:Y:S01]  /*18300*/  IADD3 R192, PT, PT, R192, -0x1fe, RZ ;  /* 0xfffffe02c0c07810 */ /* 0x002fe20007ffe0ff */
[----:B------:R-:W1:Y:S02]  /*18310*/  LDC R200, c[0x0][0x3a0] ;  /* 0x0000e800ffc87b82 */ /* 0x000e640000000800 */
[----:B------:R3:W-:Y:S04]  /*18320*/  STL.64 [R1+0x238], R16 ;  /* 0x0002381001007387 */ /* 0x0007e80000100a00 */
[----:B------:R5:W-:Y:S01]  /*18330*/  LDGSTS.E [R82+0x6b200], desc[UR16][R12.64], !P6 ;  /* 0x6b2000000c527fae */ /* 0x000be2000f1a1010 */
[----:B----4-:R-:W-:Y:S01]  /*18340*/  IMAD.WIDE R18, R2, 0x4, R206 ;  /* 0x0000000402127825 */ /* 0x010fe200078e02ce */
[----:B------:R-:W-:-:S02]  /*18350*/  ISETP.GE.U32.AND P6, PT, R0, 0x7ffffdd0, PT ;  /* 0x7ffffdd00000780c */ /* 0x000fc40003fc6070 */
[----:B------:R5:W-:Y:S01]  /*18360*/  STL.64 [R1+0x228], R14 ;  /* 0x0002280e01007387 */ /* 0x000be20000100a00 */
[----:B---3--:R-:W-:-:S03]  /*18370*/  IMAD.WIDE R16, R2, 0x4, R208 ;  /* 0x0000000402107825 */ /* 0x008fc600078e02d0 */
[----:B------:R3:W-:Y:S04]  /*18380*/  STL.64 [R1+0x218], R12 ;  /* 0x0002180c01007387 */ /* 0x0007e80000100a00 */
[----:B------:R4:W-:Y:S01]  /*18390*/  STL.64 [R1+0x210], R18 ;  /* 0x0002101201007387 */ /* 0x0009e20000100a00 */
[----:B-----5:R-:W-:-:S03]  /*183a0*/  IMAD.WIDE R14, R2, 0x4, R210 ;  /* 0x00000004020e7825 */ /* 0x020fc600078e02d2 */
[----:B------:R4:W-:Y:S01]  /*183b0*/  LDGSTS.E [R82+0x6b400], desc[UR16][R18.64], !P1 ;  /* 0x6b40000012527fae */ /* 0x0009e2000c9a1010 */
[----:B---3--:R-:W-:-:S03]  /*183c0*/  IMAD.WIDE R12, R2, 0x4, R212 ;  /* 0x00000004020c7825 */ /* 0x008fc600078e02d4 */
[----:B------:R3:W-:Y:S04]  /*183d0*/  STL.64 [R1+0x208], R16 ;  /* 0x0002081001007387 */ /* 0x0007e80000100a00 */
[----:B------:R3:W-:Y:S01]  /*183e0*/  LDGSTS.E [R82+0x6b600], desc[UR16][R16.64], !P1 ;  /* 0x6b60000010527fae */ /* 0x0007e2000c9a1010 */
[----:B----4-:R-:W-:-:S03]  /*183f0*/  IMAD.WIDE R18, R2, 0x4, R214 ;  /* 0x0000000402127825 */ /* 0x010fc600078e02d6 */
[----:B------:R4:W-:Y:S04]  /*18400*/  STL.64 [R1+0x200], R14 ;  /* 0x0002000e01007387 */ /* 0x0009e80000100a00 */
        /* <DEDUP_REMOVED lines=17> */
[----:B------:R-:W4:Y:S04]  /*18520*/  LDL.LU.64 R248, [R1+0x840] ;  /* 0x0008400001f87983 */ /* 0x000f280000300a00 */
[----:B------:R5:W-:Y:S01]  /*18530*/  STL.64 [R1+0x1d0], R18 ;  /* 0x0001d01201007387 */ /* 0x000be20000100a00 */
[----:B---3--:R-:W-:-:S03]  /*18540*/  IMAD.WIDE R12, R2, 0x4, R228 ;  /* 0x00000004020c7825 */ /* 0x008fc600078e02e4 */
[----:B------:R3:W-:Y:S04]  /*18550*/  STL.64 [R1+0x1c8], R16 ;  /* 0x0001c81001007387 */ /* 0x0007e80000100a00 */
[----:B------:R-:W4:Y:S04]  /*18560*/  LDL.LU.64 R250, [R1+0x838] ;  /* 0x0008380001fa7983 */ /* 0x000f280000300a00 */
[----:B------:R1:W-:Y:S04]  /*18570*/  STL.64 [R1+0x1c0], R14 ;  /* 0x0001c00e01007387 */ /* 0x0003e80000100a00 */
[----:B------:R1:W-:Y:S04]  /*18580*/  STL.64 [R1+0x1b8], R12 ;  /* 0x0001b80c01007387 */ /* 0x0003e80000100a00 */
[----:B------:R-:W4:Y:S04]  /*18590*/  LDL.LU.64 R240, [R1+0x830] ;  /* 0x0008300001f07983 */ /* 0x000f280000300a00 */
[----:B------:R-:W4:Y:S04]  /*185a0*/  LDL.LU.64 R28, [R1+0x828] ;  /* 0x00082800011c7983 */ /* 0x000f280000300a00 */
[----:B------:R-:W4:Y:S01]  /*185b0*/  LDL.LU.64 R242, [R1+0x820] ;  /* 0x0008200001f27983 */ /* 0x000f220000300a00 */
[----:B------:R-:W-:Y:S01]  /*185c0*/  VIADD R4, R5, 0xfffffe4e ;  /* 0xfffffe4e05047836 */ /* 0x000fe20000000000 */
[----:B------:R-:W-:Y:S01]  /*185d0*/  IADD3 R0, PT, PT, R9, -0x1b3, RZ ;  /* 0xfffffe4d09007810 */ /* 0x000fe20007ffe0ff */
[----:B------:R-:W4:Y:S03]  /*185e0*/  LDC R5, c[0x0][0x3a0] ;  /* 0x0000e800ff057b82 */ /* 0x000f260000000800 */
[----:B------:R-:W-:Y:S01]  /*185f0*/  ISETP.GE.U32.AND P1, PT, R4, 0x7ffffdcf, PT ;  /* 0x7ffffdcf0400780c */ /* 0x000fe20003f26070 */
[----:B------:R-:W-:Y:S01]  /*18600*/  VIADD R4, R6, 0xfffffe4c ;  /* 0xfffffe4c06047836 */ /* 0x000fe20000000000 */
[----:B------:R-:W-:Y:S01]  /*18610*/  ISETP.GE.U32.AND P4, PT, R0, 0x7ffffdce, PT ;  /* 0x7ffffdce0000780c */ /* 0x000fe20003f86070 */
[----:B--2---:R-:W-:-:S02]  /*18620*/  VIADD R0, R8, 0xfffffe4b ;  /* 0xfffffe4b08007836 */ /* 0x004fc40000000000 */
[----:B------:R-:W2:Y:S01]  /*18630*/  LDC R9, c[0x0][0x3a0] ;  /* 0x0000e800ff097b82 */ /* 0x000ea20000000800 */
[----:B------:R-:W-:Y:S02]  /*18640*/  ISETP.GE.U32.AND P2, PT, R4, 0x7ffffdcd, PT ;  /* 0x7ffffdcd0400780c */ /* 0x000fe40003f46070 */
[----:B------:R-:W-:-:S05]  /*18650*/  ISETP.GE.U32.AND P6, PT, R0, 0x7ffffdcc, PT ;  /* 0x7ffffdcc0000780c */ /* 0x000fca0003fc6070 */
[----:B------:R5:W-:Y:S01]  /*18660*/  LDGSTS.E [R82+0x6c400], desc[UR16][R18.64], !P1 ;  /* 0x6c40000012527fae */ /* 0x000be2000c9a1010 */
[----:B------:R-:W2:Y:S03]  /*18670*/  LDC R8, c[0x0][0x3a0] ;  /* 0x0000e800ff087b82 */ /* 0x000ea60000000800 */
[----:B------:R3:W-:Y:S04]  /*18680*/  LDGSTS.E [R82+0x6c600], desc[UR16][R16.64], !P1 ;  /* 0x6c60000010527fae */ /* 0x0007e8000c9a1010 */
[----:B------:R1:W-:Y:S01]  /*18690*/  LDGSTS.E [R82+0x6c800], desc[UR16][R14.64], !P4 ;  /* 0x6c8000000e527fae */ /* 0x0003e2000e1a1010 */
[----:B------:R-:W2:Y:S01]  /*186a0*/  LDC R6, c[0x0][0x3a0] ;  /* 0x0000e800ff067b82 */ /* 0x000ea20000000800 */
[----:B-----5:R-:W-:-:S02]  /*186b0*/  IMAD.WIDE R18, R2, 0x4, R230 ;  /* 0x0000000402127825 */ /* 0x020fc400078e02e6 */
[----:B------:R5:W-:Y:S02]  /*186c0*/  LDGSTS.E [R82+0x6ca00], desc[UR16][R12.64], !P4 ;  /* 0x6ca000000c527fae */ /* 0x000be4000e1a1010 */
[C---:B---3--:R-:W-:Y:S02]  /*186d0*/  IMAD.WIDE R16, R2.reuse, 0x4, R232 ;  /* 0x0000000402107825 */ /* 0x048fe400078e02e8 */
[----:B------:R3:W-:Y:S02]  /*186e0*/  STL.64 [R1+0x1b0], R18 ;  /* 0x0001b01201007387 */ /* 0x0007e40000100a00 */
[C---:B-1----:R-:W-:Y:S02]  /*186f0*/  IMAD.WIDE R14, R2.reuse, 0x4, R234 ;  /* 0x00000004020e7825 */ /* 0x042fe400078e02ea */
[----:B------:R4:W-:Y:S02]  /*18700*/  STL.64 [R1+0x1a8], R16 ;  /* 0x0001a81001007387 */ /* 0x0009e40000100a00 */
[----:B-----5:R-:W-:-:S02]  /*18710*/  IMAD.WIDE R12, R2, 0x4, R236 ;  /* 0x00000004020c7825 */ /* 0x020fc400078e02ec */
[----:B------:R3:W-:Y:S04]  /*18720*/  LDGSTS.E [R82+0x6cc00], desc[UR16][R18.64], !P2 ;  /* 0x6cc0000012527fae */ /* 0x0007e8000d1a1010 */
[----:B------:R-:W5:Y:S04]  /*18730*/  LDL.LU.64 R244, [R1+0x818] ;  /* 0x0008180001f47983 */ /* 0x000f680000300a00 */
[----:B------:R4:W-:Y:S01]  /*18740*/  LDGSTS.E [R82+0x6ce00], desc[UR16][R16.64], !P2 ;  /* 0x6ce0000010527fae */ /* 0x0009e2000d1a1010 */
[----:B---3--:R-:W-:-:S03]  /*18750*/  IMAD.WIDE R18, R2, 0x4, R238 ;  /* 0x0000000402127825 */ /* 0x008fc600078e02ee */
[----:B------:R1:W-:Y:S04]  /*18760*/  STL.64 [R1+0x1a0], R14 ;  /* 0x0001a00e01007387 */ /* 0x0003e80000100a00 */
[----:B------:R3:W-:Y:S04]  /*18770*/  STL.64 [R1+0x198], R12 ;  /* 0x0001980c01007387 */ /* 0x0007e80000100a00 */
[----:B------:R-:W5:Y:S04]  /*18780*/  LDL.LU.64 R246, [R1+0x810] ;  /* 0x0008100001f67983 */ /* 0x000f680000300a00 */
[----:B------:R1:W-:Y:S04]  /*18790*/  LDGSTS.E [R82+0x6d000], desc[UR16][R14.64], !P6 ;  /* 0x6d0000000e527fae */ /* 0x0003e8000f1a1010 */
[----:B------:R3:W-:Y:S04]  /*187a0*/  LDGSTS.E [R82+0x6d200], desc[UR16][R12.64], !P6 ;  /* 0x6d2000000c527fae */ /* 0x0007e8000f1a1010 */
[----:B------:R-:W-:Y:S01]  /*187b0*/  STL.64 [R1+0x190], R18 ;  /* 0x0001901201007387 */ /* 0x000fe20000100a00 */
[----:B------:R-:W-:Y:S01]  /*187c0*/  IADD3 R4, PT, PT, R7, -0x1b6, RZ ;  /* 0xfffffe4a07047810 */ /* 0x000fe20007ffe0ff */
[----:B------:R-:W-:Y:S01]  /*187d0*/  VIADD R0, R10, 0xfffffe49 ;  /* 0xfffffe490a007836 */ /* 0x000fe20000000000 */
[----:B------:R-:W1:Y:S02]  /*187e0*/  LDC R7, c[0x0][0x3a0] ;  /* 0x0000e800ff077b82 */ /* 0x000e640000000800 */
[----:B------:R-:W-:-:S02]  /*187f0*/  ISETP.GE.U32.AND P1, PT, R4, 0x7ffffdcb, PT ;  /* 0x7ffffdcb0400780c */ /* 0x000fc40003f26070 */
[----:B------:R-:W-:-:S04]  /*18800*/  ISETP.GE.U32.AND P4, PT, R0, 0x7ffffdca, PT ;  /* 0x7ffffdca0000780c */ /* 0x000fc80003f86070 */
[----:B------:R-:W1:Y:S07]  /*18810*/  LDC R10, c[0x0][0x3a0] ;  /* 0x0000e800ff0a7b82 */ /* 0x000e6e0000000800 */
[----:B------:R-:W-:Y:S01]  /*18820*/  LDGSTS.E [R82+0x6d400], desc[UR16][R18.64], !P1 ;  /* 0x6d40000012527fae */ /* 0x000fe2000c9a1010 */
[----:B----4-:R-:W-:-:S05]  /*18830*/  IMAD.WIDE R16, R2, 0x4, R248 ;  /* 0x0000000402107825 */ /* 0x010fca00078e02f8 */
[----:B------:R4:W-:Y:S04]  /*18840*/  STL.64 [R1+0x188], R16 ;  /* 0x0001881001007387 */ /* 0x0009e80000100a00 */
[----:B------:R-:W5:Y:S01]  /*18850*/  LDL.LU.64 R20, [R1+0x808] ;  /* 0x0008080001147983 */ /* 0x000f620000300a00 */
[----:B-1----:R-:W-:-:S03]  /*18860*/  IMAD.WIDE R14, R2, 0x4, R250 ;  /* 0x00000004020e7825 */ /* 0x002fc600078e02fa */
[----:B------:R-:W5:Y:S04]  /*18870*/  LDL.LU.64 R248, [R1+0x800] ;  /* 0x0008000001f87983 */ /* 0x000f680000300a00 */
[----:B------:R1:W-:Y:S04]  /*18880*/  STL.64 [R1+0x180], R14 ;  /* 0x0001800e01007387 */ /* 0x0003e80000100a00 */
[----:B------:R4:W-:Y:S01]  /*18890*/  LDGSTS.E [R82+0x6d600], desc[UR16][R16.64], !P1 ;  /* 0x6d60000010527fae */ /* 0x0009e2000c9a1010 */
[----:B---3--:R-:W-:-:S03]  /*188a0*/  IMAD.WIDE R12, R2, 0x4, R240 ;  /* 0x00000004020c7825 */ /* 0x008fc600078e02f0 */
[----:B------:R1:W-:Y:S04]  /*188b0*/  LDGSTS.E [R82+0x6d800], desc[UR16][R14.64], !P4 ;  /* 0x6d8000000e527fae */ /* 0x0003e8000e1a1010 */
[----:B------:R5:W-:Y:S04]  /*188c0*/  STL.64 [R1+0x178], R12 ;  /* 0x0001780c01007387 */ /* 0x000be80000100a00 */
[----:B------:R-:W3:Y:S04]  /*188d0*/  LDL.LU.64 R250, [R1+0x7f8] ;  /* 0x0007f80001fa7983 */ /* 0x000ee80000300a00 */
[----:B------:R-:W3:Y:S01]  /*188e0*/  LDL.LU.64 R240, [R1+0x7f0] ;  /* 0x0007f00001f07983 */ /* 0x000ee20000300a00 */
[----:B----4-:R-:W-:Y:S01]  /*188f0*/  IMAD.WIDE R16, R2, 0x4, R28 ;  /* 0x0000000402107825 */ /* 0x010fe200078e021c */
[----:B--2---:R-:W-:-:S02]  /*18900*/  IADD3 R0, PT, PT, R9, -0x1b9, RZ ;  /* 0xfffffe4709007810 */ /* 0x004fc40007ffe0ff */
[----:B------:R5:W-:Y:S01]  /*18910*/  LDGSTS.E [R82+0x6da00], desc[UR16][R12.64], !P4 ;  /* 0x6da000000c527fae */ /* 0x000be2000e1a1010 */
[----:B-1----:R-:W-:-:S03]  /*18920*/  IMAD.WIDE R14, R2, 0x4, R242 ;  /* 0x00000004020e7825 */ /* 0x002fc600078e02f2 */
[----:B------:R-:W-:Y:S01]  /*18930*/  STL.64 [R1+0x170], R16 ;  /* 0x0001701001007387 */ /* 0x000fe20000100a00 */
[----:B------:R-:W-:Y:S01]  /*18940*/  VIADD R4, R5, 0xfffffe48 ;  /* 0xfffffe4805047836 */ /* 0x000fe20000000000 */
[----:B------:R-:W-:Y:S01]  /*18950*/  ISETP.GE.U32.AND P6, PT, R0, 0x7ffffdc8, PT ;  /* 0x7ffffdc80000780c */ /* 0x000fe20003fc6070 */
[----:B------:R-:W1:Y:S01]  /*18960*/  LDC R9, c[0x0][0x3a0] ;  /* 0x0000e800ff097b82 */ /* 0x000e620000000800 */
[----:B------:R-:W-:Y:S04]  /*18970*/  STL.64 [R1+0x168], R14 ;  /* 0x0001680e01007387 */ /* 0x000fe80000100a00 */
[----:B------:R-:W2:Y:S03]  /*18980*/  LDL.LU.64 R28, [R1+0x7e8] ;  /* 0x0007e800011c7983 */ /* 0x000ea60000300a00 */
[----:B------:R-:W4:Y:S01]  /*18990*/  LDC R5, c[0x0][0x3a0] ;  /* 0x0000e800ff057b82 */ /* 0x000f220000000800 */
[----:B------:R-:W4:Y:S01]  /*189a0*/  LDL.LU.64 R242, [R1+0x7e0] ;  /* 0x0007e00001f27983 */ /* 0x000f220000300a00 */
[----:B------:R-:W-:Y:S01]  /*189b0*/  ISETP.GE.U32.AND P2, PT, R4, 0x7ffffdc9, PT ;  /* 0x7ffffdc90400780c */ /* 0x000fe20003f46070 */
[----:B------:R-:W-:-:S05]  /*189c0*/  VIADD R0, R8, 0xfffffe45 ;  /* 0xfffffe4508007836 */ /* 0x000fca0000000000 */
[----:B------:R-:W-:Y:S01]  /*189d0*/  ISETP.GE.U32.AND P4, PT, R0, 0x7ffffdc6, PT ;  /* 0x7ffffdc60000780c */ /* 0x000fe20003f86070 */
[----:B------:R-:W-:Y:S01]  /*189e0*/  VIADD R0, R10, 0xfffffe43 ;  /* 0xfffffe430a007836 */ /* 0x000fe20000000000 */
[----:B------:R-:W1:Y:S05]  /*189f0*/  LDC R8, c[0x0][0x3a0] ;  /* 0x0000e800ff087b82 */ /* 0x000e6a0000000800 */
[----:B------:R-:W-:Y:S04]  /*18a00*/  LDGSTS.E [R82+0x6dc00], desc[UR16][R16.64], !P2 ;  /* 0x6dc0000010527fae */ /* 0x000fe8000d1a1010 */
[----:B------:R-:W-:Y:S01]  /*18a10*/  LDGSTS.E [R82+0x6de00], desc[UR16][R14.64], !P2 ;  /* 0x6de000000e527fae */ /* 0x000fe2000d1a1010 */
[----:B-----5:R-:W-:-:S05]  /*18a20*/  IMAD.WIDE R12, R2, 0x4, R244 ;  /* 0x00000004020c7825 */ /* 0x020fca00078e02f4 */
[----:B------:R-:W-:Y:S04]  /*18a30*/  STL.64 [R1+0x160], R12 ;  /* 0x0001600c01007387 */ /* 0x000fe80000100a00 */
[----:B------:R-:W-:Y:S01]  /*18a40*/  LDGSTS.E [R82+0x6e000], desc[UR16][R12.64], !P6 ;  /* 0x6e0000000c527fae */ /* 0x000fe2000f1a1010 */
[----:B------:R-:W-:-:S05]  /*18a50*/  IMAD.WIDE R10, R2, 0x4, R246 ;  /* 0x00000004020a7825 */ /* 0x000fca00078e02f6 */
[----:B------:R5:W-:Y:S04]  /*18a60*/  STL.64 [R1+0x158], R10 ;  /* 0x0001580a01007387 */ /* 0x000be80000100a00 */
[----:B------:R-:W4:Y:S04]  /*18a70*/  LDL.LU.64 R244, [R1+0x7d8] ;  /* 0x0007d80001f47983 */ /* 0x000f280000300a00 */
[----:B------:R-:W4:Y:S01]  /*18a80*/  LDL.LU.64 R246, [R1+0x7d0] ;  /* 0x0007d00001f67983 */ /* 0x000f220000300a00 */
[----:B------:R-:W-:Y:S02]  /*18a90*/  VIADD R4, R6, 0xfffffe46 ;  /* 0xfffffe4606047836 */ /* 0x000fe40000000000 */
[----:B------:R-:W1:Y:S01]  /*18aa0*/  LDC R6, c[0x0][0x3a0] ;  /* 0x0000e800ff067b82 */ /* 0x000e620000000800 */
[----:B------:R5:W-:Y:S02]  /*18ab0*/  LDGSTS.E [R82+0x6e200], desc[UR16][R10.64], !P6 ;  /* 0x6e2000000a527fae */ /* 0x000be4000f1a1010 */
[----:B------:R-:W-:Y:S01]  /*18ac0*/  ISETP.GE.U32.AND P1, PT, R4, 0x7ffffdc7, PT ;  /* 0x7ffffdc70400780c */ /* 0x000fe20003f26070 */
[----:B------:R-:W-:-:S04]  /*18ad0*/  IMAD.WIDE R18, R2, 0x4, R20 ;  /* 0x0000000402127825 */ /* 0x000fc800078e0214 */
[----:B-----5:R-:W5:Y:S01]  /*18ae0*/  LDC R10, c[0x0][0x3a0] ;  /* 0x0000e800ff0a7b82 */ /* 0x020f620000000800 */
[C---:B------:R-:W-:Y:S01]  /*18af0*/  IMAD.WIDE R16, R2.reuse, 0x4, R248 ;  /* 0x0000000402107825 */ /* 0x040fe200078e02f8 */
[----:B------:R2:W-:Y:S04]  /*18b00*/  STL.64 [R1+0x150], R18 ;  /* 0x0001501201007387 */ /* 0x0005e80000100a00 */
[----:B------:R4:W-:Y:S04]  /*18b10*/  STL.64 [R1+0x148], R16 ;  /* 0x0001481001007387 */ /* 0x0009e80000100a00 */
[----:B------:R-:W5:Y:S04]  /*18b20*/  LDL.LU.64 R20, [R1+0x7c8] ;  /* 0x0007c80001147983 */ /* 0x000f680000300a00 */
[----:B------:R-:W5:Y:S04]  /*18b30*/  LDL.LU.64 R248, [R1+0x7c0] ;  /* 0x0007c00001f87983 */ /* 0x000f680000300a00 */
[----:B------:R2:W-:Y:S01]  /*18b40*/  LDGSTS.E [R82+0x6e400], desc[UR16][R18.64], !P1 ;  /* 0x6e40000012527fae */ /* 0x0005e2000c9a1010 */
[----:B---3--:R-:W-:-:S03]  /*18b50*/  IMAD.WIDE R14, R2, 0x4, R250 ;  /* 0x00000004020e7825 */ /* 0x008fc600078e02fa */
[----:B------:R4:W-:Y:S01]  /*18b60*/  LDGSTS.E [R82+0x6e600], desc[UR16][R16.64], !P1 ;  /* 0x6e60000010527fae */ /* 0x0009e2000c9a1010 */
[----:B------:R-:W-:-:S03]  /*18b70*/  IMAD.WIDE R12, R2, 0x4, R240 ;  /* 0x00000004020c7825 */ /* 0x000fc600078e02f0 */
[----:B------:R3:W-:Y:S04]  /*18b80*/  STL.64 [R1+0x140], R14 ;  /* 0x0001400e01007387 */ /* 0x0007e80000100a00 */
[----:B------:R1:W-:Y:S04]  /*18b90*/  STL.64 [R1+0x138], R12 ;  /* 0x0001380c01007387 */ /* 0x0003e80000100a00 */
[----:B------:R-:W5:Y:S04]  /*18ba0*/  LDL.LU.64 R250, [R1+0x7b8] ;  /* 0x0007b80001fa7983 */ /* 0x000f680000300a00 */
[----:B------:R-:W5:Y:S01]  /*18bb0*/  LDL.LU.64 R240, [R1+0x7b0] ;  /* 0x0007b00001f07983 */ /* 0x000f620000300a00 */
[----:B--2---:R-:W-:Y:S01]  /*18bc0*/  IMAD.WIDE R18, R2, 0x4, R28 ;  /* 0x0000000402127825 */ /* 0x004fe200078e021c */
[----:B------:R-:W-:-:S02]  /*18bd0*/  IADD3 R4, PT, PT, R7, -0x1bc, RZ ;  /* 0xfffffe4407047810 */ /* 0x000fc40007ffe0ff */
[----:B------:R3:W-:Y:S01]  /*18be0*/  LDGSTS.E [R82+0x6e800], desc[UR16][R14.64], !P4 ;  /* 0x6e8000000e527fae */ /* 0x0007e2000e1a1010 */
[----:B------:R-:W-:Y:S01]  /*18bf0*/  ISETP.GE.U32.AND P6, PT, R0, 0x7ffffdc4, PT ;  /* 0x7ffffdc40000780c */ /* 0x000fe20003fc6070 */
[----:B----4-:R-:W-:Y:S02]  /*18c00*/  IMAD.WIDE R16, R2, 0x4, R242 ;  /* 0x0000000402107825 */ /* 0x010fe400078e02f2 */
[----:B------:R-:W-:Y:S01]  /*18c10*/  STL.64 [R1+0x130], R18 ;  /* 0x0001301201007387 */ /* 0x000fe20000100a00 */
[----:B------:R-:W2:Y:S03]  /*18c20*/  LDC R7, c[0x0][0x3a0] ;  /* 0x0000e800ff077b82 */ /* 0x000ea60000000800 */
[----:B------:R4:W-:Y:S04]  /*18c30*/  STL.64 [R1+0x128], R16 ;  /* 0x0001281001007387 */ /* 0x0009e80000100a00 */
[----:B------:R-:W2:Y:S04]  /*18c40*/  LDL.LU.64 R28, [R1+0x7a8] ;  /* 0x0007a800011c7983 */ /* 0x000ea80000300a00 */
[----:B------:R-:W2:Y:S01]  /*18c50*/  LDL.LU.64 R242, [R1+0x7a0] ;  /* 0x0007a00001f27983 */ /* 0x000ea20000300a00 */
[----:B------:R-:W-:-:S02]  /*18c60*/  ISETP.GE.U32.AND P2, PT, R4, 0x7ffffdc5, PT ;  /* 0x7ffffdc50400780c */ /* 0x000fc40003f46070 */
[----:B-1----:R-:W-:Y:S01]  /*18c70*/  IADD3 R0, PT, PT, R9, -0x1bf, RZ ;  /* 0xfffffe4109007810 */ /* 0x002fe20007ffe0ff */
[----:B------:R1:W-:Y:S01]  /*18c80*/  LDGSTS.E [R82+0x6ea00], desc[UR16][R12.64], !P4 ;  /* 0x6ea000000c527fae */ /* 0x0003e2000e1a1010 */
[----:B---3--:R-:W-:Y:S02]  /*18c90*/  IMAD.WIDE R14, R2, 0x4, R244 ;  /* 0x00000004020e7825 */ /* 0x008fe400078e02f4 */
[----:B------:R-:W-:-:S07]  /*18ca0*/  ISETP.GE.U32.AND P4, PT, R0, 0x7ffffdc2, PT ;  /* 0x7ffffdc20000780c */ /* 0x000fce0003f86070 */
[----:B------:R-:W-:Y:S01]  /*18cb0*/  LDGSTS.E [R82+0x6ec00], desc[UR16][R18.64], !P2 ;  /* 0x6ec0000012527fae */ /* 0x000fe2000d1a1010 */
[----:B------:R-:W3:Y:S01]  /*18cc0*/  LDC R9, c[0x0][0x3a0] ;  /* 0x0000e800ff097b82 */ /* 0x000ee20000000800 */
[----:B-1----:R-:W-:Y:S02]  /*18cd0*/  IMAD.WIDE R12, R2, 0x4, R246 ;  /* 0x00000004020c7825 */ /* 0x002fe400078e02f6 */
[----:B------:R4:W-:Y:S02]  /*18ce0*/  LDGSTS.E [R82+0x6ee00], desc[UR16][R16.64], !P2 ;  /* 0x6ee0000010527fae */ /* 0x0009e4000d1a1010 */
[----:B------:R-:W-:Y:S02]  /*18cf0*/  VIADD R0, R8, 0xfffffe3f ;  /* 0xfffffe3f08007836 */ /* 0x000fe40000000000 */
[----:B------:R1:W-:Y:S01]  /*18d00*/  STL.64 [R1+0x120], R14 ;  /* 0x0001200e01007387 */ /* 0x0003e20000100a00 */
[----:B------:R-:W-:Y:S01]  /*18d10*/  VIADD R4, R5, 0xfffffe42 ;  /* 0xfffffe4205047836 */ /* 0x000fe20000000000 */
[----:B------:R-:W1:Y:S02]  /*18d20*/  LDC R8, c[0x0][0x3a0] ;  /* 0x0000e800ff087b82 */ /* 0x000e640000000800 */
[----:B------:R1:W-:Y:S04]  /*18d30*/  LDGSTS.E [R82+0x6f000], desc[UR16][R14.64], !P6 ;  /* 0x6f0000000e527fae */ /* 0x0003e8000f1a1010 */
[----:B------:R1:W-:Y:S02]  /*18d40*/  STL.64 [R1+0x118], R12 ;  /* 0x0001180c01007387 */ /* 0x0003e40000100a00 */
[----:B------:R-:W1:Y:S02]  /*18d50*/  LDC R5, c[0x0][0x3a0] ;  /* 0x0000e800ff057b82 */ /* 0x000e640000000800 */
[----:B------:R-:W3:Y:S04]  /*18d60*/  LDL.LU.64 R244, [R1+0x798] ;  /* 0x0007980001f47983 */ /* 0x000ee80000300a00 */
[----:B------:R1:W-:Y:S01]  /*18d70*/  LDGSTS.E [R82+0x6f200], desc[UR16][R12.64], !P6 ;  /* 0x6f2000000c527fae */ /* 0x0003e2000f1a1010 */
[----:B------:R-:W-:Y:S01]  /*18d80*/  ISETP.GE.U32.AND P6, PT, R0, 0x7ffffdc0, PT ;  /* 0x7ffffdc00000780c */ /* 0x000fe20003fc6070 */
[----:B-----5:R-:W-:-:S02]  /*18d90*/  VIADD R0, R10, 0xfffffe3d ;  /* 0xfffffe3d0a007836 */ /* 0x020fc40000000000 */
[----:B------:R-:W5:Y:S01]  /*18da0*/  LDL.LU.64 R246, [R1+0x790] ;  /* 0x0007900001f67983 */ /* 0x000f620000300a00 */
[----:B------:R-:W-:Y:S01]  /*18db0*/  ISETP.GE.U32.AND P1, PT, R4, 0x7ffffdc3, PT ;  /* 0x7ffffdc30400780c */ /* 0x000fe20003f26070 */
[----:B----4-:R-:W-:-:S04]  /*18dc0*/  IMAD.WIDE R16, R2, 0x4, R20 ;  /* 0x0000000402107825 */ /* 0x010fc800078e0214 */
[C---:B-1----:R-:W-:Y:S01]  /*18dd0*/  IMAD.WIDE R14, R2.reuse, 0x4, R248 ;  /* 0x00000004020e7825 */ /* 0x042fe200078e02f8 */
[----:B------:R1:W-:Y:S04]  /*18de0*/  STL.64 [R1+0x110], R16 ;  /* 0x0001101001007387 */ /* 0x0003e80000100a00 */
[----:B------:R-:W-:Y:S04]  /*18df0*/  STL.64 [R1+0x108], R14 ;  /* 0x0001080e01007387 */ /* 0x000fe80000100a00 */
[----:B------:R-:W4:Y:S04]  /*18e00*/  LDL.LU.64 R20, [R1+0x788] ;  /* 0x0007880001147983 */ /* 0x000f280000300a00 */
[----:B------:R-:W4:Y:S04]  /*18e10*/  LDL.LU.64 R248, [R1+0x780] ;  /* 0x0007800001f87983 */ /* 0x000f280000300a00 */
[----:B------:R1:W-:Y:S01]  /*18e20*/  LDGSTS.E [R82+0x6f400], desc[UR16][R16.64], !P1 ;  /* 0x6f40000010527fae */ /* 0x0003e2000c9a1010 */
[----:B------:R-:W-:-:S03]  /*18e30*/  IMAD.WIDE R12, R2, 0x4, R250 ;  /* 0x00000004020c7825 */ /* 0x000fc600078e02fa */
[----:B------:R-:W-:Y:S01]  /*18e40*/  LDGSTS.E [R82+0x6f600], desc[UR16][R14.64], !P1 ;  /* 0x6f6000000e527fae */ /* 0x000fe2000c9a1010 */
[----:B------:R-:W-:-:S03]  /*18e50*/  IMAD.WIDE R10, R2, 0x4, R240 ;  /* 0x00000004020a7825 */ /* 0x000fc600078e02f0 */
[----:B------:R-:W-:Y:S04]  /*18e60*/  STL.64 [R1+0x100], R12 ;  /* 0x0001000c01007387 */ /* 0x000fe80000100a00 */
[----:B------:R1:W-:Y:S04]  /*18e70*/  STL.64 [R1+0xf8], R10 ;  /* 0x0000f80a01007387 */ /* 0x0003e80000100a00 */
[----:B------:R-:W4:Y:S04]  /*18e80*/  LDL.LU.64 R250, [R1+0x778] ;  /* 0x0007780001fa7983 */ /* 0x000f280000300a00 */
[----:B------:R-:W4:Y:S01]  /*18e90*/  LDL.LU.64 R240, [R1+0x770] ;  /* 0x0007700001f07983 */ /* 0x000f220000300a00 */
[----:B--2---:R-:W-:-:S03]  /*18ea0*/  IMAD.WIDE R18, R2, 0x4, R28 ;  /* 0x0000000402127825 */ /* 0x004fc600078e021c */
[----:B------:R-:W-:Y:S01]  /*18eb0*/  LDGSTS.E [R82+0x6f800], desc[UR16][R12.64], !P4 ;  /* 0x6f8000000c527fae */ /* 0x000fe2000e1a1010 */
[----:B-1----:R-:W-:-:S03]  /*18ec0*/  IMAD.WIDE R16, R2, 0x4, R242 ;  /* 0x0000000402107825 */ /* 0x002fc600078e02f2 */
[----:B------:R4:W-:Y:S04]  /*18ed0*/  STL.64 [R1+0xf0], R18 ;  /* 0x0000f01201007387 */ /* 0x0009e80000100a00 */
[----:B------:R1:W-:Y:S04]  /*18ee0*/  STL.64 [R1+0xe8], R16 ;  /* 0x0000e81001007387 */ /* 0x0003e80000100a00 */
[----:B------:R-:W2:Y:S04]  /*18ef0*/  LDL.LU.64 R28, [R1+0x768] ;  /* 0x00076800011c7983 */ /* 0x000ea80000300a00 */
[----:B------:R-:W2:Y:S01]  /*18f00*/  LDL.LU.64 R242, [R1+0x760] ;  /* 0x0007600001f27983 */ /* 0x000ea20000300a00 */
[----:B------:R-:W-:-:S02]  /*18f10*/  VIADD R4, R6, 0xfffffe40 ;  /* 0xfffffe4006047836 */ /* 0x000fc40000000000 */
[----:B------:R-:W1:Y:S01]  /*18f20*/  LDC R6, c[0x0][0x3a0] ;  /* 0x0000e800ff067b82 */ /* 0x000e620000000800 */
[----:B------:R3:W-:Y:S02]  /*18f30*/  LDGSTS.E [R82+0x6fa00], desc[UR16][R10.64], !P4 ;  /* 0x6fa000000a527fae */ /* 0x0007e4000e1a1010 */
[----:B------:R-:W-:-:S05]  /*18f40*/  ISETP.GE.U32.AND P2, PT, R4, 0x7ffffdc1, PT ;  /* 0x7ffffdc10400780c */ /* 0x000fca0003f46070 */
[----:B---3--:R-:W3:Y:S08]  /*18f50*/  LDC R10, c[0x0][0x3a0] ;  /* 0x0000e800ff0a7b82 */ /* 0x008ef00000000800 */
[----:B------:R4:W-:Y:S04]  /*18f60*/  LDGSTS.E [R82+0x6fc00], desc[UR16][R18.64], !P2 ;  /* 0x6fc0000012527fae */ /* 0x0009e8000d1a1010 */
[----:B------:R1:W-:Y:S01]  /*18f70*/  LDGSTS.E [R82+0x6fe00], desc[UR16][R16.64], !P2 ;  /* 0x6fe0000010527fae */ /* 0x0003e2000d1a1010 */
[----:B------:R-:W-:-:S04]  /*18f80*/  IMAD.WIDE R14, R2, 0x4, R244 ;  /* 0x00000004020e7825 */ /* 0x000fc800078e02f4 */
[----:B-----5:R-:W-:Y:S01]  /*18f90*/  IMAD.WIDE R12, R2, 0x4, R246 ;  /* 0x00000004020c7825 */ /* 0x020fe200078e02f6 */
[----:B------:R5:W-:Y:S04]  /*18fa0*/  STL.64 [R1+0xe0], R14 ;  /* 0x0000e00e01007387 */ /* 0x000be80000100a00 */
[----:B------:R1:W-:Y:S04]  /*18fb0*/  STL.64 [R1+0xd8], R12 ;  /* 0x0000d80c01007387 */ /* 0x0003e80000100a00 */
[----:B------:R-:W3:Y:S04]  /*18fc0*/  LDL.LU.64 R244, [R1+0x758] ;  /* 0x0007580001f47983 */ /* 0x000ee80000300a00 */
[----:B------:R-:W3:Y:S04]  /*18fd0*/  LDL.LU.64 R246, [R1+0x750] ;  /* 0x0007500001f67983 */ /* 0x000ee80000300a00 */
[----:B------:R5:W-:Y:S04]  /*18fe0*/  LDGSTS.E [R82+0x70000], desc[UR16][R14.64], !P6 ;  /* 0x700000000e527fae */ /* 0x000be8000f1a1010 */
[----:B------:R1:W-:Y:S01]  /*18ff0*/  LDGSTS.E [R82+0x70200], desc[UR16][R12.64], !P6 ;  /* 0x702000000c527fae */ /* 0x0003e2000f1a1010 */
[----:B------:R-:W-:-:S02]  /*19000*/  IADD3 R4, PT, PT, R7, -0x1c2, RZ ;  /* 0xfffffe3e07047810 */ /* 0x000fc40007ffe0ff */
[----:B------:R-:W-:Y:S01]  /*19010*/  ISETP.GE.U32.AND P4, PT, R0, 0x7ffffdbe, PT ;  /* 0x7ffffdbe0000780c */ /* 0x000fe20003f86070 */
[----:B------:R-:W1:Y:S01]  /*19020*/  LDC R7, c[0x0][0x3a0] ;  /* 0x0000e800ff077b82 */ /* 0x000e620000000800 */
[----:B------:R-:W-:Y:S01]  /*19030*/  ISETP.GE.U32.AND P1, PT, R4, 0x7ffffdbf, PT ;  /* 0x7ffffdbf0400780c */ /* 0x000fe20003f26070 */
[----:B----4-:R-:W-:-:S04]  /*19040*/  IMAD.WIDE R18, R2, 0x4, R20 ;  /* 0x0000000402127825 */ /* 0x010fc800078e0214 */
[C---:B-1----:R-:W-:Y:S01]  /*19050*/  IMAD.WIDE R16, R2.reuse, 0x4, R248 ;  /* 0x0000000402107825 */ /* 0x042fe200078e02f8 */
[----:B------:R-:W-:Y:S04]  /*19060*/  STL.64 [R1+0xd0], R18 ;  /* 0x0000d01201007387 */ /* 0x000fe80000100a00 */
[----:B------:R2:W-:Y:S04]  /*19070*/  STL.64 [R1+0xc8], R16 ;  /* 0x0000c81001007387 */ /* 0x0005e80000100a00 */
[----:B------:R-:W4:Y:S04]  /*19080*/  LDL.LU.64 R20, [R1+0x748] ;  /* 0x0007480001147983 */ /* 0x000f280000300a00 */
[----:B------:R-:W4:Y:S04]  /*19090*/  LDL.LU.64 R248, [R1+0x740] ;  /* 0x0007400001f87983 */ /* 0x000f280000300a00 */
[----:B------:R-:W-:Y:S01]  /*190a0*/  LDGSTS.E [R82+0x70400], desc[UR16][R18.64], !P1 ;  /* 0x7040000012527fae */ /* 0x000fe2000c9a1010 */
[----:B-----5:R-:W-:-:S03]  /*190b0*/  IMAD.WIDE R14, R2, 0x4, R250 ;  /* 0x00000004020e7825 */ /* 0x020fc600078e02fa */
[----:B------:R2:W-:Y:S01]  /*190c0*/  LDGSTS.E [R82+0x70600], desc[UR16][R16.64], !P1 ;  /* 0x7060000010527fae */ /* 0x0005e2000c9a1010 */
[----:B------:R-:W-:-:S03]  /*190d0*/  IMAD.WIDE R12, R2, 0x4, R240 ;  /* 0x00000004020c7825 */ /* 0x000fc600078e02f0 */
[----:B------:R1:W-:Y:S04]  /*190e0*/  STL.64 [R1+0xc0], R14 ;  /* 0x0000c00e01007387 */ /* 0x0003e80000100a00 */
[----:B------:R5:W-:Y:S04]  /*190f0*/  STL.64 [R1+0xb8], R12 ;  /* 0x0000b80c01007387 */ /* 0x000be80000100a00 */
[----:B------:R-:W4:Y:S04]  /*19100*/  LDL.LU.64 R250, [R1+0x738] ;  /* 0x0007380001fa7983 */ /* 0x000f280000300a00 */
[----:B------:R-:W4:Y:S04]  /*19110*/  LDL.LU.64 R240, [R1+0x730] ;  /* 0x0007300001f07983 */ /* 0x000f280000300a00 */
[----:B------:R1:W-:Y:S01]  /*19120*/  LDGSTS.E [R82+0x70800], desc[UR16][R14.64], !P4 ;  /* 0x708000000e527fae */ /* 0x0003e2000e1a1010 */
[----:B--2---:R-:W-:Y:S01]  /*19130*/  IMAD.WIDE R16, R2, 0x4, R28 ;  /* 0x0000000402107825 */ /* 0x004fe200078e021c */
[----:B------:R-:W-:-:S02]  /*19140*/  IADD3 R0, PT, PT, R9, -0x1c5, RZ ;  /* 0xfffffe3b09007810 */ /* 0x000fc40007ffe0ff */
[----:B------:R5:W-:Y:S01]  /*19150*/  LDGSTS.E [R82+0x70a00], desc[UR16][R12.64], !P4 ;  /* 0x70a000000c527fae */ /* 0x000be2000e1a1010 */
[----:B------:R-:W-:-:S03]  /*19160*/  VIADD R4, R5, 0xfffffe3c ;  /* 0xfffffe3c05047836 */ /* 0x000fc60000000000 */
[----:B------:R-:W-:Y:S01]  /*19170*/  STL.64 [R1+0xb0], R16 ;  /* 0x0000b01001007387 */ /* 0x000fe20000100a00 */
[----:B-1----:R-:W-:Y:S01]  /*19180*/  IMAD.WIDE R14, R2, 0x4, R242 ;  /* 0x00000004020e7825 */ /* 0x002fe200078e02f2 */
[----:B------:R-:W-:Y:S01]  /*19190*/  ISETP.GE.U32.AND P6, PT, R0, 0x7ffffdbc, PT ;  /* 0x7ffffdbc0000780c */ /* 0x000fe20003fc6070 */
[----:B------:R-:W1:Y:S03]  /*191a0*/  LDC R9, c[0x0][0x3a0] ;  /* 0x0000e800ff097b82 */ /* 0x000e660000000800 */
[----:B------:R-:W-:Y:S04]  /*191b0*/  STL.64 [R1+0xa8], R14 ;  /* 0x0000a80e01007387 */ /* 0x000fe80000100a00 */
[----:B------:R-:W2:Y:S01]  /*191c0*/  LDL.LU.64 R28, [R1+0x728] ;  /* 0x00072800011c7983 */ /* 0x000ea20000300a00 */
[----:B------:R-:W1:Y:S03]  /*191d0*/  LDC R5, c[0x0][0x3a0] ;  /* 0x0000e800ff057b82 */ /* 0x000e660000000800 */
[----:B------:R-:W2:Y:S01]  /*191e0*/  LDL.LU.64 R242, [R1+0x720] ;  /* 0x0007200001f27983 */ /* 0x000ea20000300a00 */
[----:B------:R-:W-:Y:S01]  /*191f0*/  ISETP.GE.U32.AND P2, PT, R4, 0x7ffffdbd, PT ;  /* 0x7ffffdbd0400780c */ /* 0x000fe20003f46070 */
[----:B------:R-:W-:-:S02]  /*19200*/  VIADD R0, R8, 0xfffffe39 ;  /* 0xfffffe3908007836 */ /* 0x000fc40000000000 */
[----:B------:R-:W-:Y:S01]  /*19210*/  VIADD R4, R6, 0xfffffe3a ;  /* 0xfffffe3a06047836 */ /* 0x000fe20000000000 */
[----:B------:R-:W1:Y:S02]  /*19220*/  LDC R8, c[0x0][0x3a0] ;  /* 0x0000e800ff087b82 */ /* 0x000e640000000800 */
[----:B------:R-:W-:Y:S01]  /*19230*/  ISETP.GE.U32.AND P4, PT, R0, 0x7ffffdba, PT ;  /* 0x7ffffdba0000780c */ /* 0x000fe20003f86070 */
[----:B---3--:R-:W-:-:S05]  /*19240*/  VIADD R0, R10, 0xfffffe37 ;  /* 0xfffffe370a007836 */ /* 0x008fca0000000000 */
[----:B------:R-:W3:Y:S01]  /*19250*/  LDC R6, c[0x0][0x3a0] ;  /* 0x0000e800ff067b82 */ /* 0x000ee20000000800 */
[----:B------:R-:W-:Y:S04]  /*19260*/  LDGSTS.E [R82+0x70c00], desc[UR16][R16.64], !P2 ;  /* 0x70c0000010527fae */ /* 0x000fe8000d1a1010 */
[----:B------:R-:W-:Y:S01]  /*19270*/  LDGSTS.E [R82+0x70e00], desc[UR16][R14.64], !P2 ;  /* 0x70e000000e527fae */ /* 0x000fe2000d1a1010 */
[----:B-----5:R-:W-:-:S04]  /*19280*/  IMAD.WIDE R12, R2, 0x4, R244 ;  /* 0x00000004020c7825 */ /* 0x020fc800078e02f4 */
[----:B------:R-:W-:Y:S01]  /*19290*/  IMAD.WIDE R10, R2, 0x4, R246 ;  /* 0x00000004020a7825 */ /* 0x000fe200078e02f6 */
[----:B------:R-:W-:Y:S04]  /*192a0*/  STL.64 [R1+0xa0], R12 ;  /* 0x0000a00c01007387 */ /* 0x000fe80000100a00 */
[----:B------:R5:W-:Y:S04]  /*192b0*/  STL.64 [R1+0x98], R10 ;  /* 0x0000980a01007387 */ /* 0x000be80000100a00 */
[----:B------:R-:W3:Y:S04]  /*192c0*/  LDL.LU.64 R244, [R1+0x718] ;  /* 0x0007180001f47983 */ /* 0x000ee80000300a00 */
[----:B------:R-:W3:Y:S04]  /*192d0*/  LDL.LU.64 R246, [R1+0x710] ;  /* 0x0007100001f67983 */ /* 0x000ee80000300a00 */
[----:B------:R-:W-:Y:S01]  /*192e0*/  LDGSTS.E [R82+0x71000], desc[UR16][R12.64], !P6 ;  /* 0x710000000c527fae */ /* 0x000fe2000f1a1010 */
[----:B------:R-:W-:-:S03]  /*192f0*/  ISETP.GE.U32.AND P1, PT, R4, 0x7ffffdbb, PT ;  /* 0x7ffffdbb0400780c */ /* 0x000fc60003f26070 */
[----:B------:R5:W-:Y:S01]  /*19300*/  LDGSTS.E [R82+0x71200], desc[UR16][R10.64], !P6 ;  /* 0x712000000a527fae */ /* 0x000be2000f1a1010 */
[C---:B----4-:R-:W-:Y:S01]  /*19310*/  IMAD.WIDE R18, R2.reuse, 0x4, R20 ;  /* 0x0000000402127825 */ /* 0x050fe200078e0214 */
[----:B-----5:R-:W4:Y:S03]  /*19320*/  LDC R10, c[0x0][0x3a0] ;  /* 0x0000e800ff0a7b82 */ /* 0x020f260000000800 */
[C---:B------:R-:W-:Y:S01]  /*19330*/  IMAD.WIDE R16, R2.reuse, 0x4, R248 ;  /* 0x0000000402107825 */ /* 0x040fe200078e02f8 */
[----:B------:R2:W-:Y:S04]  /*19340*/  STL.64 [R1+0x90], R18 ;  /* 0x0000901201007387 */ /* 0x0005e80000100a00 */
[----:B------:R5:W-:Y:S04]  /*19350*/  STL.64 [R1+0x88], R16 ;  /* 0x0000881001007387 */ /* 0x000be80000100a00 */
[----:B------:R-:W4:Y:S04]  /*19360*/  LDL.LU.64 R20, [R1+0x708] ;  /* 0x0007080001147983 */ /* 0x000f280000300a00 */
[----:B------:R-:W4:Y:S04]  /*19370*/  LDL.LU.64 R248, [R1+0x700] ;  /* 0x0007000001f87983 */ /* 0x000f280000300a00 */
[----:B------:R2:W-:Y:S01]  /*19380*/  LDGSTS.E [R82+0x71400], desc[UR16][R18.64], !P1 ;  /* 0x7140000012527fae */ /* 0x0005e2000c9a1010 */
[----:B------:R-:W-:-:S03]  /*19390*/  IMAD.WIDE R14, R2, 0x4, R250 ;  /* 0x00000004020e7825 */ /* 0x000fc600078e02fa */
[----:B------:R5:W-:Y:S01]  /*193a0*/  LDGSTS.E [R82+0x71600], desc[UR16][R16.64], !P1 ;  /* 0x7160000010527fae */ /* 0x000be2000c9a1010 */
[----:B------:R-:W-:-:S03]  /*193b0*/  IMAD.WIDE R12, R2, 0x4, R240 ;  /* 0x00000004020c7825 */ /* 0x000fc600078e02f0 */
[----:B------:R3:W-:Y:S04]  /*193c0*/  STL.64 [R1+0x80], R14 ;  /* 0x0000800e01007387 */ /* 0x0007e80000100a00 */
[----:B------:R1:W-:Y:S04]  /*193d0*/  STL.64 [R1+0x78], R12 ;  /* 0x0000780c01007387 */ /* 0x0003e80000100a00 */
[----:B------:R-:W4:Y:S04]  /*193e0*/  LDL.LU.64 R250, [R1+0x6f8] ;  /* 0x0006f80001fa7983 */ /* 0x000f280000300a00 */
[----:B------:R-:W4:Y:S01]  /*193f0*/  LDL.LU.64 R240, [R1+0x6f0] ;  /* 0x0006f00001f07983 */ /* 0x000f220000300a00 */
[----:B------:R-:W-:-:S02]  /*19400*/  IADD3 R4, PT, PT, R7, -0x1c8, RZ ;  /* 0xfffffe3807047810 */ /* 0x000fc40007ffe0ff */
[----:B------:R-:W-:Y:S01]  /*19410*/  ISETP.GE.U32.AND P6, PT, R0, 0x7ffffdb8, PT ;  /* 0x7ffffdb80000780c */ /* 0x000fe20003fc6070 */
[----:B------:R3:W-:Y:S01]  /*19420*/  LDGSTS.E [R82+0x71800], desc[UR16][R14.64], !P4 ;  /* 0x718000000e527fae */ /* 0x0007e2000e1a1010 */
[----:B--2---:R-:W-:-:S04]  /*19430*/  IMAD.WIDE R18, R2, 0x4, R28 ;  /* 0x0000000402127825 */ /* 0x004fc800078e021c */
[----:B-----5:R-:W-:Y:S01]  /*19440*/  IMAD.WIDE R16, R2, 0x4, R242 ;  /* 0x0000000402107825 */ /* 0x020fe200078e02f2 */
        /* <DEDUP_REMOVED lines=8> */
[----:B------:R-:W-:Y:S01]  /*194d0*/  VIADD R4, R5, 0xfffffe36 ;  /* 0xfffffe3605047836 */ /* 0x000fe20000000000 */
[----:B------:R-:W2:Y:S01]  /*194e0*/  LDC R9, c[0x0][0x3a0] ;  /* 0x0000e800ff097b82 */ /* 0x000ea20000000800 */
[----:B------:R-:W-:Y:S01]  /*194f0*/  ISETP.GE.U32.AND P4, PT, R0, 0x7ffffdb6, PT ;  /* 0x7ffffdb60000780c */ /* 0x000fe20003f86070 */
[----:B------:R-:W-:-:S06]  /*19500*/  VIADD R0, R8, 0xfffffe33 ;  /* 0xfffffe3308007836 */ /* 0x000fcc0000000000 */
[----:B------:R-:W-:Y:S01]  /*19510*/  LDGSTS.E [R82+0x71c00], desc[UR16][R18.64], !P2 ;  /* 0x71c0000012527fae */ /* 0x000fe2000d1a1010 */
[----:B---3--:R-:W-:-:S03]  /*19520*/  IMAD.WIDE R14, R2, 0x4, R244 ;  /* 0x00000004020e7825 */ /* 0x008fc600078e02f4 */
[----:B------:R5:W-:Y:S01]  /*19530*/  LDGSTS.E [R82+0x71e00], desc[UR16][R16.64], !P2 ;  /* 0x71e0000010527fae */ /* 0x000be2000d1a1010 */
[----:B-1----:R-:W-:-:S03]  /*19540*/  IMAD.WIDE R12, R2, 0x4, R246 ;  /* 0x00000004020c7825 */ /* 0x002fc600078e02f6 */
[----:B------:R1:W-:Y:S01]  /*19550*/  STL.64 [R1+0x60], R14 ;  /* 0x0000600e01007387 */ /* 0x0003e20000100a00 */
[----:B------:R-:W-:Y:S01]  /*19560*/  ISETP.GE.U32.AND P1, PT, R4, 0x7ffffdb7, PT ;  /* 0x7ffffdb70400780c */ /* 0x000fe20003f26070 */
[----:B------:R-:W3:Y:S02]  /*19570*/  LDC R5, c[0x0][0x3a0] ;  /* 0x0000e800ff057b82 */ /* 0x000ee40000000800 */
[----:B------:R1:W-:Y:S04]  /*19580*/  LDGSTS.E [R82+0x72000], desc[UR16][R14.64], !P6 ;  /* 0x720000000e527fae */ /* 0x0003e8000f1a1010 */
[----:B------:R1:W-:Y:S02]  /*19590*/  STL.64 [R1+0x58], R12 ;  /* 0x0000580c01007387 */ /* 0x0003e40000100a00 */
[----:B------:R-:W1:Y:S02]  /*195a0*/  LDC R8, c[0x0][0x3a0] ;  /* 0x0000e800ff087b82 */ /* 0x000e640000000800 */
[----:B------:R1:W-:Y:S01]  /*195b0*/  LDGSTS.E [R82+0x72200], desc[UR16][R12.64], !P6 ;  /* 0x722000000c527fae */ /* 0x0003e2000f1a1010 */
[----:B------:R-:W-:Y:S01]  /*195c0*/  ISETP.GE.U32.AND P6, PT, R0, 0x7ffffdb4, PT ;  /* 0x7ffffdb40000780c */ /* 0x000fe20003fc6070 */
[----:B----4-:R-:W-:-:S02]  /*195d0*/  VIADD R0, R10, 0xfffffe31 ;  /* 0xfffffe310a007836 */ /* 0x010fc40000000000 */
[----:B------:R-:W4:Y:S04]  /*195e0*/  LDL.LU.64 R244, [R1+0x6d8] ;  /* 0x0006d80001f47983 */ /* 0x000f280000300a00 */
[----:B------:R-:W3:Y:S01]  /*195f0*/  LDL.LU.64 R246, [R1+0x6d0] ;  /* 0x0006d00001f67983 */ /* 0x000ee20000300a00 */
[----:B-----5:R-:W-:-:S04]  /*19600*/  IMAD.WIDE R16, R2, 0x4, R20 ;  /* 0x0000000402107825 */ /* 0x020fc800078e0214 */
[C---:B-1----:R-:W-:Y:S01]  /*19610*/  IMAD.WIDE R14, R2.reuse, 0x4, R248 ;  /* 0x00000004020e7825 */ /* 0x042fe200078e02f8 */
[----:B------:R1:W-:Y:S04]  /*19620*/  STL.64 [R1+0x50], R16 ;  /* 0x0000501001007387 */ /* 0x0003e80000100a00 */
[----:B------:R-:W-:Y:S04]  /*19630*/  STL.64 [R1+0x48], R14 ;  /* 0x0000480e01007387 */ /* 0x000fe80000100a00 */
[----:B------:R-:W5:Y:S04]  /*19640*/  LDL.LU.64 R20, [R1+0x6c8] ;  /* 0x0006c80001147983 */ /* 0x000f680000300a00 */
[----:B------:R-:W5:Y:S04]  /*19650*/  LDL.LU.64 R248, [R1+0x6c0] ;  /* 0x0006c00001f87983 */ /* 0x000f680000300a00 */
[----:B------:R1:W-:Y:S01]  /*19660*/  LDGSTS.E [R82+0x72400], desc[UR16][R16.64], !P1 ;  /* 0x7240000010527fae */ /* 0x0003e2000c9a1010 */
[----:B------:R-:W-:-:S03]  /*19670*/  IMAD.WIDE R12, R2, 0x4, R250 ;  /* 0x00000004020c7825 */ /* 0x000fc600078e02fa */
[----:B------:R-:W-:Y:S01]  /*19680*/  LDGSTS.E [R82+0x72600], desc[UR16][R14.64], !P1 ;  /* 0x726000000e527fae */ /* 0x000fe2000c9a1010 */
[----:B------:R-:W-:-:S03]  /*19690*/  IMAD.WIDE R10, R2, 0x4, R240 ;  /* 0x00000004020a7825 */ /* 0x000fc600078e02f0 */
[----:B------:R-:W-:Y:S04]  /*196a0*/  STL.64 [R1+0x40], R12 ;  /* 0x0000400c01007387 */ /* 0x000fe80000100a00 */
[----:B------:R1:W-:Y:S04]  /*196b0*/  STL.64 [R1+0x38], R10 ;  /* 0x0000380a01007387 */ /* 0x0003e80000100a00 */
[----:B------:R-:W5:Y:S04]  /*196c0*/  LDL.LU.64 R250, [R1+0x6b8] ;  /* 0x0006b80001fa7983 */ /* 0x000f680000300a00 */
[----:B------:R-:W5:Y:S01]  /*196d0*/  LDL.LU.64 R240, [R1+0x6b0] ;  /* 0x0006b00001f07983 */ /* 0x000f620000300a00 */
[----:B--2---:R-:W-:-:S03]  /*196e0*/  IMAD.WIDE R18, R2, 0x4, R28 ;  /* 0x0000000402127825 */ /* 0x004fc600078e021c */
[----:B------:R-:W-:Y:S01]  /*196f0*/  LDGSTS.E [R82+0x72800], desc[UR16][R12.64], !P4 ;  /* 0x728000000c527fae */ /* 0x000fe2000e1a1010 */
[----:B-1----:R-:W-:-:S03]  /*19700*/  IMAD.WIDE R16, R2, 0x4, R242 ;  /* 0x0000000402107825 */ /* 0x002fc600078e02f2 */
[----:B------:R1:W-:Y:S04]  /*19710*/  STL.64 [R1+0x30], R18 ;  /* 0x0000301201007387 */ /* 0x0003e80000100a00 */
[----:B------:R5:W-:Y:S04]  /*19720*/  STL.64 [R1+0x28], R16 ;  /* 0x0000281001007387 */ /* 0x000be80000100a00 */
[----:B------:R-:W2:Y:S01]  /*19730*/  LDL.LU.64 R28, [R1+0x6a8] ;  /* 0x0006a800011c7983 */ /* 0x000ea20000300a00 */
[----:B------:R-:W-:Y:S02]  /*19740*/  VIADD R4, R6, 0xfffffe34 ;  /* 0xfffffe3406047836 */ /* 0x000fe40000000000 */
[----:B------:R-:W1:Y:S01]  /*19750*/  LDC R6, c[0x0][0x3a0] ;  /* 0x0000e800ff067b82 */ /* 0x000e620000000800 */
[----:B------:R4:W-:Y:S02]  /*19760*/  LDGSTS.E [R82+0x72a00], desc[UR16][R10.64], !P4 ;  /* 0x72a000000a527fae */ /* 0x0009e4000e1a1010 */
[----:B------:R-:W-:-:S05]  /*19770*/  ISETP.GE.U32.AND P2, PT, R4, 0x7ffffdb5, PT ;  /* 0x7ffffdb50400780c */ /* 0x000fca0003f46070 */
[----:B----4-:R-:W4:Y:S08]  /*19780*/  LDC R11, c[0x0][0x3a0] ;  /* 0x0000e800ff0b7b82 */ /* 0x010f300000000800 */
[----:B------:R1:W-:Y:S04]  /*19790*/  LDGSTS.E [R82+0x72c00], desc[UR16][R18.64], !P2 ;  /* 0x72c0000012527fae */ /* 0x0003e8000d1a1010 */
[----:B------:R5:W-:Y:S01]  /*197a0*/  LDGSTS.E [R82+0x72e00], desc[UR16][R16.64], !P2 ;  /* 0x72e0000010527fae */ /* 0x000be2000d1a1010 */
[----:B------:R-:W-:-:S04]  /*197b0*/  IMAD.WIDE R14, R2, 0x4, R244 ;  /* 0x00000004020e7825 */ /* 0x000fc800078e02f4 */
[----:B---3--:R-:W-:Y:S01]  /*197c0*/  IMAD.WIDE R12, R2, 0x4, R246 ;  /* 0x00000004020c7825 */ /* 0x008fe200078e02f6 */
[----:B------:R3:W-:Y:S01]  /*197d0*/  STL.64 [R1+0x20], R14 ;  /* 0x0000200e01007387 */ /* 0x0007e20000100a00 */
[----:B------:R-:W-:Y:S01]  /*197e0*/  IADD3 R4, PT, PT, R7, -0x1ce, RZ ;  /* 0xfffffe3207047810 */ /* 0x000fe20007ffe0ff */
[----:B------:R-:W2:Y:S02]  /*197f0*/  LDC R10, c[0x0][0x3a0] ;  /* 0x0000e800ff0a7b82 */ /* 0x000ea40000000800 */
[----:B------:R-:W4:Y:S04]  /*19800*/  LDL.LU.64 R246, [R1+0x6a0] ;  /* 0x0006a00001f67983 */ /* 0x000f280000300a00 */
[----:B------:R3:W-:Y:S01]  /*19810*/  LDGSTS.E [R82+0x73000], desc[UR16][R14.64], !P6 ;  /* 0x730000000e527fae */ /* 0x0007e2000f1a1010 */
[----:B------:R-:W-:Y:S01]  /*19820*/  ISETP.GE.U32.AND P4, PT, R0, 0x7ffffdb2, PT ;  /* 0x7ffffdb20000780c */ /* 0x000fe20003f86070 */
[----:B------:R-:W2:Y:S02]  /*19830*/  LDC R7, c[0x0][0x3a0] ;  /* 0x0000e800ff077b82 */ /* 0x000ea40000000800 */
[----:B------:R3:W-:Y:S04]  /*19840*/  STL.64 [R1+0x18], R12 ;  /* 0x0000180c01007387 */ /* 0x0007e80000100a00 */
[----:B------:R3:W-:Y:S02]  /*19850*/  LDGSTS.E [R82+0x73200], desc[UR16][R12.64], !P6 ;  /* 0x732000000c527fae */ /* 0x0007e4000f1a1010 */
[----:B-1----:R-:W1:Y:S02]  /*19860*/  LDC R18, c[0x0][0x3a0] ;  /* 0x0000e800ff127b82 */ /* 0x002e640000000800 */
[----:B------:R-:W4:Y:S04]  /*19870*/  LDL.LU.64 R244, [R1+0x698] ;  /* 0x0006980001f47983 */ /* 0x000f280000300a00 */
[----:B------:R-:W4:Y:S01]  /*19880*/  LDL.LU.64 R242, [R1+0x690] ;  /* 0x0006900001f27983 */ /* 0x000f220000300a00 */
[----:B------:R-:W-:Y:S01]  /*19890*/  ISETP.GE.U32.AND P1, PT, R4, 0x7ffffdb3, PT ;  /* 0x7ffffdb30400780c */ /* 0x000fe20003f26070 */
[----:B-----5:R-:W-:-:S04]  /*198a0*/  IMAD.WIDE R16, R2, 0x4, R20 ;  /* 0x0000000402107825 */ /* 0x020fc800078e0214 */
[C---:B---3--:R-:W-:Y:S01]  /*198b0*/  IMAD.WIDE R14, R2.reuse, 0x4, R248 ;  /* 0x00000004020e7825 */ /* 0x048fe200078e02f8 */
[----:B------:R-:W-:Y:S04]  /*198c0*/  STL.64 [R1+0x10], R16 ;  /* 0x0000101001007387 */ /* 0x000fe80000100a00 */
[----:B------:R3:W-:Y:S04]  /*198d0*/  STL.64 [R1+0x8], R14 ;  /* 0x0000080e01007387 */ /* 0x0007e80000100a00 */
[----:B------:R-:W-:Y:S04]  /*198e0*/  LDGSTS.E [R82+0x73400], desc[UR16][R16.64], !P1 ;  /* 0x7340000010527fae */ /* 0x000fe8000c9a1010 */
[----:B------:R3:W-:Y:S01]  /*198f0*/  LDGSTS.E [R82+0x73600], desc[UR16][R14.64], !P1 ;  /* 0x736000000e527fae */ /* 0x0007e2000c9a1010 */
[----:B------:R-:W-:-:S04]  /*19900*/  IMAD.WIDE R12, R2, 0x4, R250 ;  /* 0x00000004020c7825 */ /* 0x000fc800078e02fa */
[C---:B------:R-:W-:Y:S01]  /*19910*/  IMAD.WIDE R250, R2.reuse, 0x4, R240 ;  /* 0x0000000402fa7825 */ /* 0x040fe200078e02f0 */
[----:B------:R5:W-:Y:S01]  /*19920*/  STL.64 [R1], R12 ;  /* 0x0000000c01007387 */ /* 0x000be20000100a00 */
[----:B------:R-:W-:Y:S01]  /*19930*/  IADD3 R0, PT, PT, R9, -0x1d1, RZ ;  /* 0xfffffe2f09007810 */ /* 0x000fe20007ffe0ff */
[----:B---3--:R-:W3:Y:S02]  /*19940*/  LDC R14, c[0x0][0x3a0] ;  /* 0x0000e800ff0e7b82 */ /* 0x008ee40000000800 */
[----:B------:R-:W3:Y:S04]  /*19950*/  LDL.LU.64 R240, [R1+0x688] ;  /* 0x0006880001f07983 */ /* 0x000ee80000300a00 */
[----:B------:R-:W3:Y:S01]  /*19960*/  LDL.LU.64 R30, [R1+0x680] ;  /* 0x00068000011e7983 */ /* 0x000ee20000300a00 */
[----:B------:R-:W-:Y:S01]  /*19970*/  VIADD R4, R5, 0xfffffe30 ;  /* 0xfffffe3005047836 */ /* 0x000fe20000000000 */
[----:B------:R-:W1:Y:S02]  /*19980*/  LDC R9, c[0x0][0x3a0] ;  /* 0x0000e800ff097b82 */ /* 0x000e640000000800 */
[----:B------:R-:W3:Y:S04]  /*19990*/  LDL.LU.64 R24, [R1+0x678] ;  /* 0x0006780001187983 */ /* 0x000ee80000300a00 */
[----:B------:R-:W3:Y:S04]  /*199a0*/  LDL.LU.64 R20, [R1+0x670] ;  /* 0x0006700001147983 */ /* 0x000ee80000300a00 */
[----:B------:R-:W-:Y:S04]  /*199b0*/  STL.64 [R1+0xea0], R250 ;  /* 0x000ea0fa01007387 */ /* 0x000fe80000100a00 */
[----:B------:R-:W-:Y:S01]  /*199c0*/  LDGSTS.E [R82+0x73800], desc[UR16][R12.64], !P4 ;  /* 0x738000000c527fae */ /* 0x000fe2000e1a1010 */
[----:B--2---:R-:W-:-:S03]  /*199d0*/  IMAD.WIDE R248, R2, 0x4, R28 ;  /* 0x0000000402f87825 */ /* 0x004fc600078e021c */
[----:B------:R-:W2:Y:S01]  /*199e0*/  LDL.LU.64 R16, [R1+0x668] ;  /* 0x0006680001107983 */ /* 0x000ea20000300a00 */
[----:B------:R-:W-:Y:S02]  /*199f0*/  ISETP.GE.U32.AND P2, PT, R4, 0x7ffffdb1, PT ;  /* 0x7ffffdb10400780c */ /* 0x000fe40003f46070 */
[----:B------:R-:W-:Y:S01]  /*19a00*/  ISETP.GE.U32.AND P6, PT, R0, 0x7ffffdb0, PT ;  /* 0x7ffffdb00000780c */ /* 0x000fe20003fc6070 */
[----:B------:R-:W-:Y:S04]  /*19a10*/  LDGSTS.E [R82+0x73a00], desc[UR16][R250.64], !P4 ;  /* 0x73a00000fa527fae */ /* 0x000fe8000e1a1010 */
[----:B-----5:R-:W5:Y:S04]  /*19a20*/  LDL.LU.64 R12, [R1+0x660] ;  /* 0x00066000010c7983 */ /* 0x020f680000300a00 */
[----:B------:R-:W2:Y:S04]  /*19a30*/  LDL.LU.64 R84, [R1+0x658] ;  /* 0x0006580001547983 */ /* 0x000ea80000300a00 */
[----:B------:R-:W5:Y:S01]  /*19a40*/  LDL.LU.64 R28, [R1+0x650] ;  /* 0x00065000011c7983 */ /* 0x000f620000300a00 */
[----:B------:R-:W-:-:S03]  /*19a50*/  VIADD R0, R8, 0xfffffe2d ;  /* 0xfffffe2d08007836 */ /* 0x000fc60000000000 */
[----:B------:R-:W-:Y:S02]  /*19a60*/  LDGSTS.E [R82+0x73c00], desc[UR16][R248.64], !P2 ;  /* 0x73c00000f8527fae */ /* 0x000fe4000d1a1010 */
[----:B------:R-:W-:Y:S01]  /*19a70*/  ISETP.GE.U32.AND P4, PT, R0, 0x7ffffdae, PT ;  /* 0x7ffffdae0000780c */ /* 0x000fe20003f86070 */
[----:B----4-:R-:W-:Y:S01]  /*19a80*/  VIADD R0, R11, 0xfffffe2b ;  /* 0xfffffe2b0b007836 */ /* 0x010fe20000000000 */
[----:B------:R-:W-:Y:S01]  /*19a90*/  STL.64 [R1+0xe88], R248 ;  /* 0x000e88f801007387 */ /* 0x000fe20000100a00 */
[----:B------:R-:W-:Y:S02]  /*19aa0*/  VIADD R4, R6, 0xfffffe2e ;  /* 0xfffffe2e06047836 */ /* 0x000fe40000000000 */
[----:B------:R-:W-:-:S05]  /*19ab0*/  IMAD.WIDE R246, R2, 0x4, R246 ;  /* 0x0000000402f67825 */ /* 0x000fca00078e02f6 */
[----:B------:R-:W-:Y:S04]  /*19ac0*/  LDGSTS.E [R82+0x73e00], desc[UR16][R246.64], !P2 ;  /* 0x73e00000f6527fae */ /* 0x000fe8000d1a1010 */
[----:B------:R-:W-:Y:S01]  /*19ad0*/  STL.64 [R1+0xe90], R246 ;  /* 0x000e90f601007387 */ /* 0x000fe20000100a00 */
[----:B------:R-:W-:-:S04]  /*19ae0*/  IMAD.WIDE R244, R2, 0x4, R244 ;  /* 0x0000000402f47825 */ /* 0x000fc800078e02f4 */
[----:B------:R-:W-:Y:S01]  /*19af0*/  IMAD.WIDE R242, R2, 0x4, R242 ;  /* 0x0000000402f27825 */ /* 0x000fe200078e02f2 */
[----:B------:R-:W-:Y:S04]  /*19b00*/  LDGSTS.E [R82+0x74000], desc[UR16][R244.64], !P6 ;  /* 0x74000000f4527fae */ /* 0x000fe8000f1a1010 */
[----:B------:R-:W-:Y:S01]  /*19b10*/  LDGSTS.E [R82+0x74200], desc[UR16][R242.64], !P6 ;  /* 0x74200000f2527fae */ /* 0x000fe2000f1a1010 */
[----:B------:R-:W-:Y:S02]  /*19b20*/  ISETP.GE.U32.AND P6, PT, R0, 0x7ffffdac, PT ;  /* 0x7ffffdac0000780c */ /* 0x000fe40003fc6070 */
[----:B-1----:R-:W-:Y:S01]  /*19b30*/  IADD3 R0, PT, PT, R9, -0x1d7, RZ ;  /* 0xfffffe2909007810 */ /* 0x002fe20007ffe0ff */
[----:B------:R-:W-:Y:S04]  /*19b40*/  STL.64 [R1+0xe98], R244 ;  /* 0x000e98f401007387 */ /* 0x000fe80000100a00 */
[----:B------:R-:W-:Y:S04]  /*19b50*/  STL.64 [R1+0xe80], R242 ;  /* 0x000e80f201007387 */ /* 0x000fe80000100a00 */
[----:B------:R-:W4:Y:S01]  /*19b60*/  LDL.LU.64 R40, [R1+0x648] ;  /* 0x0006480001287983 */ /* 0x000f220000300a00 */
[----:B------:R-:W-:-:S02]  /*19b70*/  ISETP.GE.U32.AND P1, PT, R4, 0x7ffffdaf, PT ;  /* 0x7ffffdaf0400780c */ /* 0x000fc40003f26070 */
[----:B------:R-:W-:Y:S01]  /*19b80*/  IADD3 R4, PT, PT, R7, -0x1d4, RZ ;  /* 0xfffffe2c07047810 */ /* 0x000fe20007ffe0ff */
[----:B------:R-:W-:-:S03]  /*19b90*/  VIADD R10, R10, 0xfffffe2a ;  /* 0xfffffe2a0a0a7836 */ /* 0x000fc60000000000 */
[----:B------:R-:W-:Y:S01]  /*19ba0*/  ISETP.GE.U32.AND P2, PT, R4, 0x7ffffdad, PT ;  /* 0x7ffffdad0400780c */ /* 0x000fe20003f46070 */
[C---:B---3--:R-:W-:Y:S02]  /*19bb0*/  IMAD.WIDE R8, R2.reuse, 0x4, R20 ;  /* 0x0000000402087825 */ /* 0x048fe400078e0214 */
[----:B------:R-:W3:Y:S04]  /*19bc0*/  LDL.LU.64 R20, [R1+0x640] ;  /* 0x0006400001147983 */ /* 0x000ee80000300a00 */
[----:B------:R-:W3:Y:S01]  /*19bd0*/  LDL.LU.64 R36, [R1+0x638] ;  /* 0x0006380001247983 */ /* 0x000ee20000300a00 */
[----:B------:R-:W-:-:S04]  /*19be0*/  IMAD.WIDE R240, R2, 0x4, R240 ;  /* 0x0000000402f07825 */ /* 0x000fc800078e02f0 */
[C---:B------:R-:W-:Y:S01]  /*19bf0*/  IMAD.WIDE R4, R2.reuse, 0x4, R30 ;  /* 0x0000000402047825 */ /* 0x040fe200078e021e */
[----:B------:R-:W-:Y:S01]  /*19c00*/  LDGSTS.E [R82+0x74400], desc[UR16][R240.64], !P1 ;  /* 0x74400000f0527fae */ /* 0x000fe2000c9a1010 */
[----:B------:R-:W1:Y:S02]  /*19c10*/  LDC R30, c[0x0][0x3a0] ;  /* 0x0000e800ff1e7b82 */ /* 0x000e640000000800 */
[----:B------:R-:W-:Y:S01]  /*19c20*/  IMAD.WIDE R6, R2, 0x4, R24 ;  /* 0x0000000402067825 */ /* 0x000fe200078e0218 */
[----:B------:R5:W-:Y:S04]  /*19c30*/  LDGSTS.E [R82+0x74600], desc[UR16][R4.64], !P1 ;  /* 0x7460000004527fae */ /* 0x000be8000c9a1010 */
[----:B------:R-:W3:Y:S01]  /*19c40*/  LDL.LU.64 R24, [R1+0x630] ;  /* 0x0006300001187983 */ /* 0x000ee20000300a00 */
[----:B------:R-:W-:-:S03]  /*19c50*/  ISETP.GE.U32.AND P1, PT, R10, 0x7ffffdab, PT ;  /* 0x7ffffdab0a00780c */ /* 0x000fc60003f26070 */
[----:B------:R-:W-:Y:S01]  /*19c60*/  STL.64 [R1+0xea8], R240 ;  /* 0x000ea8f001007387 */ /* 0x000fe20000100a00 */
[----:B--2---:R-:W-:-:S03]  /*19c70*/  IMAD.WIDE R10, R2, 0x4, R16 ;  /* 0x00000004020a7825 */ /* 0x004fc600078e0210 */
[----:B------:R2:W-:Y:S01]  /*19c80*/  STL.64 [R1+0xeb0], R4 ;  /* 0x000eb00401007387 */ /* 0x0005e20000100a00 */
[----:B-----5:R-:W-:-:S03]  /*19c90*/  IMAD.WIDE R16, R2, 0x4, R28 ;  /* 0x0000000402107825 */ /* 0x020fc600078e021c */
[----:B------:R-:W-:Y:S04]  /*19ca0*/  LDGSTS.E [R82+0x74800], desc[UR16][R6.64], !P4 ;  /* 0x7480000006527fae */ /* 0x000fe8000e1a1010 */
[----:B------:R-:W-:Y:S04]  /*19cb0*/  STL.64 [R1+0xeb8], R6 ;  /* 0x000eb80601007387 */ /* 0x000fe80000100a00 */
[----:B------:R-:W-:Y:S01]  /*19cc0*/  LDGSTS.E [R82+0x74a00], desc[UR16][R8.64], !P4 ;  /* 0x74a0000008527fae */ /* 0x000fe2000e1a1010 */
[----:B------:R-:W-:Y:S01]  /*19cd0*/  ISETP.GE.U32.AND P4, PT, R0, 0x7ffffdaa, PT ;  /* 0x7ffffdaa0000780c */ /* 0x000fe20003f86070 */
[----:B------:R-:W-:Y:S01]  /*19ce0*/  VIADD R0, R14, 0xfffffe27 ;  /* 0xfffffe270e007836 */ /* 0x000fe20000000000 */
[----:B------:R-:W-:Y:S01]  /*19cf0*/  IADD3 R252, PT, PT, R252, 0x7f, RZ ;  /* 0x0000007ffcfc7810 */ /* 0x000fe20007ffe0ff */
[----:B------:R-:W-:Y:S01]  /*19d00*/  STL.64 [R1+0xec0], R8 ;  /* 0x000ec00801007387 */ /* 0x000fe20000100a00 */
[C---:B------:R-:W-:Y:S01]  /*19d10*/  IMAD.WIDE R14, R2.reuse, 0x4, R84 ;  /* 0x00000004020e7825 */ /* 0x040fe200078e0254 */
[----:B--2---:R-:W2:Y:S02]  /*19d20*/  LDC R5, c[0x0][0x3a0] ;  /* 0x0000e800ff057b82 */ /* 0x004ea40000000800 */
[----:B------:R-:W5:Y:S04]  /*19d30*/  LDL.LU.64 R44, [R1+0x628] ;  /* 0x00062800012c7983 */ /* 0x000f680000300a00 */
[----:B------:R-:W2:Y:S01]  /*19d40*/  LDL.LU.64 R28, [R1+0x620] ;  /* 0x00062000011c7983 */ /* 0x000ea20000300a00 */
[----:B------:R-:W-:Y:S01]  /*19d50*/  IMAD.WIDE R12, R2, 0x4, R12 ;  /* 0x00000004020c7825 */ /* 0x000fe200078e020c */
[----:B------:R-:W1:Y:S02]  /*19d60*/  LDC R4, c[0x0][0x3a0] ;  /* 0x0000e800ff047b82 */ /* 0x000e640000000800 */
[----:B------:R-:W2:Y:S04]  /*19d70*/  LDL.LU.64 R32, [R1+0x618] ;  /* 0x0006180001207983 */ /* 0x000ea80000300a00 */
[----:B------:R-:W2:Y:S04]  /*19d80*/  LDL.LU.64 R84, [R1+0x610] ;  /* 0x0006100001547983 */ /* 0x000ea80000300a00 */
[----:B------:R-:W-:Y:S04]  /*19d90*/  LDGSTS.E [R82+0x74c00], desc[UR16][R10.64], !P2 ;  /* 0x74c000000a527fae */ /* 0x000fe8000d1a1010 */
[----:B------:R-:W-:Y:S04]  /*19da0*/  LDGSTS.E [R82+0x74e00], desc[UR16][R12.64], !P2 ;  /* 0x74e000000c527fae */ /* 0x000fe8000d1a1010 */
[----:B------:R-:W-:Y:S04]  /*19db0*/  STL.64 [R1+0xec8], R10 ;  /* 0x000ec80a01007387 */ /* 0x000fe80000100a00 */
[----:B------:R4:W-:Y:S04]  /*19dc0*/  LDGSTS.E [R82+0x75000], desc[UR16][R14.64], !P6 ;  /* 0x750000000e527fae */ /* 0x0009e8000f1a1010 */
[----:B------:R-:W-:Y:S04]  /*19dd0*/  STL.64 [R1+0xed0], R12 ;  /* 0x000ed00c01007387 */ /* 0x000fe80000100a00 */
[----:B------:R-:W-:Y:S01]  /*19de0*/  LDGSTS.E [R82+0x75200], desc[UR16][R16.64], !P6 ;  /* 0x7520000010527fae */ /* 0x000fe2000f1a1010 */
[----:B------:R-:W-:Y:S01]  /*19df0*/  ISETP.GE.U32.AND P6, PT, R0, 0x7ffffda8, PT ;  /* 0x7ffffda80000780c */ /* 0x000fe20003fc6070 */
[----:B------:R-:W-:-:S02]  /*19e00*/  VIADD R0, R22, 0xfffffe25 ;  /* 0xfffffe2516007836 */ /* 0x000fc40000000000 */
[----:B------:R4:W-:Y:S04]  /*19e10*/  STL.64 [R1+0xed8], R14 ;  /* 0x000ed80e01007387 */ /* 0x0009e80000100a00 */
[----:B------:R-:W-:Y:S04]  /*19e20*/  STL.64 [R1+0xee0], R16 ;  /* 0x000ee01001007387 */ /* 0x000fe80000100a00 */
[----:B------:R-:W2:Y:S01]  /*19e30*/  LDL.LU.64 R56, [R1+0x608] ;  /* 0x0006080001387983 */ /* 0x000ea20000300a00 */
[----:B------:R-:W-:Y:S01]  /*19e40*/  VIADD R18, R18, 0xfffffe28 ;  /* 0xfffffe2812127836 */ /* 0x000fe20000000000 */
[----:B----4-:R-:W4:Y:S04]  /*19e50*/  LDC R14, c[0x0][0x3a0] ;  /* 0x0000e800ff0e7b82 */ /* 0x010f280000000800 */
[----:B------:R-:W-:Y:S01]  /*19e60*/  ISETP.GE.U32.AND P2, PT, R18, 0x7ffffda9, PT ;  /* 0x7ffffda91200780c */ /* 0x000fe20003f46070 */
[----:B------:R-:W-:-:S05]  /*19e70*/  IMAD.WIDE R18, R2, 0x4, R40 ;  /* 0x0000000402127825 */ /* 0x000fca00078e0228 */
[----:B------:R-:W-:Y:S01]  /*19e80*/  LDGSTS.E [R82+0x75400], desc[UR16][R18.64], !P1 ;  /* 0x7540000012527fae */ /* 0x000fe2000c9a1010 */
[----:B---3--:R-:W-:-:S03]  /*19e90*/  IMAD.WIDE R22, R2, 0x4, R36 ;  /* 0x0000000402167825 */ /* 0x008fc600078e0224 */
[----:B------:R-:W3:Y:S04]  /*19ea0*/  LDL.LU.64 R36, [R1+0x600] ;  /* 0x0006000001247983 */ /* 0x000ee80000300a00 */
[----:B------:R-:W3:Y:S01]  /*19eb0*/  LDL.LU.64 R52, [R1+0x5f8] ;  /* 0x0005f80001347983 */ /* 0x000ee20000300a00 */
[----:B------:R-:W-:-:S03]  /*19ec0*/  IMAD.WIDE R20, R2, 0x4, R20 ;  /* 0x0000000402147825 */ /* 0x000fc600078e0214 */
[----:B------:R-:W4:Y:S01]  /*19ed0*/  LDL.LU.64 R40, [R1+0x5f0] ;  /* 0x0005f00001287983 */ /* 0x000f220000300a00 */
[----:B------:R-:W-:-:S03]  /*19ee0*/  IMAD.WIDE R24, R2, 0x4, R24 ;  /* 0x0000000402187825 */ /* 0x000fc600078e0218 */
        /* <DEDUP_REMOVED lines=8> */
[----:B-1----:R-:W-:Y:S01]  /*19f70*/  IADD3 R0, PT, PT, R30, -0x1dd, RZ ;  /* 0xfffffe231e007810 */ /* 0x002fe20007ffe0ff */
[----:B------:R-:W-:Y:S01]  /*19f80*/  STL.64 [R1+0xf08], R24 ;  /* 0x000f081801007387 */ /* 0x000fe20000100a00 */
[----:B-----5:R-:W-:-:S03]  /*19f90*/  IMAD.WIDE R26, R2, 0x4, R44 ;  /* 0x00000004021a7825 */ /* 0x020fc600078e022c */
[----:B------:R-:W5:Y:S04]  /*19fa0*/  LDL.LU.64 R60, [R1+0x5e8] ;  /* 0x0005e800013c7983 */ /* 0x000f680000300a00 */
[----:B------:R-:W5:Y:S01]  /*19fb0*/  LDL.LU.64 R44, [R1+0x5e0] ;  /* 0x0005e000012c7983 */ /* 0x000f620000300a00 */
[----:B--2---:R-:W-:-:S03]  /*19fc0*/  IMAD.WIDE R30, R2, 0x4, R32 ;  /* 0x00000004021e7825 */ /* 0x004fc600078e0220 */
[----:B------:R-:W2:Y:S01]  /*19fd0*/  LDL.LU.64 R48, [R1+0x5d8] ;  /* 0x0005d80001307983 */ /* 0x000ea20000300a00 */
[----:B------:R-:W-:-:S03]  /*19fe0*/  IMAD.WIDE R32, R2, 0x4, R84 ;  /* 0x0000000402207825 */ /* 0x000fc600078e0254 */
[----:B------:R-:W-:Y:S04]  /*19ff0*/  LDGSTS.E [R82+0x75c00], desc[UR16][R26.64], !P2 ;  /* 0x75c000001a527fae */ /* 0x000fe8000d1a1010 */
[----:B------:R-:W2:Y:S01]  /*1a000*/  LDL.LU.64 R84, [R1+0x5d0] ;  /* 0x0005d00001547983 */ /* 0x000ea20000300a00 */
[----:B------:R-:W-:-:S03]  /*1a010*/  IMAD.WIDE R28, R2, 0x4, R28 ;  /* 0x00000004021c7825 */ /* 0x000fc600078e021c */
[----:B------:R-:W-:Y:S04]  /*1a020*/  STL.64 [R1+0xf10], R26 ;  /* 0x000f101a01007387 */ /* 0x000fe80000100a00 */
[----:B------:R-:W-:Y:S04]  /*1a030*/  LDGSTS.E [R82+0x75e00], desc[UR16][R28.64], !P2 ;  /* 0x75e000001c527fae */ /* 0x000fe8000d1a1010 */
[----:B------:R-:W-:Y:S04]  /*1a040*/  LDGSTS.E [R82+0x76000], desc[UR16][R30.64], !P6 ;  /* 0x760000001e527fae */ /* 0x000fe8000f1a1010 */
[----:B------:R-:W-:Y:S04]  /*1a050*/  STL.64 [R1+0xf18], R28 ;  /* 0x000f181c01007387 */ /* 0x000fe80000100a00 */
[----:B------:R-:W-:Y:S01]  /*1a060*/  LDGSTS.E [R82+0x76200], desc[UR16][R32.64], !P6 ;  /* 0x7620000020527fae */ /* 0x000fe2000f1a1010 */
[----:B------:R-:W-:Y:S01]  /*1a070*/  ISETP.GE.U32.AND P6, PT, R0, 0x7ffffda4, PT ;  /* 0x7ffffda40000780c */ /* 0x000fe20003fc6070 */
[----:B------:R-:W-:-:S02]  /*1a080*/  VIADD R0, R38, 0xfffffe21 ;  /* 0xfffffe2126007836 */ /* 0x000fc40000000000 */
[----:B------:R-:W-:Y:S04]  /*1a090*/  STL.64 [R1+0xf20], R30 ;  /* 0x000f201e01007387 */ /* 0x000fe80000100a00 */
[----:B------:R-:W-:Y:S04]  /*1a0a0*/  STL.64 [R1+0xf28], R32 ;  /* 0x000f282001007387 */ /* 0x000fe80000100a00 */
[----:B------:R-:W2:Y:S01]  /*1a0b0*/  LDL.LU.64 R72, [R1+0x5c8] ;  /* 0x0005c80001487983 */ /* 0x000ea20000300a00 */
[----:B------:R-:W-:Y:S01]  /*1a0c0*/  ISETP.GE.U32.AND P2, PT, R34, 0x7ffffda5, PT ;  /* 0x7ffffda52200780c */ /* 0x000fe20003f46070 */
[----:B------:R-:W-:-:S05]  /*1a0d0*/  IMAD.WIDE R34, R2, 0x4, R56 ;  /* 0x0000000402227825 */ /* 0x000fca00078e0238 */
[----:B------:R-:W-:Y:S01]  /*1a0e0*/  LDGSTS.E [R82+0x76400], desc[UR16][R34.64], !P1 ;  /* 0x7640000022527fae */ /* 0x000fe2000c9a1010 */
[----:B---3--:R-:W-:-:S03]  /*1a0f0*/  IMAD.WIDE R38, R2, 0x4, R52 ;  /* 0x0000000402267825 */ /* 0x008fc600078e0234 */
[----:B------:R-:W3:Y:S04]  /*1a100*/  LDL.LU.64 R52, [R1+0x5c0] ;  /* 0x0005c00001347983 */ /* 0x000ee80000300a00 */
[----:B------:R-:W3:Y:S01]  /*1a110*/  LDL.LU.64 R68, [R1+0x5b8] ;  /* 0x0005b80001447983 */ /* 0x000ee20000300a00 */
[----:B------:R-:W-:-:S03]  /*1a120*/  IMAD.WIDE R36, R2, 0x4, R36 ;  /* 0x0000000402247825 */ /* 0x000fc600078e0224 */
[----:B------:R-:W3:Y:S01]  /*1a130*/  LDL.LU.64 R56, [R1+0x5b0] ;  /* 0x0005b00001387983 */ /* 0x000ee20000300a00 */
[----:B----4-:R-:W-:-:S03]  /*1a140*/  IMAD.WIDE R40, R2, 0x4, R40 ;  /* 0x0000000402287825 */ /* 0x010fc600078e0228 */
        /* <DEDUP_REMOVED lines=10> */
[----:B-----5:R-:W-:-:S03]  /*1a1f0*/  IMAD.WIDE R42, R2, 0x4, R60 ;  /* 0x00000004022a7825 */ /* 0x020fc600078e023c */
[----:B------:R-:W4:Y:S01]  /*1a200*/  LDL.LU.64 R76, [R1+0x5a8] ;  /* 0x0005a800014c7983 */ /* 0x000f220000300a00 */
[----:B--2---:R-:W-:-:S03]  /*1a210*/  IMAD.WIDE R46, R2, 0x4, R48 ;  /* 0x00000004022e7825 */ /* 0x004fc600078e0230 */
[----:B------:R-:W2:Y:S04]  /*1a220*/  LDL.LU.64 R60, [R1+0x5a0] ;  /* 0x0005a000013c7983 */ /* 0x000ea80000300a00 */
[----:B------:R-:W5:Y:S01]  /*1a230*/  LDL.LU.64 R64, [R1+0x598] ;  /* 0x0005980001407983 */ /* 0x000f620000300a00 */
        /* <DEDUP_REMOVED lines=9> */
[----:B------:R-:W-:-:S02]  /*1a2d0*/  ISETP.GE.U32.AND P6, PT, R0, 0x7ffffda0, PT ;  /* 0x7ffffda00000780c */ /* 0x000fc40003fc6070 */
[----:B------:R-:W-:Y:S01]  /*1a2e0*/  IADD3 R0, PT, PT, R54, -0x1e3, RZ ;  /* 0xfffffe1d36007810 */ /* 0x000fe20007ffe0ff */
        /* <DEDUP_REMOVED lines=11> */
[----:B------:R-:W-:-:S03]  /*1a3a0*/  IMAD.WIDE R56, R2, 0x4, R56 ;  /* 0x0000000402387825 */ /* 0x000fc600078e0238 */
        /* <DEDUP_REMOVED lines=8> */
[----:B----4-:R-:W-:-:S02]  /*1a430*/  IMAD.WIDE R58, R2, 0x4, R76 ;  /* 0x00000004023a7825 */ /* 0x010fc400078e024c */
[----:B------:R-:W-:Y:S02]  /*1a440*/  STL.64 [R1+0xf98], R56 ;  /* 0x000f983801007387 */ /* 0x000fe40000100a00 */
[----:B------:R-:W-:Y:S02]  /*1a450*/  VIADD R0, R62, 0xfffffe1b ;  /* 0xfffffe1b3e007836 */ /* 0x000fe40000000000 */
[----:B------:R-:W4:Y:S01]  /*1a460*/  LDL.LU.64 R104, [R1+0x568] ;  /* 0x0005680001687983 */ /* 0x000f220000300a00 */
[----:B-----5:R-:W-:-:S03]  /*1a470*/  IMAD.WIDE R62, R2, 0x4, R64 ;  /* 0x00000004023e7825 */ /* 0x020fc600078e0240 */
[----:B------:R-:W5:Y:S04]  /*1a480*/  LDL.LU.64 R76, [R1+0x560] ;  /* 0x00056000014c7983 */ /* 0x000f680000300a00 */
[----:B------:R-:W5:Y:S01]  /*1a490*/  LDL.LU.64 R80, [R1+0x558] ;  /* 0x0005580001507983 */ /* 0x000f620000300a00 */
[----:B--2---:R-:W-:-:S03]  /*1a4a0*/  IMAD.WIDE R64, R2, 0x4, R84 ;  /* 0x0000000402407825 */ /* 0x004fc600078e0254 */
[----:B------:R-:W2:Y:S01]  /*1a4b0*/  LDL.LU.64 R84, [R1+0x550] ;  /* 0x0005500001547983 */ /* 0x000ea20000300a00 */
[----:B------:R-:W-:-:S03]  /*1a4c0*/  IMAD.WIDE R60, R2, 0x4, R60 ;  /* 0x00000004023c7825 */ /* 0x000fc600078e023c */
[----:B------:R-:W-:Y:S04]  /*1a4d0*/  LDGSTS.E [R82+0x77c00], desc[UR16][R58.64], !P2 ;  /* 0x77c000003a527fae */ /* 0x000fe8000d1a1010 */
[----:B------:R-:W-:Y:S04]  /*1a4e0*/  LDGSTS.E [R82+0x77e00], desc[UR16][R60.64], !P2 ;  /* 0x77e000003c527fae */ /* 0x000fe8000d1a1010 */
[----:B------:R-:W-:Y:S04]  /*1a4f0*/  STL.64 [R1+0xfa0], R58 ;  /* 0x000fa03a01007387 */ /* 0x000fe80000100a00 */
[----:B------:R-:W-:Y:S04]  /*1a500*/  LDGSTS.E [R82+0x78000], desc[UR16][R62.64], !P6 ;  /* 0x780000003e527fae */ /* 0x000fe8000f1a1010 */
[----:B------:R-:W-:Y:S04]  /*1a510*/  STL.64 [R1+0xfa8], R60 ;  /* 0x000fa83c01007387 */ /* 0x000fe80000100a00 */
[----:B------:R1:W-:Y:S01]  /*1a520*/  LDGSTS.E [R82+0x78200], desc[UR16][R64.64], !P6 ;  /* 0x7820000040527fae */ /* 0x0003e2000f1a1010 */
[----:B------:R-:W-:Y:S01]  /*1a530*/  ISETP.GE.U32.AND P6, PT, R0, 0x7ffffd9c, PT ;  /* 0x7ffffd9c0000780c */ /* 0x000fe20003fc6070 */
[----:B------:R-:W-:-:S02]  /*1a540*/  VIADD R0, R70, 0xfffffe19 ;  /* 0xfffffe1946007836 */ /* 0x000fc40000000000 */
[----:B------:R-:W-:Y:S04]  /*1a550*/  STL.64 [R1+0xfb0], R62 ;  /* 0x000fb03e01007387 */ /* 0x000fe80000100a00 */
[----:B------:R1:W-:Y:S04]  /*1a560*/  STL.64 [R1+0xfb8], R64 ;  /* 0x000fb84001007387 */ /* 0x0003e80000100a00 */
        /* <DEDUP_REMOVED lines=18> */
[----:B----4-:R-:W-:Y:S01]  /*1a690*/  IMAD.WIDE R74, R2, 0x4, R104 ;  /* 0x00000004024a7825 */ /* 0x010fe200078e0268 */
[----:B------:R-:W-:Y:S01]  /*1a6a0*/  IADD3 R0, PT, PT, R78, -0x1e9, RZ ;  /* 0xfffffe174e007810 */ /* 0x000fe20007ffe0ff */
[----:B------:R-:W-:Y:S04]  /*1a6b0*/  STL.64 [R1+0xfd8], R72 ;  /* 0x000fd84801007387 */ /* 0x000fe80000100a00 */
[----:B------:R-:W4:Y:S01]  /*1a6c0*/  LDL.LU.64 R120, [R1+0x528] ;  /* 0x0005280001787983 */ /* 0x000f220000300a00 */
[----:B-----5:R-:W-:-:S03]  /*1a6d0*/  IMAD.WIDE R78, R2, 0x4, R80 ;  /* 0x00000004024e7825 */ /* 0x020fc600078e0250 */
[----:B------:R-:W5:Y:S01]  /*1a6e0*/  LDL.LU.64 R104, [R1+0x520] ;  /* 0x0005200001687983 */ /* 0x000f620000300a00 */
[----:B--2---:R-:W-:-:S03]  /*1a6f0*/  IMAD.WIDE R80, R2, 0x4, R84 ;  /* 0x0000000402507825 */ /* 0x004fc600078e0254 */
[----:B------:R-:W2:Y:S04]  /*1a700*/  LDL.LU.64 R108, [R1+0x518] ;  /* 0x00051800016c7983 */ /* 0x000ea80000300a00 */
[----:B------:R-:W5:Y:S01]  /*1a710*/  LDL.LU.64 R84, [R1+0x510] ;  /* 0x0005100001547983 */ /* 0x000f620000300a00 */
[----:B------:R-:W-:-:S03]  /*1a720*/  IMAD.WIDE R76, R2, 0x4, R76 ;  /* 0x00000004024c7825 */ /* 0x000fc600078e024c */
[----:B------:R-:W-:Y:S04]  /*1a730*/  LDGSTS.E [R82+0x78c00], desc[UR16][R74.64], !P2 ;  /* 0x78c000004a527fae */ /* 0x000fe8000d1a1010 */
[----:B------:R-:W-:Y:S04]  /*1a740*/  LDGSTS.E [R82+0x78e00], desc[UR16][R76.64], !P2 ;  /* 0x78e000004c527fae */ /* 0x000fe8000d1a1010 */
[----:B------:R-:W-:Y:S04]  /*1a750*/  STL.64 [R1+0xfe0], R74 ;  /* 0x000fe04a01007387 */ /* 0x000fe80000100a00 */
[----:B------:R-:W-:Y:S04]  /*1a760*/  LDGSTS.E [R82+0x79000], desc[UR16][R78.64], !P6 ;  /* 0x790000004e527fae */ /* 0x000fe8000f1a1010 */
[----:B------:R-:W-:Y:S04]  /*1a770*/  STL.64 [R1+0xff0], R76 ;  /* 0x000ff04c01007387 */ /* 0x000fe80000100a00 */
[----:B------:R-:W-:Y:S01]  /*1a780*/  LDGSTS.E [R82+0x79200], desc[UR16][R80.64], !P6 ;  /* 0x7920000050527fae */ /* 0x000fe2000f1a1010 */
[----:B------:R-:W-:Y:S01]  /*1a790*/  ISETP.GE.U32.AND P6, PT, R0, 0x7ffffd98, PT ;  /* 0x7ffffd980000780c */ /* 0x000fe20003fc6070 */
[----:B------:R-:W-:-:S02]  /*1a7a0*/  VIADD R0, R98, 0xfffffe15 ;  /* 0xfffffe1562007836 */ /* 0x000fc40000000000 */
[----:B------:R-:W-:Y:S04]  /*1a7b0*/  STL.64 [R1+0xff8], R78 ;  /* 0x000ff84e01007387 */ /* 0x000fe80000100a00 */
[----:B------:R-:W-:Y:S04]  /*1a7c0*/  STL.64 [R1+0x1000], R80 ;  /* 0x0010005001007387 */ /* 0x000fe80000100a00 */
[----:B------:R-:W5:Y:S01]  /*1a7d0*/  LDL.LU.64 R134, [R1+0x508] ;  /* 0x0005080001867983 */ /* 0x000f620000300a00 */
[----:B------:R-:W-:Y:S01]  /*1a7e0*/  ISETP.GE.U32.AND P2, PT, R93, 0x7ffffd99, PT ;  /* 0x7ffffd995d00780c */ /* 0x000fe20003f46070 */
[----:B------:R-:W-:-:S02]  /*1a7f0*/  VIADD R93, R94, 0xfffffe16 ;  /* 0xfffffe165e5d7836 */ /* 0x000fc40000000000 */
[----:B------:R-:W-:-:S05]  /*1a800*/  IMAD.WIDE R94, R2, 0x4, R116 ;  /* 0x00000004025e7825 */ /* 0x000fca00078e0274 */
[----:B------:R1:W-:Y:S01]  /*1a810*/  LDGSTS.E [R82+0x79400], desc[UR16][R94.64], !P1 ;  /* 0x794000005e527fae */ /* 0x0003e2000c9a1010 */
[----:B---3--:R-:W-:-:S03]  /*1a820*/  IMAD.WIDE R98, R2, 0x4, R112 ;  /* 0x0000000402627825 */ /* 0x008fc600078e0270 */
[----:B------:R-:W3:Y:S04]  /*1a830*/  LDL.LU.64 R112, [R1+0x500] ;  /* 0x0005000001707983 */ /* 0x000ee80000300a00 */
[----:B------:R-:W3:Y:S01]  /*1a840*/  LDL.LU.64 R128, [R1+0x4f8] ;  /* 0x0004f80001807983 */ /* 0x000ee20000300a00 */
[----:B------:R-:W-:-:S03]  /*1a850*/  IMAD.WIDE R96, R2, 0x4, R96 ;  /* 0x0000000402607825 */ /* 0x000fc600078e0260 */
[----:B------:R-:W3:Y:S01]  /*1a860*/  LDL.LU.64 R116, [R1+0x4f0] ;  /* 0x0004f00001747983 */ /* 0x000ee20000300a00 */
[----:B------:R-:W-:-:S03]  /*1a870*/  IMAD.WIDE R100, R2, 0x4, R100 ;  /* 0x0000000402647825 */ /* 0x000fc600078e0264 */
[----:B------:R-:W-:Y:S01]  /*1a880*/  LDGSTS.E [R82+0x79600], desc[UR16][R96.64], !P1 ;  /* 0x7960000060527fae */ /* 0x000fe2000c9a1010 */
[----:B------:R-:W-:-:S03]  /*1a890*/  ISETP.GE.U32.AND P1, PT, R93, 0x7ffffd97, PT ;  /* 0x7ffffd975d00780c */ /* 0x000fc60003f26070 */
[----:B------:R-:W-:Y:S01]  /*1a8a0*/  LDGSTS.E [R82+0x79800], desc[UR16][R98.64], !P4 ;  /* 0x7980000062527fae */ /* 0x000fe2000e1a1010 */
[----:B------:R-:W-:-:S03]  /*1a8b0*/  IADD3 R93, PT, PT, R102, -0x1ec, RZ ;  /* 0xfffffe14665d7810 */ /* 0x000fc60007ffe0ff */
[----:B------:R-:W-:Y:S01]  /*1a8c0*/  LDGSTS.E [R82+0x79a00], desc[UR16][R100.64], !P4 ;  /* 0x79a0000064527fae */ /* 0x000fe2000e1a1010 */
[----:B------:R-:W-:Y:S01]  /*1a8d0*/  ISETP.GE.U32.AND P4, PT, R0, 0x7ffffd96, PT ;  /* 0x7ffffd960000780c */ /* 0x000fe20003f86070 */
[----:B------:R-:W-:Y:S02]  /*1a8e0*/  VIADD R0, R106, 0xfffffe13 ;  /* 0xfffffe136a007836 */ /* 0x000fe40000000000 */
[----:B------:R1:W-:Y:S04]  /*1a8f0*/  STL.64 [R1+0x1008], R94 ;  /* 0x0010085e01007387 */ /* 0x0003e80000100a00 */
[----:B------:R-:W3:Y:S01]  /*1a900*/  LDL.LU.64 R138, [R1+0x4e8] ;  /* 0x0004e800018a7983 */ /* 0x000ee20000300a00 */
[----:B----4-:R-:W-:-:S03]  /*1a910*/  IMAD.WIDE R102, R2, 0x4, R120 ;  /* 0x0000000402667825 */ /* 0x010fc600078e0278 */
[----:B------:R-:W4:Y:S04]  /*1a920*/  LDL.LU.64 R120, [R1+0x4e0] ;  /* 0x0004e00001787983 */ /* 0x000f280000300a00 */
[----:B------:R-:W4:Y:S01]  /*1a930*/  LDL.LU.64 R124, [R1+0x4d8] ;  /* 0x0004d800017c7983 */ /* 0x000f220000300a00 */
[----:B--2---:R-:W-:-:S03]  /*1a940*/  IMAD.WIDE R106, R2, 0x4, R108 ;  /* 0x00000004026a7825 */ /* 0x004fc600078e026c */
[----:B------:R-:W-:Y:S01]  /*1a950*/  LDGSTS.E [R82+0x79c00], desc[UR16][R102.64], !P2 ;  /* 0x79c0000066527fae */ /* 0x000fe2000d1a1010 */
[----:B-----5:R-:W-:-:S03]  /*1a960*/  IMAD.WIDE R108, R2, 0x4, R84 ;  /* 0x00000004026c7825 */ /* 0x020fc600078e0254 */
[----:B------:R-:W2:Y:S01]  /*1a970*/  LDL.LU.64 R84, [R1+0x4d0] ;  /* 0x0004d00001547983 */ /* 0x000ea20000300a00 */
[----:B------:R-:W-:-:S03]  /*1a980*/  IMAD.WIDE R104, R2, 0x4, R104 ;  /* 0x0000000402687825 */ /* 0x000fc600078e0268 */
[----:B------:R-:W5:Y:S04]  /*1a990*/  LDL.LU.64 R146, [R1+0x4c8] ;  /* 0x0004c80001927983 */ /* 0x000f680000300a00 */
[----:B------:R-:W-:Y:S04]  /*1a9a0*/  LDGSTS.E [R82+0x79e00], desc[UR16][R104.64], !P2 ;  /* 0x79e0000068527fae */ /* 0x000fe8000d1a1010 */
[----:B------:R-:W-:Y:S04]  /*1a9b0*/  LDGSTS.E [R82+0x7a000], desc[UR16][R106.64], !P6 ;  /* 0x7a0000006a527fae */ /* 0x000fe8000f1a1010 */
[----:B------:R-:W-:Y:S01]  /*1a9c0*/  LDGSTS.E [R82+0x7a200], desc[UR16][R108.64], !P6 ;  /* 0x7a2000006c527fae */ /* 0x000fe2000f1a1010 */
[----:B------:R-:W-:-:S02]  /*1a9d0*/  ISETP.GE.U32.AND P6, PT, R0, 0x7ffffd94, PT ;  /* 0x7ffffd940000780c */ /* 0x000fc40003fc6070 */
[----:B------:R-:W-:Y:S02]  /*1a9e0*/  IADD3 R0, PT, PT, R114, -0x1ef, RZ ;  /* 0xfffffe1172007810 */ /* 0x000fe40007ffe0ff */
[----:B------:R-:W-:Y:S01]  /*1a9f0*/  ISETP.GE.U32.AND P2, PT, R93, 0x7ffffd95, PT ;  /* 0x7ffffd955d00780c */ /* 0x000fe20003f46070 */
[----:B------:R-:W-:Y:S02]  /*1aa00*/  VIADD R93, R110, 0xfffffe12 ;  /* 0xfffffe126e5d7836 */ /* 0x000fe40000000000 */
        /* <DEDUP_REMOVED lines=8> */
[----:B------:R-:W-:Y:S01]  /*1aa90*/  LDGSTS.E [R82+0x7a600], desc[UR16][R112.64], !P1 ;  /* 0x7a60000070527fae */ /* 0x000fe2000c9a1010 */
[----:B------:R-:W-:Y:S01]  /*1aaa0*/  ISETP.GE.U32.AND P1, PT, R93, 0x7ffffd93, PT ;  /* 0x7ffffd935d00780c */ /* 0x000fe20003f26070 */
[----:B------:R-:W-:Y:S02]  /*1aab0*/  VIADD R93, R118, 0xfffffe10 ;  /* 0xfffffe10765d7836 */ /* 0x000fe40000000000 */
[----:B------:R-:W-:Y:S04]  /*1aac0*/  LDGSTS.E [R82+0x7a800], desc[UR16][R114.64], !P4 ;  /* 0x7a80000072527fae */ /* 0x000fe8000e1a1010 */
[----:B------:R-:W-:Y:S01]  /*1aad0*/  LDGSTS.E [R82+0x7aa00], desc[UR16][R116.64], !P4 ;  /* 0x7aa0000074527fae */ /* 0x000fe2000e1a1010 */
[----:B------:R-:W-:Y:S01]  /*1aae0*/  ISETP.GE.U32.AND P4, PT, R0, 0x7ffffd92, PT ;  /* 0x7ffffd920000780c */ /* 0x000fe20003f86070 */
[----:B------:R-:W-:-:S02]  /*1aaf0*/  IMAD.WIDE R118, R2, 0x4, R138 ;  /* 0x0000000402767825 */ /* 0x000fc400078e028a */
[----:B------:R-:W3:Y:S02]  /*1ab00*/  LDL.LU.64 R154, [R1+0x4a8] ;  /* 0x0004a800019a7983 */ /* 0x000ee40000300a00 */
[----:B------:R-:W-:Y:S02]  /*1ab10*/  VIADD R0, R122, 0xfffffe0f ;  /* 0xfffffe0f7a007836 */ /* 0x000fe40000000000 */
[----:B------:R-:W3:Y:S04]  /*1ab20*/  LDL.LU.64 R138, [R1+0x4a0] ;  /* 0x0004a000018a7983 */ /* 0x000ee80000300a00 */
[----:B------:R-:W3:Y:S01]  /*1ab30*/  LDL.LU.64 R142, [R1+0x498] ;  /* 0x00049800018e7983 */ /* 0x000ee20000300a00 */
[----:B----4-:R-:W-:-:S03]  /*1ab40*/  IMAD.WIDE R122, R2, 0x4, R124 ;  /* 0x00000004027a7825 */ /* 0x010fc600078e027c */
[----:B------:R-:W-:Y:S01]  /*1ab50*/  LDGSTS.E [R82+0x7ac00], desc[UR16][R118.64], !P2 ;  /* 0x7ac0000076527fae */ /* 0x000fe2000d1a1010 */
[----:B--2---:R-:W-:-:S03]  /*1ab60*/  IMAD.WIDE R124, R2, 0x4, R84 ;  /* 0x00000004027c7825 */ /* 0x004fc600078e0254 */
[----:B------:R-:W2:Y:S01]  /*1ab70*/  LDL.LU.64 R84, [R1+0x490] ;  /* 0x0004900001547983 */ /* 0x000ea20000300a00 */
[----:B------:R-:W-:-:S05]  /*1ab80*/  IMAD.WIDE R120, R2, 0x4, R120 ;  /* 0x0000000402787825 */ /* 0x000fca00078e0278 */
[----:B------:R-:W-:Y:S01]  /*1ab90*/  LDGSTS.E [R82+0x7ae00], desc[UR16][R120.64], !P2 ;  /* 0x7ae0000078527fae */ /* 0x000fe2000d1a1010 */
[----:B------:R-:W-:-:S03]  /*1aba0*/  ISETP.GE.U32.AND P2, PT, R93, 0x7ffffd91, PT ;  /* 0x7ffffd915d00780c */ /* 0x000fc60003f46070 */
[----:B------:R-:W-:Y:S01]  /*1abb0*/  LDGSTS.E [R82+0x7b000], desc[UR16][R122.64], !P6 ;  /* 0x7b0000007a527fae */ /* 0x000fe2000f1a1010 */
[----:B------:R-:W-:-:S03]  /*1abc0*/  IADD3 R93, PT, PT, R126, -0x1f2, RZ ;  /* 0xfffffe0e7e5d7810 */ /* 0x000fc60007ffe0ff */
[----:B------:R-:W-:Y:S01]  /*1abd0*/  LDGSTS.E [R82+0x7b200], desc[UR16][R124.64], !P6 ;  /* 0x7b2000007c527fae */ /* 0x000fe2000f1a1010 */
[----:B------:R-:W-:Y:S01]  /*1abe0*/  ISETP.GE.U32.AND P6, PT, R0, 0x7ffffd90, PT ;  /* 0x7ffffd900000780c */ /* 0x000fe20003fc6070 */
[----:B------:R-:W-:Y:S02]  /*1abf0*/  VIADD R0, R130, 0xfffffe0d ;  /* 0xfffffe0d82007836 */ /* 0x000fe40000000000 */
[----:B-----5:R-:W-:-:S05]  /*1ac00*/  IMAD.WIDE R126, R2, 0x4, R146 ;  /* 0x00000004027e7825 */ /* 0x020fca00078e0292 */
[----:B------:R-:W-:Y:S01]  /*1ac10*/  LDGSTS.E [R82+0x7b400], desc[UR16][R126.64], !P1 ;  /* 0x7b4000007e527fae */ /* 0x000fe2000c9a1010 */
[----:B---3--:R-:W-:-:S03]  /*1ac20*/  IMAD.WIDE R130, R2, 0x4, R144 ;  /* 0x0000000402827825 */ /* 0x008fc600078e0290 */
[----:B------:R-:W3:Y:S04]  /*1ac30*/  LDL.LU.64 R144, [R1+0x488] ;  /* 0x0004880001907983 */ /* 0x000ee80000300a00 */
[----:B------:R-:W4:Y:S04]  /*1ac40*/  LDL.LU.64 R146, [R1+0x480] ;  /* 0x0004800001927983 */ /* 0x000f280000300a00 */
[----:B------:R-:W5:Y:S01]  /*1ac50*/  LDL.LU.64 R162, [R1+0x478] ;  /* 0x0004780001a27983 */ /* 0x000f620000300a00 */
[----:B------:R-:W-:-:S03]  /*1ac60*/  IMAD.WIDE R128, R2, 0x4, R128 ;  /* 0x0000000402807825 */ /* 0x000fc600078e0280 */
[----:B------:R-:W3:Y:S01]  /*1ac70*/  LDL.LU.64 R150, [R1+0x470] ;  /* 0x0004700001967983 */ /* 0x000ee20000300a00 */
[----:B------:R-:W-:-:S03]  /*1ac80*/  IMAD.WIDE R134, R2, 0x4, R134 ;  /* 0x0000000402867825 */ /* 0x000fc600078e0286 */
[----:B------:R-:W-:Y:S01]  /*1ac90*/  LDGSTS.E [R82+0x7b600], desc[UR16][R128.64], !P1 ;  /* 0x7b60000080527fae */ /* 0x000fe2000c9a1010 */
[----:B------:R-:W-:Y:S01]  /*1aca0*/  ISETP.GE.U32.AND P1, PT, R93, 0x7ffffd8f, PT ;  /* 0x7ffffd8f5d00780c */ /* 0x000fe20003f26070 */
[----:B------:R-:W-:Y:S02]  /*1acb0*/  VIADD R93, R136, 0xfffffe0c ;  /* 0xfffffe0c885d7836 */ /* 0x000fe40000000000 */
[----:B------:R-:W-:Y:S01]  /*1acc0*/  LDGSTS.E [R82+0x7b800], desc[UR16][R130.64], !P4 ;  /* 0x7b80000082527fae */ /* 0x000fe2000e1a1010 */
[----:B------:R-:W-:-:S03]  /*1acd0*/  IMAD.WIDE R136, R2, 0x4, R154 ;  /* 0x0000000402887825 */ /* 0x000fc600078e029a */
[----:B------:R-:W-:Y:S01]  /*1ace0*/  LDGSTS.E [R82+0x7ba00], desc[UR16][R134.64], !P4 ;  /* 0x7ba0000086527fae */ /* 0x000fe2000e1a1010 */
[----:B------:R-:W-:Y:S02]  /*1acf0*/  ISETP.GE.U32.AND P4, PT, R0, 0x7ffffd8e, PT ;  /* 0x7ffffd8e0000780c */ /* 0x000fe40003f86070 */
[----:B------:R-:W-:Y:S01]  /*1ad00*/  IADD3 R0, PT, PT, R140, -0x1f5, RZ ;  /* 0xfffffe0b8c007810 */ /* 0x000fe20007ffe0ff */
[----:B------:R-:W4:Y:S01]  /*1ad10*/  LDL.LU.64 R170, [R1+0x468] ;  /* 0x0004680001aa7983 */ /* 0x000f220000300a00 */
[----:B------:R-:W-:-:S03]  /*1ad20*/  IMAD.WIDE R140, R2, 0x4, R142 ;  /* 0x00000004028c7825 */ /* 0x000fc600078e028e */
[----:B------:R-:W4:Y:S04]  /*1ad30*/  LDL.LU.64 R154, [R1+0x460] ;  /* 0x00046000019a7983 */ /* 0x000f280000300a00 */
[----:B------:R-:W4:Y:S01]  /*1ad40*/  LDL.LU.64 R158, [R1+0x458] ;  /* 0x00045800019e7983 */ /* 0x000f220000300a00 */
[----:B--2---:R-:W-:-:S03]  /*1ad50*/  IMAD.WIDE R142, R2, 0x4, R84 ;  /* 0x00000004028e7825 */ /* 0x004fc600078e0254 */
[----:B------:R-:W2:Y:S01]  /*1ad60*/  LDL.LU.64 R84, [R1+0x450] ;  /* 0x0004500001547983 */ /* 0x000ea20000300a00 */
[----:B------:R-:W-:-:S03]  /*1ad70*/  IMAD.WIDE R138, R2, 0x4, R138 ;  /* 0x00000004028a7825 */ /* 0x000fc600078e028a */
[----:B------:R-:W-:Y:S04]  /*1ad80*/  LDGSTS.E [R82+0x7bc00], desc[UR16][R136.64], !P2 ;  /* 0x7bc0000088527fae */ /* 0x000fe8000d1a1010 */
[----:B------:R-:W-:Y:S04]  /*1ad90*/  LDGSTS.E [R82+0x7be00], desc[UR16][R138.64], !P2 ;  /* 0x7be000008a527fae */ /* 0x000fe8000d1a1010 */
[----:B------:R-:W-:Y:S04]  /*1ada0*/  LDGSTS.E [R82+0x7c000], desc[UR16][R140.64], !P6 ;  /* 0x7c0000008c527fae */ /* 0x000fe8000f1a1010 */
[----:B------:R-:W-:Y:S01]  /*1adb0*/  LDGSTS.E [R82+0x7c200], desc[UR16][R142.64], !P6 ;  /* 0x7c2000008e527fae */ /* 0x000fe2000f1a1010 */
[----:B------:R-:W-:Y:S01]  /*1adc0*/  ISETP.GE.U32.AND P6, PT, R0, 0x7ffffd8c, PT ;  /* 0x7ffffd8c0000780c */ /* 0x000fe20003fc6070 */
[----:B------:R-:W-:-:S02]  /*1add0*/  VIADD R0, R148, 0xfffffe0a ;  /* 0xfffffe0a94007836 */ /* 0x000fc40000000000 */
[----:B------:R-:W2:Y:S01]  /*1ade0*/  LDL.LU.64 R178, [R1+0x448] ;  /* 0x0004480001b27983 */ /* 0x000ea20000300a00 */
[----:B------:R-:W-:Y:S02]  /*1adf0*/  ISETP.GE.U32.AND P2, PT, R93, 0x7ffffd8d, PT ;  /* 0x7ffffd8d5d00780c */ /* 0x000fe40003f46070 */
[----:B------:R-:W-:Y:S01]  /*1ae00*/  IADD3 R93, PT, PT, R152, -0x1f8, RZ ;  /* 0xfffffe08985d7810 */ /* 0x000fe20007ffe0ff */
[C---:B-----5:R-:W-:Y:S02]  /*1ae10*/  IMAD.WIDE R148, R2.reuse, 0x4, R162 ;  /* 0x0000000402947825 */ /* 0x060fe400078e02a2 */
[----:B------:R-:W5:Y:S04]  /*1ae20*/  LDL.LU.64 R162, [R1+0x440] ;  /* 0x0004400001a27983 */ /* 0x000f680000300a00 */
[----:B------:R-:W5:Y:S04]  /*1ae30*/  LDL.LU.64 R164, [R1+0x438] ;  /* 0x0004380001a47983 */ /* 0x000f680000300a00 */
[----:B------:R-:W5:Y:S04]  /*1ae40*/  LDL.LU.64 R166, [R1+0x430] ;  /* 0x0004300001a67983 */ /* 0x000f680000300a00 */
[----:B------:R-:W5:Y:S01]  /*1ae50*/  LDL.LU.64 R184, [R1+0x428] ;  /* 0x0004280001b87983 */ /* 0x000f620000300a00 */
[----:B---3--:R-:W-:-:S04]  /*1ae60*/  IMAD.WIDE R144, R2, 0x4, R144 ;  /* 0x0000000402907825 */ /* 0x008fc800078e0290 */
[C---:B----4-:R-:W-:Y:S01]  /*1ae70*/  IMAD.WIDE R146, R2.reuse, 0x4, R146 ;  /* 0x0000000402927825 */ /* 0x050fe200078e0292 */
[----:B------:R-:W-:Y:S03]  /*1ae80*/  LDGSTS.E [R82+0x7c400], desc[UR16][R144.64], !P1 ;  /* 0x7c40000090527fae */ /* 0x000fe6000c9a1010 */
[----:B------:R-:W-:Y:S01]  /*1ae90*/  IMAD.WIDE R150, R2, 0x4, R150 ;  /* 0x0000000402967825 */ /* 0x000fe200078e0296 */
[----:B------:R-:W-:Y:S01]  /*1aea0*/  LDGSTS.E [R82+0x7c600], desc[UR16][R146.64], !P1 ;  /* 0x7c60000092527fae */ /* 0x000fe2000c9a1010 */
[----:B------:R-:W-:Y:S02]  /*1aeb0*/  ISETP.GE.U32.AND P1, PT, R0, 0x7ffffd8b, PT ;  /* 0x7ffffd8b0000780c */ /* 0x000fe40003f26070 */
[----:B------:R-:W-:Y:S01]  /*1aec0*/  VIADD R0, R133, 0xfffffe09 ;  /* 0xfffffe0985007836 */ /* 0x000fe20000000000 */
[----:B------:R-:W-:Y:S01]  /*1aed0*/  LDGSTS.E [R82+0x7c800], desc[UR16][R148.64], !P4 ;  /* 0x7c80000094527fae */ /* 0x000fe2000e1a1010 */
[----:B------:R-:W-:Y:S01]  /*1aee0*/  IMAD.WIDE R152, R2, 0x4, R170 ;  /* 0x0000000402987825 */ /* 0x000fe200078e02aa */
[----:B------:R-:W3:Y:S02]  /*1aef0*/  LDC R133, c[0x0][0x3a0] ;  /* 0x0000e800ff857b82 */ /* 0x000ee40000000800 */
[----:B------:R-:W-:Y:S01]  /*1af00*/  LDGSTS.E [R82+0x7ca00], desc[UR16][R150.64], !P4 ;  /* 0x7ca0000096527fae */ /* 0x000fe2000e1a1010 */
[----:B------:R-:W-:Y:S01]  /*1af10*/  ISETP.GE.U32.AND P4, PT, R0, 0x7ffffd8a, PT ;  /* 0x7ffffd8a0000780c */ /* 0x000fe20003f86070 */
[----:B------:R-:W-:-:S02]  /*1af20*/  VIADD R0, R156, 0xfffffe07 ;  /* 0xfffffe079c007836 */ /* 0x000fc40000000000 */
[C---:B------:R-:W-:Y:S01]  /*1af30*/  IMAD.WIDE R156, R2.reuse, 0x4, R158 ;  /* 0x00000004029c7825 */ /* 0x040fe200078e029e */
[----:B------:R-:W4:Y:S03]  /*1af40*/  LDL.LU.64 R170, [R1+0x420] ;  /* 0x0004200001aa7983 */ /* 0x000f260000300a00 */
[C---:B--2---:R-:W-:Y:S01]  /*1af50*/  IMAD.WIDE R158, R2.reuse, 0x4, R84 ;  /* 0x00000004029e7825 */ /* 0x044fe200078e0254 */
[----:B------:R-:W2:Y:S04]  /*1af60*/  LDL.LU.64 R174, [R1+0x418] ;  /* 0x0004180001ae7983 */ /* 0x000ea80000300a00 */
[----:B------:R-:W4:Y:S01]  /*1af70*/  LDL.LU.64 R84, [R1+0x410] ;  /* 0x0004100001547983 */ /* 0x000f220000300a00 */
[----:B------:R-:W-:-:S03]  /*1af80*/  IMAD.WIDE R154, R2, 0x4, R154 ;  /* 0x00000004029a7825 */ /* 0x000fc600078e029a */
[----:B------:R-:W-:Y:S04]  /*1af90*/  LDGSTS.E [R82+0x7cc00], desc[UR16][R152.64], !P2 ;  /* 0x7cc0000098527fae */ /* 0x000fe8000d1a1010 */
[----:B------:R-:W-:Y:S01]  /*1afa0*/  LDGSTS.E [R82+0x7ce00], desc[UR16][R154.64], !P2 ;  /* 0x7ce000009a527fae */ /* 0x000fe2000d1a1010 */
[----:B------:R-:W-:Y:S01]  /*1afb0*/  ISETP.GE.U32.AND P2, PT, R93, 0x7ffffd89, PT ;  /* 0x7ffffd895d00780c */ /* 0x000fe20003f46070 */
[----:B------:R-:W-:Y:S02]  /*1afc0*/  VIADD R93, R160, 0xfffffe06 ;  /* 0xfffffe06a05d7836 */ /* 0x000fe40000000000 */
[----:B------:R-:W-:Y:S01]  /*1afd0*/  IMAD.WIDE R160, R2, 0x4, R178 ;  /* 0x0000000402a07825 */ /* 0x000fe200078e02b2 */
[----:B------:R-:W-:Y:S04]  /*1afe0*/  LDGSTS.E [R82+0x7d000], desc[UR16][R156.64], !P6 ;  /* 0x7d0000009c527fae */ /* 0x000fe8000f1a1010 */
[----:B------:R-:W-:Y:S04]  /*1aff0*/  LDGSTS.E [R82+0x7d200], desc[UR16][R158.64], !P6 ;  /* 0x7d2000009e527fae */ /* 0x000fe8000f1a1010 */
[----:B------:R-:W-:Y:S04]  /*1b000*/  LDGSTS.E [R82+0x7d400], desc[UR16][R160.64], !P1 ;  /* 0x7d400000a0527fae */ /* 0x000fe8000c9a1010 */
[----:B------:R-:W4:Y:S04]  /*1b010*/  LDL.LU.64 R206, [R1+0x408] ;  /* 0x0004080001ce7983 */ /* 0x000f280000300a00 */
[----:B------:R-:W4:Y:S04]  /*1b020*/  LDL.LU.64 R178, [R1+0x400] ;  /* 0x0004000001b27983 */ /* 0x000f280000300a00 */
[----:B------:R-:W4:Y:S04]  /*1b030*/  LDL.LU.64 R204, [R1+0x3f8] ;  /* 0x0003f80001cc7983 */ /* 0x000f280000300a00 */
[----:B------:R-:W4:Y:S01]  /*1b040*/  LDL.LU.64 R182, [R1+0x3f0] ;  /* 0x0003f00001b67983 */ /* 0x000f220000300a00 */
[----:B------:R-:W-:-:S02]  /*1b050*/  ISETP.GE.U32.AND P6, PT, R0, 0x7ffffd88, PT ;  /* 0x7ffffd880000780c */ /* 0x000fc40003fc6070 */
[----:B---3--:R-:W-:Y:S01]  /*1b060*/  IADD3 R0, PT, PT, R133, -0x1fb, RZ ;  /* 0xfffffe0585007810 */ /* 0x008fe20007ffe0ff */
[----:B-----5:R-:W-:-:S05]  /*1b070*/  IMAD.WIDE R162, R2, 0x4, R162 ;  /* 0x0000000402a27825 */ /* 0x020fca00078e02a2 */
[----:B------:R-:W-:Y:S01]  /*1b080*/  LDGSTS.E [R82+0x7d600], desc[UR16][R162.64], !P1 ;  /* 0x7d600000a2527fae */ /* 0x000fe2000c9a1010 */
[----:B------:R-:W-:Y:S01]  /*1b090*/  ISETP.GE.U32.AND P1, PT, R93, 0x7ffffd87, PT ;  /* 0x7ffffd875d00780c */ /* 0x000fe20003f26070 */
[----:B------:R-:W-:Y:S02]  /*1b0a0*/  VIADD R93, R168, 0xfffffe04 ;  /* 0xfffffe04a85d7836 */ /* 0x000fe40000000000 */
[C---:B------:R-:W-:Y:S02]  /*1b0b0*/  IMAD.WIDE R168, R2.reuse, 0x4, R184 ;  /* 0x0000000402a87825 */ /* 0x040fe400078e02b8 */
[----:B------:R-:W3:Y:S04]  /*1b0c0*/  LDL.LU.64 R184, [R1+0x3e8] ;  /* 0x0003e80001b87983 */ /* 0x000ee80000300a00 */
[----:B------:R-:W5:Y:S04]  /*1b0d0*/  LDL.LU.64 R186, [R1+0x3e0] ;  /* 0x0003e00001ba7983 */ /* 0x000f680000300a00 */
[----:B------:R-:W5:Y:S04]  /*1b0e0*/  LDL.LU.64 R188, [R1+0x3d8] ;  /* 0x0003d80001bc7983 */ /* 0x000f680000300a00 */
[----:B------:R-:W5:Y:S01]  /*1b0f0*/  LDL.LU.64 R190, [R1+0x3d0] ;  /* 0x0003d00001be7983 */ /* 0x000f620000300a00 */
[----:B------:R-:W-:-:S03]  /*1b100*/  IMAD.WIDE R164, R2, 0x4, R164 ;  /* 0x0000000402a47825 */ /* 0x000fc600078e02a4 */
[----:B------:R-:W5:Y:S01]  /*1b110*/  LDL.LU.64 R202, [R1+0x3c8] ;  /* 0x0003c80001ca7983 */ /* 0x000f620000300a00 */
[----:B------:R-:W-:-:S03]  /*1b120*/  IMAD.WIDE R166, R2, 0x4, R166 ;  /* 0x0000000402a67825 */ /* 0x000fc600078e02a6 */
[----:B------:R-:W-:Y:S04]  /*1b130*/  LDGSTS.E [R82+0x7d800], desc[UR16][R164.64], !P4 ;  /* 0x7d800000a4527fae */ /* 0x000fe8000e1a1010 */
[----:B------:R-:W-:Y:S01]  /*1b140*/  LDGSTS.E [R82+0x7da00], desc[UR16][R166.64], !P4 ;  /* 0x7da00000a6527fae */ /* 0x000fe2000e1a1010 */
[----:B------:R-:W-:Y:S01]  /*1b150*/  ISETP.GE.U32.AND P4, PT, R0, 0x7ffffd86, PT ;  /* 0x7ffffd860000780c */ /* 0x000fe20003f86070 */
[----:B------:R-:W-:Y:S02]  /*1b160*/  VIADD R0, R172, 0xfffffe03 ;  /* 0xfffffe03ac007836 */ /* 0x000fe40000000000 */
[C---:B--2---:R-:W-:Y:S01]  /*1b170*/  IMAD.WIDE R172, R2.reuse, 0x4, R174 ;  /* 0x0000000402ac7825 */ /* 0x044fe200078e02ae */
[----:B------:R-:W2:Y:S03]  /*1b180*/  LDL.LU.64 R194, [R1+0x3c0] ;  /* 0x0003c00001c27983 */ /* 0x000ea60000300a00 */
[C---:B----4-:R-:W-:Y:S01]  /*1b190*/  IMAD.WIDE R174, R2.reuse, 0x4, R84 ;  /* 0x0000000402ae7825 */ /* 0x050fe200078e0254 */
[----:B------:R-:W4:Y:S04]  /*1b1a0*/  LDL.LU.64 R198, [R1+0x3a8] ;  /* 0x0003a80001c67983 */ /* 0x000f280000300a00 */
[----:B------:R-:W2:Y:S01]  /*1b1b0*/  LDL.LU.64 R84, [R1+0x390] ;  /* 0x0003900001547983 */ /* 0x000ea20000300a00 */
[----:B------:R-:W-:-:S03]  /*1b1c0*/  IMAD.WIDE R170, R2, 0x4, R170 ;  /* 0x0000000402aa7825 */ /* 0x000fc600078e02aa */
[----:B------:R-:W-:Y:S04]  /*1b1d0*/  LDGSTS.E [R82+0x7dc00], desc[UR16][R168.64], !P2 ;  /* 0x7dc00000a8527fae */ /* 0x000fe8000d1a1010 */
[----:B------:R-:W-:Y:S01]  /*1b1e0*/  LDGSTS.E [R82+0x7de00], desc[UR16][R170.64], !P2 ;  /* 0x7de00000aa527fae */ /* 0x000fe2000d1a1010 */
[----:B------:R-:W-:-:S03]  /*1b1f0*/  ISETP.GE.U32.AND P2, PT, R93, 0x7ffffd85, PT ;  /* 0x7ffffd855d00780c */ /* 0x000fc60003f46070 */
[----:B------:R-:W-:Y:S01]  /*1b200*/  LDGSTS.E [R82+0x7e000], desc[UR16][R172.64], !P6 ;  /* 0x7e000000ac527fae */ /* 0x000fe2000f1a1010 */
[----:B------:R-:W-:-:S03]  /*1b210*/  VIADD R133, R176, 0xfffffe01 ;  /* 0xfffffe01b0857836 */ /* 0x000fc60000000000 */
[----:B------:R-:W-:Y:S01]  /*1b220*/  LDGSTS.E [R82+0x7e200], desc[UR16][R174.64], !P6 ;  /* 0x7e200000ae527fae */ /* 0x000fe2000f1a1010 */
[----:B------:R-:W-:Y:S01]  /*1b230*/  ISETP.GE.U32.AND P6, PT, R0, 0x7ffffd84, PT ;  /* 0x7ffffd840000780c */ /* 0x000fe20003fc6070 */
[C---:B------:R-:W-:Y:S02]  /*1b240*/  IMAD.WIDE R176, R2.reuse, 0x4, R206 ;  /* 0x0000000402b07825 */ /* 0x040fe400078e02ce */
[----:B------:R-:W2:Y:S02]  /*1b250*/  LDL.LU.64 R214, [R1+0x2c0] ;  /* 0x0002c00001d67983 */ /* 0x000ea40000300a00 */
[----:B------:R-:W-:Y:S02]  /*1b260*/  IMAD.WIDE R178, R2, 0x4, R178 ;  /* 0x0000000402b27825 */ /* 0x000fe400078e02b2 */
[----:B------:R-:W-:Y:S02]  /*1b270*/  LDGSTS.E [R82+0x7e400], desc[UR16][R176.64], !P1 ;  /* 0x7e400000b0527fae */ /* 0x000fe4000c9a1010 */
[----:B------:R-:W-:-:S02]  /*1b280*/  VIADD R93, R180, 0xfffffe00 ;  /* 0xfffffe00b45d7836 */ /* 0x000fc40000000000 */
[C---:B------:R-:W-:Y:S01]  /*1b290*/  IMAD.WIDE R180, R2.reuse, 0x4, R204 ;  /* 0x0000000402b47825 */ /* 0x040fe200078e02cc */
[----:B------:R-:W-:Y:S03]  /*1b2a0*/  LDGSTS.E [R82+0x7e600], desc[UR16][R178.64], !P1 ;  /* 0x7e600000b2527fae */ /* 0x000fe6000c9a1010 */
[----:B------:R-:W-:Y:S01]  /*1b2b0*/  IMAD.WIDE R182, R2, 0x4, R182 ;  /* 0x0000000402b67825 */ /* 0x000fe200078e02b6 */
[----:B------:R-:W-:Y:S01]  /*1b2c0*/  LDGSTS.E [R82+0x7e800], desc[UR16][R180.64], !P4 ;  /* 0x7e800000b4527fae */ /* 0x000fe2000e1a1010 */
[----:B------:R-:W-:-:S03]  /*1b2d0*/  ISETP.GE.AND P1, PT, R83, R93, PT ;  /* 0x0000005d5300720c */ /* 0x000fc60003f26270 */
[----:B------:R-:W-:Y:S01]  /*1b2e0*/  LDGSTS.E [R82+0x7ea00], desc[UR16][R182.64], !P4 ;  /* 0x7ea00000b6527fae */ /* 0x000fe2000e1a1010 */
[----:B------:R-:W-:Y:S02]  /*1b2f0*/  ISETP.GT.AND P4, PT, R252, 0x27f, PT ;  /* 0x0000027ffc00780c */ /* 0x000fe40003f84270 */
[----:B------:R-:W-:Y:S01]  /*1b300*/  SEL R0, RZ, 0x4, P1 ;  /* 0x00000004ff007807 */ /* 0x000fe20000800000 */
[----:B------:R-:W-:Y:S01]  /*1b310*/  IMAD.WIDE R20, R3, 0x4, R90 ;  /* 0x0000000403147825 */ /* 0x000fe200078e025a */
[----:B------:R-:W1:Y:S02]  /*1b320*/  LDC R252, c[0x0][0x3a0] ;  /* 0x0000e800fffc7b82 */ /* 0x000e640000000800 */
[----:B------:R-:W-:-:S04]  /*1b330*/  SEL R0, R0, RZ, P4 ;  /* 0x000000ff00007207 */ /* 0x000fc80002000000 */
[----:B------:R-:W-:Y:S01]  /*1b340*/  ISETP.NE.U32.AND P4, PT, R0, RZ, PT ;  /* 0x000000ff0000720c */ /* 0x000fe20003f85070 */
[----:B------:R-:W-:Y:S02]  /*1b350*/  VIADD R0, R196, 0xfffffdfe ;  /* 0xfffffdfec4007836 */ /* 0x000fe40000000000 */
[----:B---3--:R-:W-:-:S04]  /*1b360*/  IMAD.WIDE R184, R2, 0x4, R184 ;  /* 0x0000000402b87825 */ /* 0x008fc800078e02b8 */
[C---:B-----5:R-:W-:Y:S01]  /*1b370*/  IMAD.WIDE R186, R2.reuse, 0x4, R186 ;  /* 0x0000000402ba7825 */ /* 0x060fe200078e02ba */
[----:B------:R-:W-:Y:S03]  /*1b380*/  LDGSTS.E [R82+0x7ec00], desc[UR16][R184.64], !P2 ;  /* 0x7ec00000b8527fae */ /* 0x000fe6000d1a1010 */
[C---:B------:R-:W-:Y:S01]  /*1b390*/  IMAD.WIDE R188, R2.reuse, 0x4, R188 ;  /* 0x0000000402bc7825 */ /* 0x040fe200078e02bc */
[----:B------:R-:W-:Y:S03]  /*1b3a0*/  LDGSTS.E [R82+0x7ee00], desc[UR16][R186.64], !P2 ;  /* 0x7ee00000ba527fae */ /* 0x000fe6000d1a1010 */
[----:B------:R-:W-:Y:S01]  /*1b3b0*/  IMAD.WIDE R190, R2, 0x4, R190 ;  /* 0x0000000402be7825 */ /* 0x000fe200078e02be */
[----:B------:R-:W-:Y:S01]  /*1b3c0*/  LDGSTS.E [R82+0x7f000], desc[UR16][R188.64], !P6 ;  /* 0x7f000000bc527fae */ /* 0x000fe2000f1a1010 */
[----:B------:R-:W-:-:S03]  /*1b3d0*/  ISETP.GE.U32.AND P2, PT, R192, 0x7ffffd83, PT ;  /* 0x7ffffd83c000780c */ /* 0x000fc60003f46070 */
[----:B------:R-:W-:Y:S01]  /*1b3e0*/  LDGSTS.E [R82+0x7f200], desc[UR16][R190.64], !P6 ;  /* 0x7f200000be527fae */ /* 0x000fe2000f1a1010 */
[----:B------:R-:W-:Y:S01]  /*1b3f0*/  ISETP.GE.U32.AND P6, PT, R93, 0x7ffffd81, PT ;  /* 0x7ffffd815d00780c */ /* 0x000fe20003fc6070 */
[----:B------:R-:W-:Y:S02]  /*1b400*/  VIADD R93, R193, 0xfffffdff ;  /* 0xfffffdffc15d7836 */ /* 0x000fe40000000000 */
[C---:B------:R-:W-:Y:S02]  /*1b410*/  IMAD.WIDE R192, R2.reuse, 0x4, R202 ;  /* 0x0000000402c07825 */ /* 0x040fe400078e02ca */
[----:B------:R-:W3:Y:S04]  /*1b420*/  LDL.LU.64 R202, [R1+0x2b8] ;  /* 0x0002b80001ca7983 */ /* 0x000ee80000300a00 */
[----:B------:R-:W5:Y:S04]  /*1b430*/  LDL.LU.64 R204, [R1+0x270] ;  /* 0x0002700001cc7983 */ /* 0x000f680000300a00 */
[----:B------:R-:W3:Y:S04]  /*1b440*/  LDL.LU.64 R206, [R1+0x260] ;  /* 0x0002600001ce7983 */ /* 0x000ee80000300a00 */
[----:B------:R-:W3:Y:S04]  /*1b450*/  LDL.LU.64 R208, [R1+0x250] ;  /* 0x0002500001d07983 */ /* 0x000ee80000300a00 */
[----:B------:R-:W3:Y:S01]  /*1b460*/  LDL.LU.64 R210, [R1+0x240] ;  /* 0x0002400001d27983 */ /* 0x000ee20000300a00 */
[----:B----4-:R-:W-:-:S03]  /*1b470*/  IMAD.WIDE R196, R2, 0x4, R198 ;  /* 0x0000000402c47825 */ /* 0x010fc600078e02c6 */
[----:B------:R-:W4:Y:S01]  /*1b480*/  LDL.LU.64 R212, [R1+0x230] ;  /* 0x0002300001d47983 */ /* 0x000f220000300a00 */
[----:B--2---:R-:W-:-:S03]  /*1b490*/  IMAD.WIDE R198, R2, 0x4, R84 ;  /* 0x0000000402c67825 */ /* 0x004fc600078e0254 */
[----:B------:R-:W2:Y:S04]  /*1b4a0*/  LDL.LU.64 R216, [R1+0x380] ;  /* 0x0003800001d87983 */ /* 0x000ea80000300a00 */
[----:B------:R-:W2:Y:S04]  /*1b4b0*/  LDL.LU.64 R218, [R1+0x378] ;  /* 0x0003780001da7983 */ /* 0x000ea80000300a00 */
[----:B------:R-:W2:Y:S04]  /*1b4c0*/  LDL.LU.64 R220, [R1+0x370] ;  /* 0x0003700001dc7983 */ /* 0x000ea80000300a00 */
[----:B------:R-:W2:Y:S04]  /*1b4d0*/  LDL.LU.64 R222, [R1+0x368] ;  /* 0x0003680001de7983 */ /* 0x000ea80000300a00 */
[----:B------:R-:W2:Y:S04]  /*1b4e0*/  LDL.LU.64 R84, [R1+0x360] ;  /* 0x0003600001547983 */ /* 0x000ea80000300a00 */
[----:B------:R-:W3:Y:S04]  /*1b4f0*/  LDL.LU.64 R226, [R1+0x358] ;  /* 0x0003580001e27983 */ /* 0x000ee80000300a00 */
[----:B------:R-:W3:Y:S04]  /*1b500*/  LDL.LU.64 R228, [R1+0x350] ;  /* 0x0003500001e47983 */ /* 0x000ee80000300a00 */
[----:B------:R-:W3:Y:S04]  /*1b510*/  LDL.LU.64 R230, [R1+0x2c8] ;  /* 0x0002c80001e67983 */ /* 0x000ee80000300a00 */
[----:B------:R-:W3:Y:S04]  /*1b520*/  LDL.LU.64 R232, [R1+0x388] ;  /* 0x0003880001e87983 */ /* 0x000ee80000300a00 */
[----:B------:R-:W3:Y:S04]  /*1b530*/  LDL.LU.64 R234, [R1+0x888] ;  /* 0x0008880001ea7983 */ /* 0x000ee80000300a00 */
[----:B------:R-:W1:Y:S04]  /*1b540*/  LDL.LU.64 R248, [R1+0x880] ;  /* 0x0008800001f87983 */ /* 0x000e680000300a00 */
[----:B------:R-:W3:Y:S04]  /*1b550*/  LDL.LU.64 R250, [R1+0x878] ;  /* 0x0008780001fa7983 */ /* 0x000ee80000300a00 */
[----:B------:R-:W4:Y:S04]  /*1b560*/  LDL.LU.64 R6, [R1+0x870] ;  /* 0x0008700001067983 */ /* 0x000f280000300a00 */
[----:B------:R-:W5:Y:S01]  /*1b570*/  LDL.LU.64 R238, [R1+0x868] ;  /* 0x0008680001ee7983 */ /* 0x000f620000300a00 */
[----:B------:R-:W-:-:S03]  /*1b580*/  ISETP.GE.U32.AND P1, PT, R133, 0x7ffffd82, PT ;  /* 0x7ffffd828500780c */ /* 0x000fc60003f26070 */
[----:B------:R-:W5:Y:S01]  /*1b590*/  LDL.LU.64 R240, [R1+0x858] ;  /* 0x0008580001f07983 */ /* 0x000f620000300a00 */
[----:B------:R-:W-:-:S03]  /*1b5a0*/  IADD3 R133, PT, PT, R200, -0x203, RZ ;  /* 0xfffffdfdc8857810 */ /* 0x000fc60007ffe0ff */
[----:B------:R-:W5:Y:S01]  /*1b5b0*/  LDL.LU.64 R236, [R1+0x848] ;  /* 0x0008480001ec7983 */ /* 0x000f620000300a00 */
[----:B------:R-:W-:-:S03]  /*1b5c0*/  IMAD.WIDE R200, R3, 0x4, R214 ;  /* 0x0000000403c87825 */ /* 0x000fc600078e02d6 */
[----:B------:R-:W5:Y:S01]  /*1b5d0*/  LDL.LU.64 R242, [R1+0x8a0] ;  /* 0x0008a00001f27983 */ /* 0x000f620000300a00 */
[----:B------:R-:W-:-:S03]  /*1b5e0*/  IMAD.WIDE R214, R3, 0x4, R86 ;  /* 0x0000000403d67825 */ /* 0x000fc600078e0256 */
[----:B------:R-:W5:Y:S01]  /*1b5f0*/  LDL.LU.64 R86, [R1+0x8b8] ;  /* 0x0008b80001567983 */ /* 0x000f620000300a00 */
[----:B------:R-:W-:-:S03]  /*1b600*/  IMAD.WIDE R194, R2, 0x4, R194 ;  /* 0x0000000402c27825 */ /* 0x000fc600078e02c2 */
[----:B------:R-:W-:Y:S04]  /*1b610*/  LDGSTS.E [R82+0x7f400], desc[UR16][R192.64], !P2 ;  /* 0x7f400000c0527fae */ /* 0x000fe8000d1a1010 */
[----:B------:R-:W-:Y:S04]  /*1b620*/  LDGSTS.E [R82+0x7f600], desc[UR16][R194.64], !P2 ;  /* 0x7f600000c2527fae */ /* 0x000fe8000d1a1010 */
[----:B------:R-:W-:Y:S04]  /*1b630*/  LDGSTS.E [R82+0x7f800], desc[UR16][R196.64], !P1 ;  /* 0x7f800000c4527fae */ /* 0x000fe8000c9a1010 */
[----:B------:R-:W-:Y:S01]  /*1b640*/  LDGSTS.E [R82+0x7fa00], desc[UR16][R198.64], !P1 ;  /* 0x7fa00000c6527fae */ /* 0x000fe2000c9a1010 */
[----:B--2---:R-:W-:-:S03]  /*1b650*/  IMAD.WIDE R224, R3, 0x4, R84 ;  /* 0x0000000403e07825 */ /* 0x004fc600078e0254 */
[----:B------:R-:W2:Y:S04]  /*1b660*/  LDL.LU.64 R84, [R1+0x8f8] ;  /* 0x0008f80001547983 */ /* 0x000ea80000300a00 */
[----:B------:R-:W2:Y:S04]  /*1b670*/  LDL.LU.64 R244, [R1+0x8f0] ;  /* 0x0008f00001f47983 */ /* 0x000ea80000300a00 */
[----:B------:R-:W2:Y:S01]  /*1b680*/  LDL.LU.64 R246, [R1+0x8e8] ;  /* 0x0008e80001f67983 */ /* 0x000ea20000300a00 */
[----:B-1----:R-:W-:-:S03]  /*1b690*/  IMAD.WIDE R64, R3, 0x4, R248 ;  /* 0x0000000403407825 */ /* 0x002fc600078e02f8 */
[----:B------:R-:W2:Y:S01]  /*1b6a0*/  LDL.LU.64 R248, [R1+0x8e0] ;  /* 0x0008e00001f87983 */ /* 0x000ea20000300a00 */
[----:B---3--:R-:W-:-:S03]  /*1b6b0*/  IMAD.WIDE R54, R3, 0x4, R250 ;  /* 0x0000000403367825 */ /* 0x008fc600078e02fa */
[----:B------:R-:W3:Y:S01]  /*1b6c0*/  LDL.LU.64 R250, [R1+0x8d8] ;  /* 0x0008d80001fa7983 */ /* 0x000ee20000300a00 */
[----:B----4-:R-:W-:-:S04]  /*1b6d0*/  IMAD.WIDE R42, R3, 0x4, R6 ;  /* 0x00000004032a7825 */ /* 0x010fc800078e0206 */
[C---:B-----5:R-:W-:Y:S02]  /*1b6e0*/  IMAD.WIDE R32, R3.reuse, 0x4, R238 ;  /* 0x0000000403207825 */ /* 0x060fe400078e02ee */
[----:B------:R-:W4:Y:S04]  /*1b6f0*/  LDL.LU.64 R238, [R1+0x8d0] ;  /* 0x0008d00001ee7983 */ /* 0x000f280000300a00 */
[----:B------:R-:W-:Y:S01]  /*1b700*/  STL.64 [R1+0x220], R64 ;  /* 0x0002204001007387 */ /* 0x000fe20000100a00 */
[----:B------:R-:W-:-:S03]  /*1b710*/  IMAD.WIDE R16, R3, 0x4, R236 ;  /* 0x0000000403107825 */ /* 0x000fc600078e02ec */
[----:B------:R-:W5:Y:S04]  /*1b720*/  LDL.LU.64 R18, [R1+0x910] ;  /* 0x0009100001127983 */ /* 0x000f680000300a00 */
[----:B------:R-:W-:Y:S01]  /*1b730*/  STL.64 [R1+0x230], R54 ;  /* 0x0002303601007387 */ /* 0x000fe20000100a00 */
[----:B------:R-:W-:-:S03]  /*1b740*/  IMAD.WIDE R24, R3, 0x4, R240 ;  /* 0x0000000403187825 */ /* 0x000fc600078e02f0 */
[----:B------:R-:W5:Y:S01]  /*1b750*/  LDL.LU.64 R236, [R1+0x928] ;  /* 0x0009280001ec7983 */ /* 0x000f620000300a00 */
[----:B------:R-:W-:-:S03]  /*1b760*/  IMAD.WIDE R94, R3, 0x4, R242 ;  /* 0x00000004035e7825 */ /* 0x000fc600078e02f2 */
[----:B------:R-:W-:Y:S01]  /*1b770*/  STL.64 [R1+0x240], R42 ;  /* 0x0002402a01007387 */ /* 0x000fe20000100a00 */
[----:B------:R-:W-:-:S03]  /*1b780*/  IMAD.WIDE R74, R3, 0x4, R86 ;  /* 0x00000004034a7825 */ /* 0x000fc600078e0256 */
[----:B------:R-:W5:Y:S04]  /*1b790*/  LDL.LU.64 R12, [R1+0x940] ;  /* 0x00094000010c7983 */ /* 0x000f680000300a00 */
[----:B------:R-:W-:Y:S04]  /*1b7a0*/  STL.64 [R1+0x250], R32 ;  /* 0x0002502001007387 */ /* 0x000fe80000100a00 */
[----:B------:R-:W5:Y:S04]  /*1b7b0*/  LDL.LU.64 R10, [R1+0x988] ;  /* 0x00098800010a7983 */ /* 0x000f680000300a00 */
[----:B------:R-:W5:Y:S04]  /*1b7c0*/  LDL.LU.64 R8, [R1+0x980] ;  /* 0x0009800001087983 */ /* 0x000f680000300a00 */
[----:B------:R-:W5:Y:S04]  /*1b7d0*/  LDL.LU.64 R86, [R1+0x978] ;  /* 0x0009780001567983 */ /* 0x000f680000300a00 */
[----:B------:R-:W-:Y:S04]  /*1b7e0*/  STL.64 [R1+0x260], R24 ;  /* 0x0002601801007387 */ /* 0x000fe80000100a00 */
[----:B------:R1:W-:Y:S04]  /*1b7f0*/  STL.64 [R1+0x2b8], R94 ;  /* 0x0002b85e01007387 */ /* 0x0003e80000100a00 */
[----:B------:R-:W5:Y:S01]  /*1b800*/  LDL.LU.64 R242, [R1+0x970] ;  /* 0x0009700001f27983 */ /* 0x000f620000300a00 */
[----:B--2---:R-:W-:-:S03]  /*1b810*/  IMAD.WIDE R62, R3, 0x4, R84 ;  /* 0x00000004033e7825 */ /* 0x004fc600078e0254 */
[----:B------:R-:W2:Y:S04]  /*1b820*/  LDL.LU.64 R84, [R1+0x958] ;  /* 0x0009580001547983 */ /* 0x000ea80000300a00 */
[----:B------:R-:W-:Y:S04]  /*1b830*/  STL.64 [R1+0x270], R16 ;  /* 0x0002701001007387 */ /* 0x000fe80000100a00 */
[----:B------:R-:W-:Y:S04]  /*1b840*/  STL.64 [R1+0x2c0], R74 ;  /* 0x0002c04a01007387 */ /* 0x000fe80000100a00 */
[----:B------:R-:W2:Y:S01]  /*1b850*/  LDL.LU.64 R6, [R1+0x9a0] ;  /* 0x0009a00001067983 */ /* 0x000ea20000300a00 */
[----:B------:R-:W-:-:S03]  /*1b860*/  IMAD.WIDE R52, R3, 0x4, R244 ;  /* 0x0000000403347825 */ /* 0x000fc600078e02f4 */
[----:B------:R-:W2:Y:S01]  /*1b870*/  LDL.LU.64 R240, [R1+0x9b8] ;  /* 0x0009b80001f07983 */ /* 0x000ea20000300a00 */
[----:B------:R-:W-:-:S03]  /*1b880*/  IMAD.WIDE R40, R3, 0x4, R246 ;  /* 0x0000000403287825 */ /* 0x000fc600078e02f6 */
[----:B------:R-:W-:Y:S01]  /*1b890*/  STL.64 [R1+0x2c8], R62 ;  /* 0x0002c83e01007387 */ /* 0x000fe20000100a00 */
[----:B------:R-:W-:-:S03]  /*1b8a0*/  IMAD.WIDE R30, R3, 0x4, R248 ;  /* 0x00000004031e7825 */ /* 0x000fc600078e02f8 */
[----:B------:R-:W2:Y:S01]  /*1b8b0*/  LDL.LU.64 R244, [R1+0x9d0] ;  /* 0x0009d00001f47983 */ /* 0x000ea20000300a00 */
[----:B---3--:R-:W-:-:S03]  /*1b8c0*/  IMAD.WIDE R248, R3, 0x4, R250 ;  /* 0x0000000403f87825 */ /* 0x008fc600078e02fa */
[----:B------:R-:W-:Y:S04]  /*1b8d0*/  STL.64 [R1+0x350], R52 ;  /* 0x0003503401007387 */ /* 0x000fe80000100a00 */
[----:B------:R-:W3:Y:S01]  /*1b8e0*/  LDL.LU.64 R246, [R1+0x9e8] ;  /* 0x0009e80001f67983 */ /* 0x000ee20000300a00 */
[----:B----4-:R-:W-:-:S03]  /*1b8f0*/  IMAD.WIDE R250, R3, 0x4, R238 ;  /* 0x0000000403fa7825 */ /* 0x010fc600078e02ee */
[----:B------:R-:W4:Y:S04]  /*1b900*/  LDL.LU.64 R238, [R1+0xa18] ;  /* 0x000a180001ee7983 */ /* 0x000f280000300a00 */
[----:B------:R-:W-:Y:S01]  /*1b910*/  STL.64 [R1+0x358], R40 ;  /* 0x0003582801007387 */ /* 0x000fe20000100a00 */
[----:B-----5:R-:W-:-:S03]  /*1b920*/  IMAD.WIDE R80, R3, 0x4, R18 ;  /* 0x0000000403507825 */ /* 0x020fc600078e0212 */
[----:B------:R-:W-:Y:S01]  /*1b930*/  STL.64 [R1+0x360], R30 ;  /* 0x0003601e01007387 */ /* 0x000fe20000100a00 */
[----:B------:R-:W-:-:S03]  /*1b940*/  IMAD.WIDE R72, R3, 0x4, R236 ;  /* 0x0000000403487825 */ /* 0x000fc600078e02ec */
[----:B------:R-:W5:Y:S04]  /*1b950*/  LDL.LU.64 R236, [R1+0xa10] ;  /* 0x000a100001ec7983 */ /* 0x000f680000300a00 */
[----:B------:R-:W-:Y:S01]  /*1b960*/  STL.64 [R1+0x368], R248 ;  /* 0x000368f801007387 */ /* 0x000fe20000100a00 */
[----:B------:R-:W-:-:S03]  /*1b970*/  IMAD.WIDE R60, R3, 0x4, R12 ;  /* 0x00000004033c7825 */ /* 0x000fc600078e020c */
[----:B------:R1:W-:Y:S04]  /*1b980*/  STL.64 [R1+0x378], R80 ;  /* 0x0003785001007387 */ /* 0x0003e80000100a00 */
[----:B------:R-:W-:Y:S01]  /*1b990*/  STL.64 [R1+0x370], R250 ;  /* 0x000370fa01007387 */ /* 0x000fe20000100a00 */
[----:B------:R-:W-:-:S03]  /*1b9a0*/  IMAD.WIDE R50, R3, 0x4, R10 ;  /* 0x0000000403327825 */ /* 0x000fc600078e020a */
[----:B------:R-:W-:Y:S04]  /*1b9b0*/  STL.64 [R1+0x380], R72 ;  /* 0x0003804801007387 */ /* 0x000fe80000100a00 */
[----:B------:R-:W-:Y:S01]  /*1b9c0*/  STL.64 [R1+0x388], R60 ;  /* 0x0003883c01007387 */ /* 0x000fe20000100a00 */
[----:B------:R-:W-:-:S03]  /*1b9d0*/  IMAD.WIDE R28, R3, 0x4, R86 ;  /* 0x00000004031c7825 */ /* 0x000fc600078e0256 */
[----:B------:R-:W5:Y:S01]  /*1b9e0*/  LDL.LU.64 R86, [R1+0xa30] ;  /* 0x000a300001567983 */ /* 0x000f620000300a00 */
[----:B------:R-:W-:-:S03]  /*1b9f0*/  IMAD.WIDE R38, R3, 0x4, R8 ;  /* 0x0000000403267825 */ /* 0x000fc600078e0208 */
[----:B------:R-:W-:Y:S01]  /*1ba00*/  STL.64 [R1+0x390], R50 ;  /* 0x0003903201007387 */ /* 0x000fe20000100a00 */
[----:B------:R-:W-:-:S04]  /*1ba10*/  IMAD.WIDE R22, R3, 0x4, R242 ;  /* 0x0000000403167825 */ /* 0x000fc800078e02f2 */
[C---:B--2---:R-:W-:Y:S02]  /*1ba20*/  IMAD.WIDE R242, R3.reuse, 0x4, R84 ;  /* 0x0000000403f27825 */ /* 0x044fe400078e0254 */
[----:B------:R-:W2:Y:S04]  /*1ba30*/  LDL.LU.64 R84, [R1+0xa48] ;  /* 0x000a480001547983 */ /* 0x000ea80000300a00 */
[----:B------:R-:W-:Y:S04]  /*1ba40*/  STL.64 [R1+0x3a8], R38 ;  /* 0x0003a82601007387 */ /* 0x000fe80000100a00 */
[----:B------:R-:W-:Y:S01]  /*1ba50*/  STL.64 [R1+0x3c8], R28 ;  /* 0x0003c81c01007387 */ /* 0x000fe20000100a00 */
[----:B------:R-:W-:-:S03]  /*1ba60*/  IMAD.WIDE R78, R3, 0x4, R6 ;  /* 0x00000004034e7825 */ /* 0x000fc600078e0206 */
[----:B------:R-:W2:Y:S01]  /*1ba70*/  LDL.LU.64 R6, [R1+0xa60] ;  /* 0x000a600001067983 */ /* 0x000ea20000300a00 */
[----:B------:R-:W-:-:S03]  /*1ba80*/  IMAD.WIDE R70, R3, 0x4, R240 ;  /* 0x0000000403467825 */ /* 0x000fc600078e02f0 */
[----:B------:R-:W-:Y:S04]  /*1ba90*/  STL.64 [R1+0x3e8], R22 ;  /* 0x0003e81601007387 */ /* 0x000fe80000100a00 */
[----:B------:R1:W-:Y:S01]  /*1baa0*/  STL.64 [R1+0x410], R78 ;  /* 0x0004104e01007387 */ /* 0x0003e20000100a00 */
[----:B------:R-:W-:-:S03]  /*1bab0*/  IMAD.WIDE R58, R3, 0x4, R244 ;  /* 0x00000004033a7825 */ /* 0x000fc600078e02f4 */
[----:B------:R-:W-:Y:S04]  /*1bac0*/  STL.64 [R1+0x3f8], R242 ;  /* 0x0003f8f201007387 */ /* 0x000fe80000100a00 */
[----:B------:R-:W-:Y:S01]  /*1bad0*/  STL.64 [R1+0x420], R70 ;  /* 0x0004204601007387 */ /* 0x000fe20000100a00 */
[----:B---3--:R-:W-:-:S03]  /*1bae0*/  IMAD.WIDE R48, R3, 0x4, R246 ;  /* 0x0000000403307825 */ /* 0x008fc600078e02f6 */
[----:B------:R-:W3:Y:S04]  /*1baf0*/  LDL.LU.64 R46, [R1+0xa78] ;  /* 0x000a7800012e7983 */ /* 0x000ee80000300a00 */
[----:B------:R-:W3:Y:S01]  /*1bb00*/  LDL.LU.64 R34, [R1+0xa90] ;  /* 0x000a900001227983 */ /* 0x000ee20000300a00 */
[----:B----4-:R-:W-:-:S03]  /*1bb10*/  IMAD.WIDE R36, R3, 0x4, R238 ;  /* 0x0000000403247825 */ /* 0x010fc600078e02ee */
[----:B------:R-:W4:Y:S04]  /*1bb20*/  LDL.LU.64 R246, [R1+0xab8] ;  /* 0x000ab80001f67983 */ /* 0x000f280000300a00 */
[----:B------:R-:W4:Y:S04]  /*1bb30*/  LDL.LU.64 R18, [R1+0xab0] ;  /* 0x000ab00001127983 */ /* 0x000f280000300a00 */
[----:B------:R-:W-:Y:S01]  /*1bb40*/  STL.64 [R1+0x430], R58 ;  /* 0x0004303a01007387 */ /* 0x000fe20000100a00 */
[----:B------:R-:W-:-:S03]  /*1bb50*/  IMAD.WIDE R240, R3, 0x4, R88 ;  /* 0x0000000403f07825 */ /* 0x000fc600078e0258 */
[----:B------:R-:W4:Y:S01]  /*1bb60*/  LDL.LU.64 R10, [R1+0xaa8] ;  /* 0x000aa800010a7983 */ /* 0x000f220000300a00 */
[----:B-----5:R-:W-:-:S03]  /*1bb70*/  IMAD.WIDE R26, R3, 0x4, R236 ;  /* 0x00000004031a7825 */ /* 0x020fc600078e02ec */
[----:B------:R-:W5:Y:S04]  /*1bb80*/  LDL.LU.64 R90, [R1+0xad0] ;  /* 0x000ad000015a7983 */ /* 0x000f680000300a00 */
[----:B------:R-:W5:Y:S04]  /*1bb90*/  LDL.LU.64 R66, [R1+0xae8] ;  /* 0x000ae80001427983 */ /* 0x000f680000300a00 */
[----:B------:R-:W-:Y:S04]  /*1bba0*/  STL.64 [R1+0x438], R48 ;  /* 0x0004383001007387 */ /* 0x000fe80000100a00 */
[----:B------:R-:W5:Y:S04]  /*1bbb0*/  LDL.LU.64 R88, [R1+0xb00] ;  /* 0x000b000001587983 */ /* 0x000f680000300a00 */
[----:B------:R-:W-:Y:S01]  /*1bbc0*/  STL.64 [R1+0x448], R36 ;  /* 0x0004482401007387 */ /* 0x000fe20000100a00 */
[----:B------:R-:W-:-:S03]  /*1bbd0*/  IMAD.WIDE R76, R3, 0x4, R86 ;  /* 0x00000004034c7825 */ /* 0x000fc600078e0256 */
[----:B------:R-:W5:Y:S04]  /*1bbe0*/  LDL.LU.64 R44, [R1+0xb18] ;  /* 0x000b1800012c7983 */ /* 0x000f680000300a00 */
[----:B------:R-:W5:Y:S04]  /*1bbf0*/  LDL.LU.64 R86, [R1+0xb30] ;  /* 0x000b300001567983 */ /* 0x000f680000300a00 */
[----:B------:R-:W-:Y:S04]  /*1bc00*/  STL.64 [R1+0x450], R26 ;  /* 0x0004501a01007387 */ /* 0x000fe80000100a00 */
[----:B------:R-:W5:Y:S01]  /*1bc10*/  LDL.LU.64 R244, [R1+0xb50] ;  /* 0x000b500001f47983 */ /* 0x000f620000300a00 */
[----:B--2---:R-:W-:-:S03]  /*1bc20*/  IMAD.WIDE R68, R3, 0x4, R84 ;  /* 0x0000000403447825 */ /* 0x004fc600078e0254 */
[----:B------:R-:W2:Y:S04]  /*1bc30*/  LDL.LU.64 R84, [R1+0xb48] ;  /* 0x000b480001547983 */ /* 0x000ea80000300a00 */
[----:B------:R-:W2:Y:S04]  /*1bc40*/  LDL.LU.64 R236, [R1+0xb98] ;  /* 0x000b980001ec7983 */ /* 0x000ea80000300a00 */
[----:B------:R-:W2:Y:S04]  /*1bc50*/  LDL.LU.64 R238, [R1+0xb90] ;  /* 0x000b900001ee7983 */ /* 0x000ea80000300a00 */
[----:B------:R-:W-:Y:S01]  /*1bc60*/  STL.64 [R1+0x460], R20 ;  /* 0x0004601401007387 */ /* 0x000fe20000100a00 */
[----:B------:R-:W-:-:S03]  /*1bc70*/  IMAD.WIDE R56, R3, 0x4, R6 ;  /* 0x0000000403387825 */ /* 0x000fc600078e0206 */
[----:B------:R1:W-:Y:S04]  /*1bc80*/  STL.64 [R1+0x478], R76 ;  /* 0x0004784c01007387 */ /* 0x0003e80000100a00 */
[----:B------:R-:W2:Y:S04]  /*1bc90*/  LDL.LU.64 R8, [R1+0xb88] ;  /* 0x000b880001087983 */ /* 0x000ea80000300a00 */
[----:B------:R-:W2:Y:S04]  /*1bca0*/  LDL.LU.64 R12, [R1+0xb80] ;  /* 0x000b8000010c7983 */ /* 0x000ea80000300a00 */
[----:B------:R-:W2:Y:S01]  /*1bcb0*/  LDL.LU.64 R6, [R1+0xb78] ;  /* 0x000b780001067983 */ /* 0x000ea20000300a00 */
[----:B---3--:R-:W-:-:S03]  /*1bcc0*/  IMAD.WIDE R46, R3, 0x4, R46 ;  /* 0x00000004032e7825 */ /* 0x008fc600078e022e */
[----:B------:R-:W-:Y:S01]  /*1bcd0*/  STL.64 [R1+0x468], R240 ;  /* 0x000468f001007387 */ /* 0x000fe20000100a00 */
[----:B------:R-:W-:-:S03]  /*1bce0*/  IMAD.WIDE R34, R3, 0x4, R34 ;  /* 0x0000000403227825 */ /* 0x000fc600078e0222 */
[----:B------:R-:W-:Y:S01]  /*1bcf0*/  STL.64 [R1+0x488], R68 ;  /* 0x0004884401007387 */ /* 0x000fe20000100a00 */
[----:B----4-:R-:W-:-:S03]  /*1bd00*/  IMAD.WIDE R246, R3, 0x4, R246 ;  /* 0x0000000403f67825 */ /* 0x010fc600078e02f6 */
[----:B------:R-:W-:Y:S01]  /*1bd10*/  STL.64 [R1+0x490], R56 ;  /* 0x0004903801007387 */ /* 0x000fe20000100a00 */
[----:B------:R-:W-:-:S03]  /*1bd20*/  IMAD.WIDE R18, R3, 0x4, R18 ;  /* 0x0000000403127825 */ /* 0x000fc600078e0212 */
[----:B------:R-:W-:Y:S04]  /*1bd30*/  STL.64 [R1+0x4a0], R46 ;  /* 0x0004a02e01007387 */ /* 0x000fe80000100a00 */
[----:B------:R-:W-:Y:S01]  /*1bd40*/  STL.64 [R1+0x4b0], R34 ;  /* 0x0004b02201007387 */ /* 0x000fe20000100a00 */
[----:B------:R-:W-:-:S04]  /*1bd50*/  IMAD.WIDE R10, R3, 0x4, R10 ;  /* 0x00000004030a7825 */ /* 0x000fc800078e020a */
[C---:B-----5:R-:W-:Y:S01]  /*1bd60*/  IMAD.WIDE R90, R3.reuse, 0x4, R90 ;  /* 0x00000004035a7825 */ /* 0x060fe200078e025a */
[----:B------:R-:W-:Y:S03]  /*1bd70*/  STL.64 [R1+0x4b8], R246 ;  /* 0x0004b8f601007387 */ /* 0x000fe60000100a00 */
[C---:B------:R-:W-:Y:S01]  /*1bd80*/  IMAD.WIDE R66, R3.reuse, 0x4, R66 ;  /* 0x0000000403427825 */ /* 0x040fe200078e0242 */
[----:B------:R-:W-:Y:S04]  /*1bd90*/  STL.64 [R1+0x4c8], R18 ;  /* 0x0004c81201007387 */ /* 0x000fe80000100a00 */
[----:B------:R3:W-:Y:S01]  /*1bda0*/  STL.64 [R1+0x4e0], R90 ;  /* 0x0004e05a01007387 */ /* 0x0007e20000100a00 */
[----:B------:R-:W-:-:S03]  /*1bdb0*/  IMAD.WIDE R88, R3, 0x4, R88 ;  /* 0x0000000403587825 */ /* 0x000fc600078e0258 */
[----:B------:R-:W-:Y:S01]  /*1bdc0*/  STL.64 [R1+0x4d8], R10 ;  /* 0x0004d80a01007387 */ /* 0x000fe20000100a00 */
[----:B------:R-:W-:-:S03]  /*1bdd0*/  IMAD.WIDE R216, R3, 0x4, R216 ;  /* 0x0000000403d87825 */ /* 0x000fc600078e02d8 */
[----:B------:R4:W-:Y:S01]  /*1bde0*/  STL.64 [R1+0x4f0], R66 ;  /* 0x0004f04201007387 */ /* 0x0009e20000100a00 */
[----:B------:R-:W-:-:S03]  /*1bdf0*/  IMAD.WIDE R44, R3, 0x4, R44 ;  /* 0x00000004032c7825 */ /* 0x000fc600078e022c */
[----:B------:R5:W-:Y:S01]  /*1be00*/  STL.64 [R1+0x500], R88 ;  /* 0x0005005801007387 */ /* 0x000be20000100a00 */
[----:B------:R-:W-:-:S03]  /*1be10*/  IMAD.WIDE R86, R3, 0x4, R86 ;  /* 0x0000000403567825 */ /* 0x000fc600078e0256 */
[----:B------:R1:W-:Y:S01]  /*1be20*/  STL.64 [R1+0x508], R44 ;  /* 0x0005082c01007387 */ /* 0x0003e20000100a00 */
[----:B------:R-:W-:-:S04]  /*1be30*/  IMAD.WIDE R232, R3, 0x4, R232 ;  /* 0x0000000403e87825 */ /* 0x000fc800078e02e8 */
[C---:B------:R-:W-:Y:S01]  /*1be40*/  IMAD.WIDE R244, R3.reuse, 0x4, R244 ;  /* 0x0000000403f47825 */ /* 0x040fe200078e02f4 */
[----:B------:R1:W-:Y:S04]  /*1be50*/  STL.64 [R1+0x518], R86 ;  /* 0x0005185601007387 */ /* 0x0003e80000100a00 */
[----:B------:R1:W-:Y:S01]  /*1be60*/  STL.64 [R1+0x528], R244 ;  /* 0x000528f401007387 */ /* 0x0003e20000100a00 */
[----:B--2---:R-:W-:-:S04]  /*1be70*/  IMAD.WIDE R84, R3, 0x4, R84 ;  /* 0x0000000403547825 */ /* 0x004fc800078e0254 */
[----:B------:R-:W-:-:S04]  /*1be80*/  IMAD.WIDE R236, R2, 0x4, R236 ;  /* 0x0000000402ec7825 */ /* 0x000fc800078e02ec */
[----:B------:R-:W-:Y:S01]  /*1be90*/  IMAD.WIDE R238, R2, 0x4, R238 ;  /* 0x0000000402ee7825 */ /* 0x000fe200078e02ee */
[----:B------:R-:W-:Y:S04]  /*1bea0*/  LDGSTS.E [R82+0x7fc00], desc[UR16][R236.64], !P6 ;  /* 0x7fc00000ec527fae */ /* 0x000fe8000f1a1010 */
[----:B------:R-:W-:Y:S04]  /*1beb0*/  LDGSTS.E [R82+0x7fe00], desc[UR16][R238.64], !P6 ;  /* 0x7fe00000ee527fae */ /* 0x000fe8000f1a1010 */
[----:B------:R-:W0:Y:S01]  /*1bec0*/  LDGDEPBAR ;  /* 0x00000000000079af */ /* 0x000e220000000000 */
[----:B------:R-:W-:-:S03]  /*1bed0*/  IMAD.WIDE R8, R3, 0x4, R8 ;  /* 0x0000000403087825 */ /* 0x000fc600078e0208 */
[----:B------:R2:W-:Y:S01]  /*1bee0*/  STL.64 [R1+0x530], R84 ;  /* 0x0005305401007387 */ /* 0x0005e20000100a00 */
[----:B------:R-:W-:-:S03]  /*1bef0*/  IMAD.WIDE R12, R2, 0x4, R12 ;  /* 0x00000004020c7825 */ /* 0x000fc600078e020c */
[----:B------:R-:W-:Y:S01]  /*1bf00*/  LDGSTS.E [R92+-0x48000], desc[UR16][R200.64], P5 ;  /* 0xb8000000c85c7fae */ /* 0x000fe2000a9a1010 */
[----:B------:R-:W-:-:S03]  /*1bf10*/  IMAD.WIDE R6, R2, 0x4, R6 ;  /* 0x0000000402067825 */ /* 0x000fc600078e0206 */
[----:B------:R1:W-:Y:S04]  /*1bf20*/  STL.64 [R1+0x540], R8 ;  /* 0x0005400801007387 */ /* 0x0003e80000100a00 */
[----:B------:R-:W-:Y:S04]  /*1bf30*/  LDGSTS.E [R92+-0x47c00], desc[UR16][R216.64], P5 ;  /* 0xb8400000d85c7fae */ /* 0x000fe8000a9a1010 */
[----:B------:R-:W-:Y:S04]  /*1bf40*/  STL.64 [R1+0x6b8], R12 ;  /* 0x0006b80c01007387 */ /* 0x000fe80000100a00 */
[----:B------:R-:W-:Y:S04]  /*1bf50*/  LDGSTS.E [R92+-0x47800], desc[UR16][R232.64], P5 ;  /* 0xb8800000e85c7fae */ /* 0x000fe8000a9a1010 */
[----:B------:R1:W-:Y:S04]  /*1bf60*/  STL.64 [R1+0x6c8], R6 ;  /* 0x0006c80601007387 */ /* 0x0003e80000100a00 */
[----:B------:R-:W-:Y:S04]  /*1bf70*/  LDGSTS.E [R92+-0x47400], desc[UR16][R94.64], P5 ;  /* 0xb8c000005e5c7fae */ /* 0x000fe8000a9a1010 */
[----:B------:R-:W-:Y:S04]  /*1bf80*/  LDGSTS.E [R92+-0x47000], desc[UR16][R80.64], P5 ;  /* 0xb9000000505c7fae */ /* 0x000fe8000a9a1010 */
[----:B------:R-:W-:Y:S04]  /*1bf90*/  LDGSTS.E [R92+-0x46c00], desc[UR16][R78.64], P5 ;  /* 0xb94000004e5c7fae */ /* 0x000fe8000a9a1010 */
[----:B-1----:R-:W2:Y:S04]  /*1bfa0*/  LDL.LU.64 R94, [R1+0x1008] ;  /* 0x00100800015e7983 */ /* 0x002ea80000300a00 */
[----:B------:R-:W2:Y:S04]  /*1bfb0*/  LDL.LU.64 R80, [R1+0x1000] ;  /* 0x0010000001507983 */ /* 0x000ea80000300a00 */
[----:B------:R-:W2:Y:S04]  /*1bfc0*/  LDL.LU.64 R78, [R1+0xff8] ;  /* 0x000ff800014e7983 */ /* 0x000ea80000300a00 */
[----:B------:R-:W-:Y:S04]  /*1bfd0*/  LDGSTS.E [R92+-0x46800], desc[UR16][R76.64], P5 ;  /* 0xb98000004c5c7fae */ /* 0x000fe8000a9a1010 */
[----:B------:R-:W-:Y:S04]  /*1bfe0*/  LDGSTS.E [R92+-0x46400], desc[UR16][R90.64], P5 ;  /* 0xb9c000005a5c7fae */ /* 0x000fe8000a9a1010 */
[----:B------:R-:W2:Y:S04]  /*1bff0*/  LDL.LU.64 R76, [R1+0xff0] ;  /* 0x000ff000014c7983 */ /* 0x000ea80000300a00 */
[----:B---3--:R-:W3:Y:S01]  /*1c000*/  LDL.LU.64 R90, [R1+0xfe8] ;  /* 0x000fe800015a7983 */ /* 0x008ee20000300a00 */
[----:B------:R-:W-:-:S04]  /*1c010*/  IMAD.WIDE R202, R3, 0x4, R202 ;  /* 0x0000000403ca7825 */ /* 0x000fc800078e02ca */
[----:B------:R-:W-:-:S04]  /*1c020*/  IMAD.WIDE R218, R3, 0x4, R218 ;  /* 0x0000000403da7825 */ /* 0x000fc800078e02da */
[----:B------:R-:W-:-:S04]  /*1c030*/  IMAD.WIDE R234, R3, 0x4, R234 ;  /* 0x0000000403ea7825 */ /* 0x000fc800078e02ea */
        /* <DEDUP_REMOVED lines=8> */
[----:B------:R-:W3:Y:S04]  /*1c0c0*/  LDL.LU.64 R74, [R1+0xfe0] ;  /* 0x000fe000014a7983 */ /* 0x000ee80000300a00 */
[----:B------:R-:W-:Y:S04]  /*1c0d0*/  LDGSTS.E [R91+-0x46780], desc[UR16][R68.64], P5 ;  /* 0xb9880000445b7fae */ /* 0x000fe8000a9a1010 */
[----:B------:R-:W2:Y:S04]  /*1c0e0*/  LDL.LU.64 R72, [R1+0xfd8] ;  /* 0x000fd80001487983 */ /* 0x000ea80000300a00 */
[----:B------:R-:W-:Y:S04]  /*1c0f0*/  LDGSTS.E [R91+-0x46380], desc[UR16][R66.64], P5 ;  /* 0xb9c80000425b7fae */ /* 0x000fe8000a9a1010 */
[----:B------:R-:W2:Y:S04]  /*1c100*/  LDL.LU.64 R70, [R1+0xfd0] ;  /* 0x000fd00001467983 */ /* 0x000ea80000300a00 */
[----:B------:R-:W-:Y:S04]  /*1c110*/  LDGSTS.E [R90+-0x47f00], desc[UR16][R204.64], P5 ;  /* 0xb8100000cc5a7fae */ /* 0x000fe8000a9a1010 */
[----:B------:R-:W2:Y:S04]  /*1c120*/  LDL.LU.64 R68, [R1+0xfc8] ;  /* 0x000fc80001447983 */ /* 0x000ea80000300a00 */
[----:B------:R-:W-:Y:S04]  /*1c130*/  LDGSTS.E [R90+-0x47b00], desc[UR16][R220.64], P5 ;  /* 0xb8500000dc5a7fae */ /* 0x000fe8000a9a1010 */
[----:B----4-:R-:W4:Y:S04]  /*1c140*/  LDL.LU.64 R66, [R1+0xfc0] ;  /* 0x000fc00001427983 */ /* 0x010f280000300a00 */
        /* <DEDUP_REMOVED lines=11> */
[----:B-----5:R-:W5:Y:S01]  /*1c200*/  LDL.LU.64 R88, [R1+0xf90] ;  /* 0x000f900001587983 */ /* 0x020f620000300a00 */
[----:B------:R-:W-:-:S04]  /*1c210*/  IMAD.WIDE R206, R3, 0x4, R206 ;  /* 0x0000000403ce7825 */ /* 0x000fc800078e02ce */
[----:B------:R-:W-:-:S04]  /*1c220*/  IMAD.WIDE R222, R3, 0x4, R222 ;  /* 0x0000000403de7825 */ /* 0x000fc800078e02de */
[C---:B------:R-:W-:Y:S01]  /*1c230*/  IMAD.WIDE R208, R3.reuse, 0x4, R208 ;  /* 0x0000000403d07825 */ /* 0x040fe200078e02d0 */
[----:B-----5:R-:W-:Y:S04]  /*1c240*/  LDGSTS.E [R89+-0x47e80], desc[UR16][R206.64], P5 ;  /* 0xb8180000ce597fae */ /* 0x020fe8000a9a1010 */
[----:B------:R-:W-:Y:S04]  /*1c250*/  LDGSTS.E [R89+-0x47a80], desc[UR16][R222.64], P5 ;  /* 0xb8580000de597fae */ /* 0x000fe8000a9a1010 */
[----:B------:R-:W-:Y:S04]  /*1c260*/  LDGSTS.E [R89+-0x47680], desc[UR16][R54.64], P5 ;  /* 0xb898000036597fae */ /* 0x000fe8000a9a1010 */
[----:B------:R-:W-:Y:S04]  /*1c270*/  LDGSTS.E [R89+-0x47280], desc[UR16][R52.64], P5 ;  /* 0xb8d8000034597fae */ /* 0x000fe8000a9a1010 */
[----:B------:R-:W-:Y:S04]  /*1c280*/  LDGSTS.E [R89+-0x46e80], desc[UR16][R50.64], P5 ;  /* 0xb918000032597fae */ /* 0x000fe8000a9a1010 */
[----:B------:R-:W5:Y:S04]  /*1c290*/  LDL.LU.64 R54, [R1+0xf88] ;  /* 0x000f880001367983 */ /* 0x000f680000300a00 */
[----:B------:R-:W-:Y:S04]  /*1c2a0*/  LDGSTS.E [R89+-0x46a80], desc[UR16][R48.64], P5 ;  /* 0xb958000030597fae */ /* 0x000fe8000a9a1010 */
[----:B------:R-:W2:Y:S04]  /*1c2b0*/  LDL.LU.64 R52, [R1+0xf80] ;  /* 0x000f800001347983 */ /* 0x000ea80000300a00 */
        /* <DEDUP_REMOVED lines=19> */
[----:B------:R-:W2:Y:S01]  /*1c3f0*/  LDL.LU.64 R86, [R1+0xf30] ;  /* 0x000f300001567983 */ /* 0x000ea20000300a00 */
[----:B------:R-:W-:-:S04]  /*1c400*/  IMAD.WIDE R210, R3, 0x4, R210 ;  /* 0x0000000403d27825 */ /* 0x000fc800078e02d2 */
[----:B------:R-:W-:-:S04]  /*1c410*/  IMAD.WIDE R226, R3, 0x4, R226 ;  /* 0x0000000403e27825 */ /* 0x000fc800078e02e2 */
[----:B------:R-:W-:-:S04]  /*1c420*/  IMAD.WIDE R212, R3, 0x4, R212 ;  /* 0x0000000403d47825 */ /* 0x000fc800078e02d4 */
[C---:B------:R-:W-:Y:S01]  /*1c430*/  IMAD.WIDE R228, R3.reuse, 0x4, R228 ;  /* 0x0000000403e47825 */ /* 0x040fe200078e02e4 */
[----:B--2---:R-:W-:Y:S04]  /*1c440*/  LDGSTS.E [R87+-0x47d80], desc[UR16][R210.64], P5 ;  /* 0xb8280000d2577fae */ /* 0x004fe8000a9a1010 */
[----:B------:R-:W-:Y:S04]  /*1c450*/  LDGSTS.E [R87+-0x47980], desc[UR16][R226.64], P5 ;  /* 0xb8680000e2577fae */ /* 0x000fe8000a9a1010 */
[----:B------:R-:W-:Y:S04]  /*1c460*/  LDGSTS.E [R87+-0x47580], desc[UR16][R32.64], P5 ;  /* 0xb8a8000020577fae */ /* 0x000fe8000a9a1010 */
[----:B------:R-:W-:Y:S04]  /*1c470*/  LDGSTS.E [R87+-0x47180], desc[UR16][R30.64], P5 ;  /* 0xb8e800001e577fae */ /* 0x000fe8000a9a1010 */
        /* <DEDUP_REMOVED lines=24> */
[----:B------:R-:W-:Y:S01]  /*1c600*/  IMAD.WIDE R230, R3, 0x4, R230 ;  /* 0x0000000403e67825 */ /* 0x000fe200078e02e6 */
[----:B------:R-:W-:-:S02]  /*1c610*/  ISETP.GE.U32.AND P2, PT, R93, 0x7ffffd80, PT ;  /* 0x7ffffd805d00780c */ /* 0x000fc40003f46070 */
[----:B------:R-:W-:Y:S01]  /*1c620*/  ISETP.GE.U32.AND P1, PT, R0, 0x7ffffd7f, PT ;  /* 0x7ffffd7f0000780c */ /* 0x000fe20003f26070 */
[C---:B------:R-:W-:Y:S02]  /*1c630*/  VIADD R93, R82.reuse, 0x100000 ;  /* 0x00100000525d7836 */ /* 0x040fe40000000000 */
[----:B------:R-:W-:Y:S01]  /*1c640*/  VIADD R0, R82, 0x100000 ;  /* 0x0010000052007836 */ /* 0x000fe20000000000 */
[----:B--2---:R-:W-:Y:S04]  /*1c650*/  LDGSTS.E [R85+-0x47c80], desc[UR16][R214.64], P5 ;  /* 0xb8380000d6557fae */ /* 0x004fe8000a9a1010 */
[----:B------:R-:W-:Y:S04]  /*1c660*/  LDGSTS.E [R85+-0x47880], desc[UR16][R230.64], P5 ;  /* 0xb8780000e6557fae */ /* 0x000fe8000a9a1010 */
[----:B------:R-:W-:Y:S04]  /*1c670*/  LDGSTS.E [R85+-0x47480], desc[UR16][R16.64], P5 ;  /* 0xb8b8000010557fae */ /* 0x000fe8000a9a1010 */
[----:B------:R-:W-:Y:S04]  /*1c680*/  LDGSTS.E [R85+-0x47080], desc[UR16][R250.64], P5 ;  /* 0xb8f80000fa557fae */ /* 0x000fe8000a9a1010 */
[----:B------:R1:W-:Y:S04]  /*1c690*/  LDGSTS.E [R85+-0x46c80], desc[UR16][R242.64], P5 ;  /* 0xb9380000f2557fae */ /* 0x0003e8000a9a1010 */
[----:B------:R-:W-:Y:S04]  /*1c6a0*/  LDGSTS.E [R85+-0x46880], desc[UR16][R240.64], P5 ;  /* 0xb9780000f0557fae */ /* 0x000fe8000a9a1010 */
[----:B------:R-:W-:Y:S04]  /*1c6b0*/  LDGSTS.E [R85+-0x46480], desc[UR16][R10.64], P5 ;  /* 0xb9b800000a557fae */ /* 0x000fe8000a9a1010 */
[----:B------:R-:W-:Y:S04]  /*1c6c0*/  LDGSTS.E [R85+-0x46080], desc[UR16][R8.64], P5 ;  /* 0xb9f8000008557fae */ /* 0x000fe8000a9a1010 */
[----:B------:R-:W0:Y:S01]  /*1c6d0*/  LDGDEPBAR ;  /* 0x00000000000079af */ /* 0x000e220000000000 */
[----:B------:R-:W-:Y:S06]  /*1c6e0*/  BAR.SYNC.DEFER_BLOCKING 0x0 ;  /* 0x0000000000007b1d */ /* 0x000fec0000010000 */
[----:B------:R-:W2:Y:S04]  /*1c6f0*/  LDL.LU.64 R16, [R1+0xee0] ;  /* 0x000ee00001107983 */ /* 0x000ea80000300a00 */
[----:B------:R-:W2:Y:S04]  /*1c700*/  LDL.LU.64 R10, [R1+0xb58] ;  /* 0x000b5800010a7983 */ /* 0x000ea80000300a00 */
[----:B------:R-:W3:Y:S04]  /*1c710*/  LDL.LU.64 R8, [R1+0xb40] ;  /* 0x000b400001087983 */ /* 0x000ee80000300a00 */
[----:B------:R-:W3:Y:S04]  /*1c720*/  LDL.LU.64 R240, [R1+0xb38] ;  /* 0x000b380001f07983 */ /* 0x000ee80000300a00 */
[----:B------:R-:W4:Y:S01]  /*1c730*/  LDL.LU.64 R250, [R1+0xb28] ;  /* 0x000b280001fa7983 */ /* 0x000f220000300a00 */
[----:B-1----:R-:W-:-:S03]  /*1c740*/  IMAD.WIDE R242, R2, 0x4, R246 ;  /* 0x0000000402f27825 */ /* 0x002fc600078e02f6 */
[----:B------:R-:W4:Y:S04]  /*1c750*/  LDL.LU.64 R246, [R1+0xb20] ;  /* 0x000b200001f67983 */ /* 0x000f280000300a00 */
[----:B------:R-:W-:Y:S01]  /*1c760*/  @!PT LDS RZ, [RZ] ;  /* 0x00000000fffff984 */ /* 0x000fe20000000800 */
[----:B------:R-:W-:Y:S01]  /*1c770*/  @!PT LDS RZ, [RZ] ;  /* 0x00000000fffff984 */ /* 0x000fe20000000800 */
[----:B------:R-:W-:Y:S01]  /*1c780*/  @!PT LDS RZ, [RZ] ;  /* 0x00000000fffff984 */ /* 0x000fe20000000800 */
[----:B------:R-:W-:Y:S04]  /*1c790*/  LDGSTS.E [R93+-0x80000], desc[UR16][R12.64], !P2 ;  /* 0x800000000c5d7fae */ /* 0x000fe8000d1a1010 */
[----:B------:R1:W-:Y:S04]  /*1c7a0*/  LDGSTS.E [R0+-0x7fe00], desc[UR16][R6.64], !P2 ;  /* 0x8020000006007fae */ /* 0x0003e8000d1a1010 */
[----:B------:R5:W-:Y:S01]  /*1c7b0*/  STL.64 [R1+0x6d8], R242 ;  /* 0x0006d8f201007387 */ /* 0x000be20000100a00 */
[----:B-1----:R-:W-:-:S03]  /*1c7c0*/  IMAD.WIDE R6, R2, 0x4, R248 ;  /* 0x0000000402067825 */ /* 0x002fc600078e02f8 */
[----:B------:R-:W4:Y:S01]  /*1c7d0*/  LDL.LU.64 R248, [R1+0xb10] ;  /* 0x000b100001f87983 */ /* 0x000f220000300a00 */
[----:B------:R-:W-:Y:S01]  /*1c7e0*/  ISETP.GE.U32.AND P2, PT, R133, 0x7ffffd7e, PT ;  /* 0x7ffffd7e8500780c */ /* 0x000fe20003f46070 */
[----:B------:R-:W-:Y:S01]  /*1c7f0*/  VIADD R133, R82, 0x100000 ;  /* 0x0010000052857836 */ /* 0x000fe20000000000 */
[----:B------:R-:W-:Y:S01]  /*1c800*/  IADD3 R252, PT, PT, R252, -0x204, RZ ;  /* 0xfffffdfcfcfc7810 */ /* 0x000fe20007ffe0ff */
[----:B------:R-:W-:-:S03]  /*1c810*/  IMAD.WIDE R12, R2, 0x4, R244 ;  /* 0x00000004020c7825 */ /* 0x000fc600078e02f4 */
[----:B------:R1:W-:Y:S01]  /*1c820*/  LDGSTS.E [R133+-0x7fc00], desc[UR16][R242.64], !P1 ;  /* 0x80400000f2857fae */ /* 0x0003e2000c9a1010 */
[----:B------:R-:W-:-:S03]  /*1c830*/  ISETP.GE.U32.AND P5, PT, R252, 0x7ffffd7d, PT ;  /* 0x7ffffd7dfc00780c */ /* 0x000fc60003fa6070 */
[----:B------:R2:W-:Y:S04]  /*1c840*/  STL.64 [R1+0xcc0], R12 ;  /* 0x000cc00c01007387 */ /* 0x0005e80000100a00 */
[----:B------:R2:W-:Y:S01]  /*1c850*/  LDGSTS.E [R93+-0x7fa00], desc[UR16][R12.64], !P1 ;  /* 0x806000000c5d7fae */ /* 0x0005e2000c9a1010 */
[----:B-1----:R-:W-:-:S03]  /*1c860*/  VIADD R133, R14, 0xfffffdfb ;  /* 0xfffffdfb0e857836 */ /* 0x002fc60000000000 */
[----:B------:R1:W-:Y:S02]  /*1c870*/  STL.64 [R1+0x6e8], R6 ;  /* 0x0006e80601007387 */ /* 0x0003e40000100a00 */
[----:B------:R-:W-:Y:S02]  /*1c880*/  ISETP.GE.U32.AND P1, PT, R133, 0x7ffffd7c, PT ;  /* 0x7ffffd7c8500780c */ /* 0x000fe40003f26070 */
[----:B-----5:R-:W5:Y:S01]  /*1c890*/  LDL.LU.64 R242, [R1+0xb08] ;  /* 0x000b080001f27983 */ /* 0x020f620000300a00 */
[----:B------:R-:W-:-:S03]  /*1c8a0*/  VIADD R133, R82, 0x100000 ;  /* 0x0010000052857836 */ /* 0x000fc60000000000 */
[----:B------:R-:W5:Y:S04]  /*1c8b0*/  LDL.LU.64 R244, [R1+0xaf8] ;  /* 0x000af80001f47983 */ /* 0x000f680000300a00 */
[----:B------:R1:W-:Y:S01]  /*1c8c0*/  LDGSTS.E [R0+-0x7f800], desc[UR16][R6.64], !P2 ;  /* 0x8080000006007fae */ /* 0x0003e2000d1a1010 */
[----:B------:R-:W-:Y:S02]  /*1c8d0*/  IADD3 R252, PT, PT, R5, -0x206, RZ ;  /* 0xfffffdfa05fc7810 */ /* 0x000fe40007ffe0ff */
[----:B------:R-:W1:Y:S01]  /*1c8e0*/  LDC R5, c[0x0][0x3a0] ;  /* 0x0000e800ff057b82 */ /* 0x000e620000000800 */
[----:B--2---:R-:W-:-:S07]  /*1c8f0*/  IMAD.WIDE R12, R2, 0x4, R10 ;  /* 0x00000004020c7825 */ /* 0x004fce00078e020a */
[----:B-1----:R-:W1:Y:S01]  /*1c900*/  LDC R6, c[0x0][0x3a0] ;  /* 0x0000e800ff067b82 */ /* 0x002e620000000800 */
[C---:B---3--:R-:W-:Y:S01]  /*1c910*/  IMAD.WIDE R10, R2.reuse, 0x4, R8 ;  /* 0x00000004020a7825 */ /* 0x048fe200078e0208 */
[----:B------:R4:W-:Y:S03]  /*1c920*/  STL.64 [R1+0xcb0], R12 ;  /* 0x000cb00c01007387 */ /* 0x0009e60000100a00 */
[C---:B------:R-:W-:Y:S01]  /*1c930*/  IMAD.WIDE R8, R2.reuse, 0x4, R240 ;  /* 0x0000000402087825 */ /* 0x040fe200078e02f0 */
[----:B------:R4:W-:Y:S02]  /*1c940*/  LDGSTS.E [R133+-0x7f600], desc[UR16][R12.64], !P2 ;  /* 0x80a000000c857fae */ /* 0x0009e4000d1a1010 */
[----:B------:R-:W2:Y:S02]  /*1c950*/  LDC R7, c[0x0][0x3a0] ;  /* 0x0000e800ff077b82 */ /* 0x000ea40000000800 */
[----:B------:R3:W-:Y:S04]  /*1c960*/  STL.64 [R1+0x6f8], R10 ;  /* 0x0006f80a01007387 */ /* 0x0007e80000100a00 */
[----:B------:R1:W-:Y:S01]  /*1c970*/  STL.64 [R1+0xca8], R8 ;  /* 0x000ca80801007387 */ /* 0x0003e20000100a00 */
[----:B----4-:R-:W-:-:S03]  /*1c980*/  IMAD.WIDE R12, R2, 0x4, R250 ;  /* 0x00000004020c7825 */ /* 0x010fc600078e02fa */
[----:B------:R3:W-:Y:S04]  /*1c990*/  LDGSTS.E [R93+-0x7f400], desc[UR16][R10.64], !P5 ;  /* 0x80c000000a5d7fae */ /* 0x0007e8000e9a1010 */
[----:B------:R-:W4:Y:S04]  /*1c9a0*/  LDL.LU.64 R250, [R1+0xaf0] ;  /* 0x000af00001fa7983 */ /* 0x000f280000300a00 */
[----:B------:R1:W-:Y:S01]  /*1c9b0*/  STL.64 [R1+0x708], R12 ;  /* 0x0007080c01007387 */ /* 0x0003e20000100a00 */
[----:B---3--:R-:W-:-:S03]  /*1c9c0*/  IMAD.WIDE R10, R2, 0x4, R246 ;  /* 0x00000004020a7825 */ /* 0x008fc600078e02f6 */
[----:B------:R1:W-:Y:S04]  /*1c9d0*/  LDGSTS.E [R0+-0x7f200], desc[UR16][R8.64], !P5 ;  /* 0x80e0000008007fae */ /* 0x0003e8000e9a1010 */
[----:B------:R-:W3:Y:S04]  /*1c9e0*/  LDL.LU.64 R246, [R1+0xae0] ;  /* 0x000ae00001f67983 */ /* 0x000ee80000300a00 */
[----:B------:R5:W-:Y:S01]  /*1c9f0*/  STL.64 [R1+0xc98], R10 ;  /* 0x000c980a01007387 */ /* 0x000be20000100a00 */
[----:B-1----:R-:W-:Y:S01]  /*1ca00*/  IMAD.WIDE R8, R2, 0x4, R248 ;  /* 0x0000000402087825 */ /* 0x002fe200078e02f8 */
[----:B------:R-:W-:-:S02]  /*1ca10*/  ISETP.GE.U32.AND P6, PT, R252, 0x7ffffd7b, PT ;  /* 0x7ffffd7bfc00780c */ /* 0x000fc40003fc6070 */
[----:B------:R-:W2:Y:S01]  /*1ca20*/  LDL.LU.64 R248, [R1+0xad8] ;  /* 0x000ad80001f87983 */ /* 0x000ea20000300a00 */
[----:B------:R-:W-:-:S03]  /*1ca30*/  VIADD R252, R4, 0xfffffdf9 ;  /* 0xfffffdf904fc7836 */ /* 0x000fc60000000000 */
[----:B------:R-:W3:Y:S01]  /*1ca40*/  LDL.LU.64 R14, [R1+0xac8] ;  /* 0x000ac800010e7983 */ /* 0x000ee20000300a00 */
[----:B------:R-:W1:Y:S01]  /*1ca50*/  LDC R4, c[0x0][0x3a0] ;  /* 0x0000e800ff047b82 */ /* 0x000e620000000800 */
[----:B------:R-:W-:Y:S02]  /*1ca60*/  ISETP.GE.U32.AND P2, PT, R252, 0x7ffffd7a, PT ;  /* 0x7ffffd7afc00780c */ /* 0x000fe40003f46070 */
[----:B------:R1:W-:Y:S04]  /*1ca70*/  LDGSTS.E [R133+-0x7f000], desc[UR16][R12.64], !P1 ;  /* 0x810000000c857fae */ /* 0x0003e8000c9a1010 */
[----:B------:R5:W-:Y:S04]  /*1ca80*/  LDGSTS.E [R93+-0x7ee00], desc[UR16][R10.64], !P1 ;  /* 0x812000000a5d7fae */ /* 0x000be8000c9a1010 */
[----:B------:R1:W-:Y:S04]  /*1ca90*/  STL.64 [R1+0x718], R8 ;  /* 0x0007180801007387 */ /* 0x0003e80000100a00 */
[----:B------:R1:W-:Y:S01]  /*1caa0*/  LDGSTS.E [R0+-0x7ec00], desc[UR16][R8.64], !P6 ;  /* 0x8140000008007fae */ /* 0x0003e2000f1a1010 */
[----:B----4-:R-:W-:-:S04]  /*1cab0*/  IMAD.WIDE R250, R2, 0x4, R250 ;  /* 0x0000000402fa7825 */ /* 0x010fc800078e02fa */
[----:B--2---:R-:W-:Y:S01]  /*1cac0*/  IMAD.WIDE R240, R2, 0x4, R248 ;  /* 0x0000000402f07825 */ /* 0x004fe200078e02f8 */
[----:B------:R-:W-:Y:S01]  /*1cad0*/  IADD3 R252, PT, PT, R6, -0x208, RZ ;  /* 0xfffffdf806fc7810 */ /* 0x000fe20007ffe0ff */
[----:B-1----:R-:W1:Y:S02]  /*1cae0*/  LDC R12, c[0x0][0x3a0] ;  /* 0x0000e800ff0c7b82 */ /* 0x002e640000000800 */
[----:B-----5:R-:W-:-:S04]  /*1caf0*/  IMAD.WIDE R10, R2, 0x4, R242 ;  /* 0x00000004020a7825 */ /* 0x020fc800078e02f2 */
[C---:B------:R-:W-:Y:S01]  /*1cb00*/  IMAD.WIDE R8, R2.reuse, 0x4, R244 ;  /* 0x0000000402087825 */ /* 0x040fe200078e02f4 */
[----:B------:R2:W-:Y:S01]  /*1cb10*/  STL.64 [R1+0xc90], R10 ;  /* 0x000c900a01007387 */ /* 0x0005e20000100a00 */
[----:B------:R-:W4:Y:S03]  /*1cb20*/  LDC R6, c[0x0][0x3a0] ;  /* 0x0000e800ff067b82 */ /* 0x000f260000000800 */
[----:B------:R5:W-:Y:S04]  /*1cb30*/  STL.64 [R1+0x728], R8 ;  /* 0x0007280801007387 */ /* 0x000be80000100a00 */
[----:B------:R-:W-:Y:S04]  /*1cb40*/  LDGSTS.E [R93+-0x7ea00], desc[UR16][R10.64], !P6 ;  /* 0x816000000a5d7fae */ /* 0x000fe8000f1a1010 */
[----:B------:R-:W-:Y:S01]  /*1cb50*/  LDGSTS.E [R0+-0x7e800], desc[UR16][R8.64], !P2 ;  /* 0x8180000008007fae */ /* 0x000fe2000d1a1010 */
[----:B---3--:R-:W-:-:S03]  /*1cb60*/  IMAD.WIDE R242, R2, 0x4, R246 ;  /* 0x0000000402f27825 */ /* 0x008fc600078e02f6 */
[----:B--2---:R-:W2:Y:S04]  /*1cb70*/  LDL.LU.64 R10, [R1+0xac0] ;  /* 0x000ac000010a7983 */ /* 0x004ea80000300a00 */
[----:B-----5:R-:W3:Y:S04]  /*1cb80*/  LDL.LU.64 R8, [R1+0xaa0] ;  /* 0x000aa00001087983 */ /* 0x020ee80000300a00 */
[----:B------:R-:W5:Y:S04]  /*1cb90*/  LDL.LU.64 R244, [R1+0xa98] ;  /* 0x000a980001f47983 */ /* 0x000f680000300a00 */
[----:B------:R-:W4:Y:S04]  /*1cba0*/  LDL.LU.64 R246, [R1+0xa88] ;  /* 0x000a880001f67983 */ /* 0x000f280000300a00 */
[----:B------:R-:W-:Y:S04]  /*1cbb0*/  STL.64 [R1+0xc80], R250 ;  /* 0x000c80fa01007387 */ /* 0x000fe80000100a00 */
[----:B------:R-:W4:Y:S01]  /*1cbc0*/  LDL.LU.64 R248, [R1+0xa80] ;  /* 0x000a800001f87983 */ /* 0x000f220000300a00 */
[----:B------:R-:W-:Y:S01]  /*1cbd0*/  ISETP.GE.U32.AND P5, PT, R252, 0x7ffffd79, PT ;  /* 0x7ffffd79fc00780c */ /* 0x000fe20003fa6070 */
[----:B------:R-:W-:-:S02]  /*1cbe0*/  VIADD R133, R5, 0xfffffdf7 ;  /* 0xfffffdf705857836 */ /* 0x000fc40000000000 */
[----:B------:R-:W-:Y:S02]  /*1cbf0*/  VIADD R252, R82, 0x100000 ;  /* 0x0010000052fc7836 */ /* 0x000fe40000000000 */
[----:B------:R-:W-:Y:S01]  /*1cc00*/  IMAD.WIDE R14, R2, 0x4, R14 ;  /* 0x00000004020e7825 */ /* 0x000fe200078e020e */
[----:B------:R-:W-:Y:S01]  /*1cc10*/  ISETP.GE.U32.AND P1, PT, R133, 0x7ffffd78, PT ;  /* 0x7ffffd788500780c */ /* 0x000fe20003f26070 */
[----:B------:R-:W-:Y:S01]  /*1cc20*/  STL.64 [R1+0x738], R242 ;  /* 0x000738f201007387 */ /* 0x000fe20000100a00 */
[----:B------:R-:W-:Y:S01]  /*1cc30*/  IADD3 R133, PT, PT, R82, 0x100000, RZ ;  /* 0x0010000052857810 */ /* 0x000fe20007ffe0ff */
[----:B------:R-:W2:Y:S02]  /*1cc40*/  LDC R5, c[0x0][0x3a0] ;  /* 0x0000e800ff057b82 */ /* 0x000ea40000000800 */
[----:B------:R1:W-:Y:S04]  /*1cc50*/  LDGSTS.E [R252+-0x7e600], desc[UR16][R250.64], !P2 ;  /* 0x81a00000fafc7fae */ /* 0x0003e8000d1a1010 */
[----:B------:R1:W-:Y:S04]  /*1cc60*/  STL.64 [R1+0xc78], R240 ;  /* 0x000c78f001007387 */ /* 0x0003e80000100a00 */
[----:B------:R-:W-:Y:S04]  /*1cc70*/  LDGSTS.E [R133+-0x7e400], desc[UR16][R242.64], !P5 ;  /* 0x81c00000f2857fae */ /* 0x000fe8000e9a1010 */
[----:B------:R4:W-:Y:S01]  /*1cc80*/  STL.64 [R1+0x748], R14 ;  /* 0x0007480e01007387 */ /* 0x0009e20000100a00 */
[----:B-1----:R-:W-:-:S02]  /*1cc90*/  VIADD R252, R4, 0xfffffdf6 ;  /* 0xfffffdf604fc7836 */ /* 0x002fc40000000000 */
[----:B------:R-:W-:Y:S01]  /*1cca0*/  VIADD R7, R7, 0xfffffdf5 ;  /* 0xfffffdf507077836 */ /* 0x000fe20000000000 */
[----:B------:R-:W-:Y:S01]  /*1ccb0*/  LDGSTS.E [R93+-0x7e200], desc[UR16][R240.64], !P5 ;  /* 0x81e00000f05d7fae */ /* 0x000fe2000e9a1010 */
[----:B------:R-:W1:Y:S01]  /*1ccc0*/  LDC R4, c[0x0][0x3a0] ;  /* 0x0000e800ff047b82 */ /* 0x000e620000000800 */
[----:B------:R-:W-:Y:S02]  /*1ccd0*/  ISETP.GE.U32.AND P5, PT, R252, 0x7ffffd77, PT ;  /* 0x7ffffd77fc00780c */ /* 0x000fe40003fa6070 */
[----:B------:R-:W4:Y:S04]  /*1cce0*/  LDL.LU.64 R240, [R1+0xa70] ;  /* 0x000a700001f07983 */ /* 0x000f280000300a00 */
[----:B------:R-:W4:Y:S04]  /*1ccf0*/  LDL.LU.64 R242, [R1+0xa68] ;  /* 0x000a680001f27983 */ /* 0x000f280000300a00 */
[----:B------:R-:W4:Y:S01]  /*1cd00*/  LDL.LU.64 R250, [R1+0xa58] ;  /* 0x000a580001fa7983 */ /* 0x000f220000300a00 */
[----:B------:R-:W-:-:S03]  /*1cd10*/  IADD3 R252, PT, PT, R12, -0x20c, RZ ;  /* 0xfffffdf40cfc7810 */ /* 0x000fc60007ffe0ff */
[----:B------:R4:W-:Y:S01]  /*1cd20*/  LDGSTS.E [R0+-0x7e000], desc[UR16][R14.64], !P1 ;  /* 0x820000000e007fae */ /* 0x0009e2000c9a1010 */
[----:B--2---:R-:W-:-:S04]  /*1cd30*/  IMAD.WIDE R12, R2, 0x4, R10 ;  /* 0x00000004020c7825 */ /* 0x004fc800078e020a */
[C---:B---3--:R-:W-:Y:S01]  /*1cd40*/  IMAD.WIDE R10, R2.reuse, 0x4, R8 ;  /* 0x00000004020a7825 */ /* 0x048fe200078e0208 */
[----:B------:R2:W-:Y:S03]  /*1cd50*/  STL.64 [R1+0xc68], R12 ;  /* 0x000c680c01007387 */ /* 0x0005e60000100a00 */
[C---:B-----5:R-:W-:Y:S01]  /*1cd60*/  IMAD.WIDE R8, R2.reuse, 0x4, R244 ;  /* 0x0000000402087825 */ /* 0x060fe200078e02f4 */
[----:B------:R2:W-:Y:S03]  /*1cd70*/  LDGSTS.E [R133+-0x7de00], desc[UR16][R12.64], !P1 ;  /* 0x822000000c857fae */ /* 0x0005e6000c9a1010 */
[C---:B----4-:R-:W-:Y:S01]  /*1cd80*/  IMAD.WIDE R14, R2.reuse, 0x4, R246 ;  /* 0x00000004020e7825 */ /* 0x050fe200078e02f6 */
[----:B------:R-:W-:Y:S04]  /*1cd90*/  STL.64 [R1+0x758], R10 ;  /* 0x0007580a01007387 */ /* 0x000fe80000100a00 */
[----:B------:R3:W-:Y:S04]  /*1cda0*/  LDGSTS.E [R93+-0x7dc00], desc[UR16][R10.64], !P5 ;  /* 0x824000000a5d7fae */ /* 0x0007e8000e9a1010 */
[----:B------:R4:W-:Y:S04]  /*1cdb0*/  STL.64 [R1+0xc60], R8 ;  /* 0x000c600801007387 */ /* 0x0009e80000100a00 */
[----:B------:R-:W-:Y:S01]  /*1cdc0*/  LDGSTS.E [R0+-0x7da00], desc[UR16][R8.64], !P5 ;  /* 0x8260000008007fae */ /* 0x000fe2000e9a1010 */
[----:B--2---:R-:W-:-:S03]  /*1cdd0*/  IMAD.WIDE R12, R2, 0x4, R248 ;  /* 0x00000004020c7825 */ /* 0x004fc600078e02f8 */
[----:B----4-:R-:W2:Y:S04]  /*1cde0*/  LDL.LU.64 R8, [R1+0xa50] ;  /* 0x000a500001087983 */ /* 0x010ea80000300a00 */
[----:B------:R-:W4:Y:S04]  /*1cdf0*/  LDL.LU.64 R244, [R1+0xa40] ;  /* 0x000a400001f47983 */ /* 0x000f280000300a00 */
[----:B------:R-:W-:Y:S04]  /*1ce00*/  STL.64 [R1+0x768], R14 ;  /* 0x0007680e01007387 */ /* 0x000fe80000100a00 */
[----:B------:R-:W5:Y:S04]  /*1ce10*/  LDL.LU.64 R246, [R1+0xa38] ;  /* 0x000a380001f67983 */ /* 0x000f680000300a00 */
[----:B------:R-:W5:Y:S01]  /*1ce20*/  LDL.LU.64 R248, [R1+0xa28] ;  /* 0x000a280001f87983 */ /* 0x000f620000300a00 */
[----:B------:R-:W-:-:S02]  /*1ce30*/  ISETP.GE.U32.AND P2, PT, R7, 0x7ffffd76, PT ;  /* 0x7ffffd760700780c */ /* 0x000fc40003f46070 */
[----:B------:R-:W-:Y:S01]  /*1ce40*/  ISETP.GE.U32.AND P6, PT, R252, 0x7ffffd75, PT ;  /* 0x7ffffd75fc00780c */ /* 0x000fe20003fc6070 */
[----:B---3--:R-:W-:Y:S01]  /*1ce50*/  IMAD.WIDE R10, R2, 0x4, R240 ;  /* 0x00000004020a7825 */ /* 0x008fe200078e02f0 */
[----:B------:R3:W-:Y:S01]  /*1ce60*/  STL.64 [R1+0xc50], R12 ;  /* 0x000c500c01007387 */ /* 0x0007e20000100a00 */
[----:B------:R-:W1:Y:S02]  /*1ce70*/  LDC R7, c[0x0][0x3a0] ;  /* 0x0000e800ff077b82 */ /* 0x000e640000000800 */
[----:B------:R-:W-:Y:S01]  /*1ce80*/  VIADD R252, R5, 0xfffffdf3 ;  /* 0xfffffdf305fc7836 */ /* 0x000fe20000000000 */
[----:B------:R3:W-:Y:S05]  /*1ce90*/  STL.64 [R1+0x778], R10 ;  /* 0x0007780a01007387 */ /* 0x0007ea0000100a00 */
[----:B------:R-:W-:Y:S01]  /*1cea0*/  LDGSTS.E [R133+-0x7d800], desc[UR16][R14.64], !P2 ;  /* 0x828000000e857fae */ /* 0x000fe2000d1a1010 */
[----:B------:R-:W1:Y:S03]  /*1ceb0*/  LDC R5, c[0x0][0x3a0] ;  /* 0x0000e800ff057b82 */ /* 0x000e660000000800 */
[----:B------:R3:W-:Y:S04]  /*1cec0*/  LDGSTS.E [R93+-0x7d600], desc[UR16][R12.64], !P2 ;  /* 0x82a000000c5d7fae */ /* 0x0007e8000d1a1010 */
[----:B------:R3:W-:Y:S01]  /*1ced0*/  LDGSTS.E [R0+-0x7d400], desc[UR16][R10.64], !P6 ;  /* 0x82c000000a007fae */ /* 0x0007e2000f1a1010 */
[----:B------:R-:W-:Y:S01]  /*1cee0*/  ISETP.GE.U32.AND P1, PT, R252, 0x7ffffd74, PT ;  /* 0x7ffffd74fc00780c */ /* 0x000fe20003f26070 */
[----:B---3--:R-:W-:-:S04]  /*1cef0*/  IMAD.WIDE R12, R2, 0x4, R242 ;  /* 0x00000004020c7825 */ /* 0x008fc800078e02f2 */
[C---:B------:R-:W-:Y:S01]  /*1cf00*/  IMAD.WIDE R10, R2.reuse, 0x4, R250 ;  /* 0x00000004020a7825 */ /* 0x040fe200078e02fa */
[----:B------:R4:W-:Y:S04]  /*1cf10*/  STL.64 [R1+0xc48], R12 ;  /* 0x000c480c01007387 */ /* 0x0009e80000100a00 */
[----:B------:R5:W-:Y:S04]  /*1cf20*/  STL.64 [R1+0x788], R10 ;  /* 0x0007880a01007387 */ /* 0x000be80000100a00 */
[----:B------:R-:W3:Y:S04]  /*1cf30*/  LDL.LU.64 R250, [R1+0xa20] ;  /* 0x000a200001fa7983 */ /* 0x000ee80000300a00 */
[----:B------:R-:W3:Y:S04]  /*1cf40*/  LDL.LU.64 R242, [R1+0x9f8] ;  /* 0x0009f80001f27983 */ /* 0x000ee80000300a00 */
[----:B------:R-:W3:Y:S04]  /*1cf50*/  LDL.LU.64 R240, [R1+0x9f0] ;  /* 0x0009f00001f07983 */ /* 0x000ee80000300a00 */
[----:B------:R4:W-:Y:S04]  /*1cf60*/  LDGSTS.E [R93+-0x7d200], desc[UR16][R12.64], !P6 ;  /* 0x82e000000c5d7fae */ /* 0x0009e8000f1a1010 */
[----:B------:R5:W-:Y:S01]  /*1cf70*/  LDGSTS.E [R0+-0x7d000], desc[UR16][R10.64], !P1 ;  /* 0x830000000a007fae */ /* 0x000be2000c9a1010 */
[----:B--2---:R-:W-:-:S04]  /*1cf80*/  IMAD.WIDE R14, R2, 0x4, R8 ;  /* 0x00000004020e7825 */ /* 0x004fc800078e0208 */
[C---:B----4-:R-:W-:Y:S01]  /*1cf90*/  IMAD.WIDE R12, R2.reuse, 0x4, R244 ;  /* 0x00000004020c7825 */ /* 0x050fe200078e02f4 */
[----:B------:R2:W-:Y:S03]  /*1cfa0*/  STL.64 [R1+0xc38], R14 ;  /* 0x000c380e01007387 */ /* 0x0005e60000100a00 */
[C---:B-----5:R-:W-:Y:S02]  /*1cfb0*/  IMAD.WIDE R10, R2.reuse, 0x4, R246 ;  /* 0x00000004020a7825 */ /* 0x060fe400078e02f6 */
[----:B------:R-:W4:Y:S02]  /*1cfc0*/  LDL.LU.64 R246, [R1+0x9e0] ;  /* 0x0009e00001f67983 */ /* 0x000f240000300a00 */
[----:B------:R-:W-:Y:S02]  /*1cfd0*/  IMAD.WIDE R8, R2, 0x4, R248 ;  /* 0x0000000402087825 */ /* 0x000fe400078e02f8 */
[----:B------:R5:W-:Y:S04]  /*1cfe0*/  STL.64 [R1+0x798], R12 ;  /* 0x0007980c01007387 */ /* 0x000be80000100a00 */
[----:B------:R1:W-:Y:S04]  /*1cff0*/  STL.64 [R1+0xc30], R10 ;  /* 0x000c300a01007387 */ /* 0x0003e80000100a00 */
[----:B------:R2:W-:Y:S04]  /*1d000*/  STL.64 [R1+0x7a8], R8 ;  /* 0x0007a80801007387 */ /* 0x0005e80000100a00 */
[----:B------:R-:W4:Y:S04]  /*1d010*/  LDL.LU.64 R244, [R1+0x9d8] ;  /* 0x0009d80001f47983 */ /* 0x000f280000300a00 */
[----:B------:R-:W4:Y:S01]  /*1d020*/  LDL.LU.64 R248, [R1+0x9c8] ;  /* 0x0009c80001f87983 */ /* 0x000f220000300a00 */
[----:B------:R-:W-:Y:S01]  /*1d030*/  VIADD R252, R6, 0xfffffdf2 ;  /* 0xfffffdf206fc7836 */ /* 0x000fe20000000000 */
[----:B-1----:R-:W-:Y:S01]  /*1d040*/  IADD3 R133, PT, PT, R4, -0x20f, RZ ;  /* 0xfffffdf104857810 */ /* 0x002fe20007ffe0ff */
[----:B------:R-:W1:Y:S03]  /*1d050*/  LDC R6, c[0x0][0x3a0] ;  /* 0x0000e800ff067b82 */ /* 0x000e660000000800 */
[----:B------:R-:W-:Y:S01]  /*1d060*/  ISETP.GE.U32.AND P5, PT, R252, 0x7ffffd73, PT ;  /* 0x7ffffd73fc00780c */ /* 0x000fe20003fa6070 */
[----:B------:R-:W-:Y:S01]  /*1d070*/  VIADD R252, R82, 0x100000 ;  /* 0x0010000052fc7836 */ /* 0x000fe20000000000 */
[----:B------:R-:W-:-:S03]  /*1d080*/  ISETP.GE.U32.AND P2, PT, R133, 0x7ffffd72, PT ;  /* 0x7ffffd728500780c */ /* 0x000fc60003f46070 */
[----:B------:R-:W1:Y:S01]  /*1d090*/  LDC R4, c[0x0][0x3a0] ;  /* 0x0000e800ff047b82 */ /* 0x000e620000000800 */
[----:B------:R2:W-:Y:S01]  /*1d0a0*/  LDGSTS.E [R252+-0x7ce00], desc[UR16][R14.64], !P1 ;  /* 0x832000000efc7fae */ /* 0x0005e2000c9a1010 */
[----:B------:R-:W-:-:S06]  /*1d0b0*/  VIADD R133, R82, 0x100000 ;  /* 0x0010000052857836 */ /* 0x000fcc0000000000 */
[----:B------:R5:W-:Y:S04]  /*1d0c0*/  LDGSTS.E [R133+-0x7cc00], desc[UR16][R12.64], !P5 ;  /* 0x834000000c857fae */ /* 0x000be8000e9a1010 */
[----:B------:R-:W-:Y:S01]  /*1d0d0*/  LDGSTS.E [R93+-0x7ca00], desc[UR16][R10.64], !P5 ;  /* 0x836000000a5d7fae */ /* 0x000fe2000e9a1010 */
[----:B--2---:R-:W-:Y:S01]  /*1d0e0*/  IADD3 R252, PT, PT, R5, -0x210, RZ ;  /* 0xfffffdf005fc7810 */ /* 0x004fe20007ffe0ff */
[----:B------:R-:W2:Y:S01]  /*1d0f0*/  LDC R14, c[0x0][0x3a0] ;  /* 0x0000e800ff0e7b82 */ /* 0x000ea20000000800 */
[----:B---3--:R-:W-:Y:S02]  /*1d100*/  IMAD.WIDE R250, R2, 0x4, R250 ;  /* 0x0000000402fa7825 */ /* 0x008fe400078e02fa */
[----:B------:R-:W-:Y:S01]  /*1d110*/  ISETP.GE.U32.AND P1, PT, R252, 0x7ffffd71, PT ;  /* 0x7ffffd71fc00780c */ /* 0x000fe20003f26070 */
[----:B------:R-:W-:Y:S01]  /*1d120*/  LDGSTS.E [R0+-0x7c800], desc[UR16][R8.64], !P2 ;  /* 0x8380000008007fae */ /* 0x000fe2000d1a1010 */
[----:B------:R-:W-:-:S03]  /*1d130*/  IMAD.WIDE R242, R2, 0x4, R242 ;  /* 0x0000000402f27825 */ /* 0x000fc600078e02f2 */
[----:B------:R-:W-:Y:S01]  /*1d140*/  LDGSTS.E [R133+-0x7c600], desc[UR16][R250.64], !P2 ;  /* 0x83a00000fa857fae */ /* 0x000fe2000d1a1010 */
[----:B------:R-:W3:Y:S01]  /*1d150*/  LDC R5, c[0x0][0x3a0] ;  /* 0x0000e800ff057b82 */ /* 0x000ee20000000800 */
[----:B-----5:R-:W-:Y:S02]  /*1d160*/  IMAD.WIDE R12, R2, 0x4, R240 ;  /* 0x00000004020c7825 */ /* 0x020fe400078e02f0 */
[----:B------:R-:W5:Y:S04]  /*1d170*/  LDL.LU.64 R10, [R1+0x9c0] ;  /* 0x0009c000010a7983 */ /* 0x000f680000300a00 */
[----:B------:R1:W-:Y:S01]  /*1d180*/  STL.64 [R1+0xc28], R250 ;  /* 0x000c28fa01007387 */ /* 0x0003e20000100a00 */
[----:B------:R-:W-:-:S03]  /*1d190*/  VIADD R252, R7, 0xfffffdef ;  /* 0xfffffdef07fc7836 */ /* 0x000fc60000000000 */
[----:B------:R-:W3:Y:S04]  /*1d1a0*/  LDL.LU.64 R8, [R1+0x9b0] ;  /* 0x0009b00001087983 */ /* 0x000ee80000300a00 */
[----:B------:R4:W-:Y:S04]  /*1d1b0*/  STL.64 [R1+0x7b8], R242 ;  /* 0x0007b8f201007387 */ /* 0x0009e80000100a00 */
[----:B------:R2:W-:Y:S04]  /*1d1c0*/  STL.64 [R1+0xc18], R12 ;  /* 0x000c180c01007387 */ /* 0x0005e80000100a00 */
[----:B------:R-:W3:Y:S01]  /*1d1d0*/  LDL.LU.64 R240, [R1+0x9a8] ;  /* 0x0009a80001f07983 */ /* 0x000ee20000300a00 */
[----:B------:R-:W-:-:S03]  /*1d1e0*/  ISETP.GE.U32.AND P5, PT, R252, 0x7ffffd70, PT ;  /* 0x7ffffd70fc00780c */ /* 0x000fc60003fa6070 */
[----:B-1----:R-:W3:Y:S01]  /*1d1f0*/  LDL.LU.64 R250, [R1+0x998] ;  /* 0x0009980001fa7983 */ /* 0x002ee20000300a00 */
[----:B------:R-:W-:Y:S02]  /*1d200*/  VIADD R252, R4, 0xfffffdee ;  /* 0xfffffdee04fc7836 */ /* 0x000fe40000000000 */
[----:B------:R-:W1:Y:S01]  /*1d210*/  LDC R4, c[0x0][0x3a0] ;  /* 0x0000e800ff047b82 */ /* 0x000e620000000800 */
[----:B------:R4:W-:Y:S02]  /*1d220*/  LDGSTS.E [R93+-0x7c400], desc[UR16][R242.64], !P1 ;  /* 0x83c00000f25d7fae */ /* 0x0009e4000c9a1010 */
[----:B------:R-:W-:Y:S02]  /*1d230*/  ISETP.GE.U32.AND P2, PT, R252, 0x7ffffd6f, PT ;  /* 0x7ffffd6ffc00780c */ /* 0x000fe40003f46070 */
[----:B------:R-:W-:Y:S01]  /*1d240*/  IADD3 R252, PT, PT, R6, -0x213, RZ ;  /* 0xfffffded06fc7810 */ /* 0x000fe20007ffe0ff */
[----:B------:R2:W-:Y:S01]  /*1d250*/  LDGSTS.E [R0+-0x7c200], desc[UR16][R12.64], !P1 ;  /* 0x83e000000c007fae */ /* 0x0005e2000c9a1010 */
[----:B----4-:R-:W-:-:S03]  /*1d260*/  IMAD.WIDE R242, R2, 0x4, R246 ;  /* 0x0000000402f27825 */ /* 0x010fc600078e02f6 */
[----:B------:R-:W4:Y:S04]  /*1d270*/  LDL.LU.64 R246, [R1+0x990] ;  /* 0x0009900001f67983 */ /* 0x000f280000300a00 */
[----:B------:R1:W-:Y:S04]  /*1d280*/  STL.64 [R1+0x7c8], R242 ;  /* 0x0007c8f201007387 */ /* 0x0003e80000100a00 */
[----:B------:R1:W-:Y:S01]  /*1d290*/  LDGSTS.E [R133+-0x7c000], desc[UR16][R242.64], !P5 ;  /* 0x84000000f2857fae */ /* 0x0003e2000e9a1010 */
[----:B------:R-:W-:-:S03]  /*1d2a0*/  IMAD.WIDE R6, R2, 0x4, R248 ;  /* 0x0000000402067825 */ /* 0x000fc600078e02f8 */
[----:B------:R-:W4:Y:S01]  /*1d2b0*/  LDL.LU.64 R248, [R1+0x950] ;  /* 0x0009500001f87983 */ /* 0x000f220000300a00 */
[----:B--2---:R-:W-:-:S04]  /*1d2c0*/  IMAD.WIDE R12, R2, 0x4, R244 ;  /* 0x00000004020c7825 */ /* 0x004fc800078e02f4 */
[----:B-1----:R-:W-:Y:S01]  /*1d2d0*/  VIADD R133, R14, 0xfffffdec ;  /* 0xfffffdec0e857836 */ /* 0x002fe20000000000 */
[----:B------:R5:W-:Y:S01]  /*1d2e0*/  LDGSTS.E [R93+-0x7be00], desc[UR16][R12.64], !P5 ;  /* 0x842000000c5d7fae */ /* 0x000be2000e9a1010 */
[----:B------:R-:W-:-:S03]  /*1d2f0*/  ISETP.GE.U32.AND P5, PT, R252, 0x7ffffd6e, PT ;  /* 0x7ffffd6efc00780c */ /* 0x000fc60003fa6070 */
[----:B------:R5:W-:Y:S01]  /*1d300*/  STL.64 [R1+0xc10], R12 ;  /* 0x000c100c01007387 */ /* 0x000be20000100a00 */
[----:B------:R-:W-:Y:S02]  /*1d310*/  ISETP.GE.U32.AND P1, PT, R133, 0x7ffffd6d, PT ;  /* 0x7ffffd6d8500780c */ /* 0x000fe40003f26070 */
[----:B------:R-:W-:Y:S01]  /*1d320*/  IADD3 R133, PT, PT, R82, 0x100000, RZ ;  /* 0x0010000052857810 */ /* 0x000fe20007ffe0ff */
[----:B------:R1:W-:Y:S04]  /*1d330*/  STL.64 [R1+0x7d8], R6 ;  /* 0x0007d80601007387 */ /* 0x0003e80000100a00 */
[----:B------:R-:W2:Y:S04]  /*1d340*/  LDL.LU.64 R242, [R1+0x948] ;  /* 0x0009480001f27983 */ /* 0x000ea80000300a00 */
[----:B------:R-:W2:Y:S04]  /*1d350*/  LDL.LU.64 R244, [R1+0x938] ;  /* 0x0009380001f47983 */ /* 0x000ea80000300a00 */
[----:B------:R1:W-:Y:S01]  /*1d360*/  LDGSTS.E [R0+-0x7bc00], desc[UR16][R6.64], !P2 ;  /* 0x8440000006007fae */ /* 0x0003e2000d1a1010 */
[----:B-----5:R-:W-:-:S04]  /*1d370*/  IMAD.WIDE R12, R2, 0x4, R10 ;  /* 0x00000004020c7825 */ /* 0x020fc800078e020a */
[----:B---3--:R-:W-:Y:S01]  /*1d380*/  VIADD R252, R5, 0xfffffdeb ;  /* 0xfffffdeb05fc7836 */ /* 0x008fe20000000000 */
[----:B------:R3:W-:Y:S01]  /*1d390*/  STL.64 [R1+0xc08], R12 ;  /* 0x000c080c01007387 */ /* 0x0007e20000100a00 */
[----:B-1----:R-:W1:Y:S01]  /*1d3a0*/  LDC R6, c[0x0][0x3a0] ;  /* 0x0000e800ff067b82 */ /* 0x002e620000000800 */
[C---:B------:R-:W-:Y:S02]  /*1d3b0*/  IMAD.WIDE R10, R2.reuse, 0x4, R8 ;  /* 0x00000004020a7825 */ /* 0x040fe400078e0208 */
[----:B------:R3:W-:Y:S04]  /*1d3c0*/  LDGSTS.E [R133+-0x7ba00], desc[UR16][R12.64], !P2 ;  /* 0x846000000c857fae */ /* 0x0007e8000d1a1010 */
[----:B------:R4:W-:Y:S01]  /*1d3d0*/  STL.64 [R1+0x7e8], R10 ;  /* 0x0007e80a01007387 */ /* 0x0009e20000100a00 */
[----:B------:R-:W5:Y:S03]  /*1d3e0*/  LDC R5, c[0x0][0x3a0] ;  /* 0x0000e800ff057b82 */ /* 0x000f660000000800 */
[----:B------:R4:W-:Y:S01]  /*1d3f0*/  LDGSTS.E [R93+-0x7b800], desc[UR16][R10.64], !P5 ;  /* 0x848000000a5d7fae */ /* 0x0009e2000e9a1010 */
[----:B------:R-:W-:-:S04]  /*1d400*/  IMAD.WIDE R8, R2, 0x4, R240 ;  /* 0x0000000402087825 */ /* 0x000fc800078e02f0 */
[----:B------:R-:W1:Y:S01]  /*1d410*/  LDC R7, c[0x0][0x3a0] ;  /* 0x0000e800ff077b82 */ /* 0x000e620000000800 */
[----:B---3--:R-:W-:Y:S01]  /*1d420*/  IMAD.WIDE R12, R2, 0x4, R250 ;  /* 0x00000004020c7825 */ /* 0x008fe200078e02fa */
[----:B------:R3:W-:Y:S04]  /*1d430*/  STL.64 [R1+0xc00], R8 ;  /* 0x000c000801007387 */ /* 0x0007e80000100a00 */
[----:B------:R-:W5:Y:S04]  /*1d440*/  LDL.LU.64 R250, [R1+0x930] ;  /* 0x0009300001fa7983 */ /* 0x000f680000300a00 */
[----:B------:R1:W-:Y:S04]  /*1d450*/  STL.64 [R1+0x7f8], R12 ;  /* 0x0007f80c01007387 */ /* 0x0003e80000100a00 */
[----:B------:R3:W-:Y:S01]  /*1d460*/  LDGSTS.E [R0+-0x7b600], desc[UR16][R8.64], !P5 ;  /* 0x84a0000008007fae */ /* 0x0007e2000e9a1010 */
[----:B------:R-:W-:Y:S01]  /*1d470*/  ISETP.GE.U32.AND P6, PT, R252, 0x7ffffd6c, PT ;  /* 0x7ffffd6cfc00780c */ /* 0x000fe20003fc6070 */
[----:B----4-:R-:W-:-:S02]  /*1d480*/  IMAD.WIDE R10, R2, 0x4, R246 ;  /* 0x00000004020a7825 */ /* 0x010fc400078e02f6 */
[----:B------:R1:W-:Y:S04]  /*1d490*/  LDGSTS.E [R133+-0x7b400], desc[UR16][R12.64], !P1 ;  /* 0x84c000000c857fae */ /* 0x0003e8000c9a1010 */
[----:B------:R-:W4:Y:S04]  /*1d4a0*/  LDL.LU.64 R246, [R1+0x920] ;  /* 0x0009200001f67983 */ /* 0x000f280000300a00 */
[----:B------:R2:W-:Y:S01]  /*1d4b0*/  STL.64 [R1+0xbf0], R10 ;  /* 0x000bf00a01007387 */ /* 0x0005e20000100a00 */
[----:B---3--:R-:W-:-:S03]  /*1d4c0*/  IMAD.WIDE R8, R2, 0x4, R248 ;  /* 0x0000000402087825 */ /* 0x008fc600078e02f8 */
[----:B------:R2:W-:Y:S01]  /*1d4d0*/  LDGSTS.E [R93+-0x7b200], desc[UR16][R10.64], !P1 ;  /* 0x84e000000a5d7fae */ /* 0x0005e2000c9a1010 */
[----:B-1----:R-:W1:Y:S03]  /*1d4e0*/  LDC R12, c[0x0][0x3a0] ;  /* 0x0000e800ff0c7b82 */ /* 0x002e660000000800 */
[----:B------:R-:W3:Y:S01]  /*1d4f0*/  LDL.LU.64 R248, [R1+0x918] ;  /* 0x0009180001f87983 */ /* 0x000ee20000300a00 */
[----:B------:R-:W-:-:S03]  /*1d500*/  VIADD R252, R4, 0xfffffdea ;  /* 0xfffffdea04fc7836 */ /* 0x000fc60000000000 */
[----:B------:R-:W3:Y:S01]  /*1d510*/  LDL.LU.64 R14, [R1+0x908] ;  /* 0x00090800010e7983 */ /* 0x000ee20000300a00 */
[----:B------:R-:W1:Y:S01]  /*1d520*/  LDC R4, c[0x0][0x3a0] ;  /* 0x0000e800ff047b82 */ /* 0x000e620000000800 */
[----:B------:R-:W-:Y:S02]  /*1d530*/  ISETP.GE.U32.AND P2, PT, R252, 0x7ffffd6b, PT ;  /* 0x7ffffd6bfc00780c */ /* 0x000fe40003f46070 */
[----:B------:R2:W-:Y:S04]  /*1d540*/  STL.64 [R1+0x808], R8 ;  /* 0x0008080801007387 */ /* 0x0005e80000100a00 */
[----:B------:R2:W-:Y:S02]  /*1d550*/  LDGSTS.E [R0+-0x7b000], desc[UR16][R8.64], !P6 ;  /* 0x8500000008007fae */ /* 0x0005e4000f1a1010 */
[----:B--2---:R-:W-:-:S05]  /*1d560*/  IMAD.WIDE R10, R2, 0x4, R242 ;  /* 0x00000004020a7825 */ /* 0x004fca00078e02f2 */
[----:B------:R2:W-:Y:S04]  /*1d570*/  STL.64 [R1+0xbe8], R10 ;  /* 0x000be80a01007387 */ /* 0x0005e80000100a00 */
[----:B------:R-:W-:Y:S01]  /*1d580*/  LDGSTS.E [R93+-0x7ae00], desc[UR16][R10.64], !P6 ;  /* 0x852000000a5d7fae */ /* 0x000fe2000f1a1010 */
[----:B------:R-:W-:-:S05]  /*1d590*/  IMAD.WIDE R8, R2, 0x4, R244 ;  /* 0x0000000402087825 */ /* 0x000fca00078e02f4 */
[----:B------:R2:W-:Y:S04]  /*1d5a0*/  STL.64 [R1+0x818], R8 ;  /* 0x0008180801007387 */ /* 0x0005e80000100a00 */
[----:B------:R-:W-:Y:S04]  /*1d5b0*/  LDGSTS.E [R0+-0x7ac00], desc[UR16][R8.64], !P2 ;  /* 0x8540000008007fae */ /* 0x000fe8000d1a1010 */
[----:B--2---:R-:W2:Y:S04]  /*1d5c0*/  LDL.LU.64 R10, [R1+0x900] ;  /* 0x00090000010a7983 */ /* 0x004ea80000300a00 */
[----:B------:R-:W2:Y:S04]  /*1d5d0*/  LDL.LU.64 R8, [R1+0x8c8] ;  /* 0x0008c80001087983 */ /* 0x000ea80000300a00 */
[----:B------:R-:W2:Y:S01]  /*1d5e0*/  LDL.LU.64 R244, [R1+0x8c0] ;  /* 0x0008c00001f47983 */ /* 0x000ea20000300a00 */
[----:B-----5:R-:W-:-:S04]  /*1d5f0*/  IMAD.WIDE R250, R2, 0x4, R250 ;  /* 0x0000000402fa7825 */ /* 0x020fc800078e02fa */
[C---:B----4-:R-:W-:Y:S02]  /*1d600*/  IMAD.WIDE R242, R2.reuse, 0x4, R246 ;  /* 0x0000000402f27825 */ /* 0x050fe400078e02f6 */
[----:B------:R-:W4:Y:S04]  /*1d610*/  LDL.LU.64 R246, [R1+0x8b0] ;  /* 0x0008b00001f67983 */ /* 0x000f280000300a00 */
[----:B------:R-:W-:Y:S01]  /*1d620*/  STL.64 [R1+0xbe0], R250 ;  /* 0x000be0fa01007387 */ /* 0x000fe20000100a00 */
[----:B---3--:R-:W-:-:S03]  /*1d630*/  IMAD.WIDE R240, R2, 0x4, R248 ;  /* 0x0000000402f07825 */ /* 0x008fc600078e02f8 */
[----:B------:R-:W3:Y:S01]  /*1d640*/  LDL.LU.64 R248, [R1+0x8a8] ;  /* 0x0008a80001f87983 */ /* 0x000ee20000300a00 */
[----:B------:R-:W-:Y:S01]  /*1d650*/  VIADD R252, R6, 0xfffffde9 ;  /* 0xfffffde906fc7836 */ /* 0x000fe20000000000 */
[----:B------:R-:W-:Y:S01]  /*1d660*/  IADD3 R133, PT, PT, R5, -0x218, RZ ;  /* 0xfffffde805857810 */ /* 0x000fe20007ffe0ff */
[----:B------:R-:W-:Y:S01]  /*1d670*/  IMAD.WIDE R14, R2, 0x4, R14 ;  /* 0x00000004020e7825 */ /* 0x000fe200078e020e */
[----:B------:R-:W-:Y:S01]  /*1d680*/  STL.64 [R1+0x828], R242 ;  /* 0x000828f201007387 */ /* 0x000fe20000100a00 */
[----:B------:R-:W5:Y:S01]  /*1d690*/  LDC R5, c[0x0][0x3a0] ;  /* 0x0000e800ff057b82 */ /* 0x000f620000000800 */
[----:B------:R-:W-:Y:S01]  /*1d6a0*/  ISETP.GE.U32.AND P5, PT, R252, 0x7ffffd6a, PT ;  /* 0x7ffffd6afc00780c */ /* 0x000fe20003fa6070 */
[C---:B------:R-:W-:Y:S01]  /*1d6b0*/  VIADD R252, R82.reuse, 0x100000 ;  /* 0x0010000052fc7836 */ /* 0x040fe20000000000 */
[----:B------:R-:W-:Y:S01]  /*1d6c0*/  ISETP.GE.U32.AND P1, PT, R133, 0x7ffffd69, PT ;  /* 0x7ffffd698500780c */ /* 0x000fe20003f26070 */
[----:B------:R-:W-:Y:S01]  /*1d6d0*/  VIADD R133, R82, 0x100000 ;  /* 0x0010000052857836 */ /* 0x000fe20000000000 */
[----:B------:R1:W-:Y:S01]  /*1d6e0*/  STL.64 [R1+0xbd8], R240 ;  /* 0x000bd8f001007387 */ /* 0x0003e20000100a00 */
[----:B------:R-:W-:-:S02]  /*1d6f0*/  VIADD R7, R7, 0xfffffde6 ;  /* 0xfffffde607077836 */ /* 0x000fc40000000000 */
[----:B------:R-:W3:Y:S01]  /*1d700*/  LDC R6, c[0x0][0x3a0] ;  /* 0x0000e800ff067b82 */ /* 0x000ee20000000800 */
[----:B------:R1:W-:Y:S04]  /*1d710*/  LDGSTS.E [R252+-0x7aa00], desc[UR16][R250.64], !P2 ;  /* 0x85600000fafc7fae */ /* 0x0003e8000d1a1010 */
[----:B------:R-:W-:Y:S04]  /*1d720*/  STL.64 [R1+0x838], R14 ;  /* 0x0008380e01007387 */ /* 0x000fe80000100a00 */
[----:B------:R-:W-:Y:S04]  /*1d730*/  LDGSTS.E [R133+-0x7a800], desc[UR16][R242.64], !P5 ;  /* 0x85800000f2857fae */ /* 0x000fe8000e9a1010 */
[----:B------:R-:W-:Y:S01]  /*1d740*/  LDGSTS.E [R93+-0x7a600], desc[UR16][R240.64], !P5 ;  /* 0x85a00000f05d7fae */ /* 0x000fe2000e9a1010 */
[----:B-1----:R-:W-:-:S02]  /*1d750*/  IADD3 R252, PT, PT, R4, -0x219, RZ ;  /* 0xfffffde704fc7810 */ /* 0x002fc40007ffe0ff */
[----:B------:R-:W-:Y:S01]  /*1d760*/  ISETP.GE.U32.AND P2, PT, R7, 0x7ffffd67, PT ;  /* 0x7ffffd670700780c */ /* 0x000fe20003f46070 */
[----:B------:R4:W-:Y:S01]  /*1d770*/  LDGSTS.E [R0+-0x7a400], desc[UR16][R14.64], !P1 ;  /* 0x85c000000e007fae */ /* 0x0009e2000c9a1010 */
[----:B------:R-:W-:-:S03]  /*1d780*/  ISETP.GE.U32.AND P5, PT, R252, 0x7ffffd68, PT ;  /* 0x7ffffd68fc00780c */ /* 0x000fc60003fa6070 */
[----:B------:R-:W5:Y:S01]  /*1d790*/  LDL.LU.64 R240, [R1+0x898] ;  /* 0x0008980001f07983 */ /* 0x000f620000300a00 */
[----:B------:R-:W1:Y:S03]  /*1d7a0*/  LDC R4, c[0x0][0x3a0] ;  /* 0x0000e800ff047b82 */ /* 0x000e660000000800 */
[----:B------:R-:W5:Y:S04]  /*1d7b0*/  LDL.LU.64 R242, [R1+0x890] ;  /* 0x0008900001f27983 */ /* 0x000f680000300a00 */
[----:B------:R-:W5:Y:S01]  /*1d7c0*/  LDL.LU.64 R250, [R1+0x860] ;  /* 0x0008600001fa7983 */ /* 0x000f620000300a00 */
[----:B------:R-:W-:Y:S01]  /*1d7d0*/  VIADD R252, R12, 0xfffffde5 ;  /* 0xfffffde50cfc7836 */ /* 0x000fe20000000000 */
[----:B------:R-:W1:Y:S01]  /*1d7e0*/  LDC R7, c[0x0][0x3a0] ;  /* 0x0000e800ff077b82 */ /* 0x000e620000000800 */
[----:B--2---:R-:W-:-:S04]  /*1d7f0*/  IMAD.WIDE R12, R2, 0x4, R10 ;  /* 0x00000004020c7825 */ /* 0x004fc800078e020a */
[C---:B------:R-:W-:Y:S01]  /*1d800*/  IMAD.WIDE R10, R2.reuse, 0x4, R8 ;  /* 0x00000004020a7825 */ /* 0x040fe200078e0208 */
[----:B------:R-:W-:Y:S03]  /*1d810*/  STL.64 [R1+0xbd0], R12 ;  /* 0x000bd00c01007387 */ /* 0x000fe60000100a00 */
[C---:B------:R-:W-:Y:S01]  /*1d820*/  IMAD.WIDE R8, R2.reuse, 0x4, R244 ;  /* 0x0000000402087825 */ /* 0x040fe200078e02f4 */
[----:B------:R3:W-:Y:S04]  /*1d830*/  LDGSTS.E [R133+-0x7a200], desc[UR16][R12.64], !P1 ;  /* 0x85e000000c857fae */ /* 0x0007e8000c9a1010 */
[----:B------:R-:W-:Y:S04]  /*1d840*/  STL.64 [R1+0x848], R10 ;  /* 0x0008480a01007387 */ /* 0x000fe80000100a00 */
[----:B------:R2:W-:Y:S04]  /*1d850*/  LDGSTS.E [R93+-0x7a000], desc[UR16][R10.64], !P5 ;  /* 0x860000000a5d7fae */ /* 0x0005e8000e9a1010 */
[----:B------:R2:W-:Y:S04]  /*1d860*/  STL.64 [R1+0xbc8], R8 ;  /* 0x000bc80801007387 */ /* 0x0005e80000100a00 */
[----:B------:R-:W-:Y:S04]  /*1d870*/  LDGSTS.E [R0+-0x79e00], desc[UR16][R8.64], !P5 ;  /* 0x8620000008007fae */ /* 0x000fe8000e9a1010 */
[----:B--2---:R-:W2:Y:S04]  /*1d880*/  LDL.LU.64 R8, [R1+0x850] ;  /* 0x0008500001087983 */ /* 0x004ea80000300a00 */
[----:B------:R-:W2:Y:S01]  /*1d890*/  LDL.LU.64 R244, [R1+0x3b8] ;  /* 0x0003b80001f47983 */ /* 0x000ea20000300a00 */
[----:B----4-:R-:W-:-:S05]  /*1d8a0*/  IMAD.WIDE R14, R2, 0x4, R246 ;  /* 0x00000004020e7825 */ /* 0x010fca00078e02f6 */
[----:B------:R-:W-:Y:S04]  /*1d8b0*/  STL.64 [R1+0x858], R14 ;  /* 0x0008580e01007387 */ /* 0x000fe80000100a00 */
[----:B------:R-:W4:Y:S01]  /*1d8c0*/  LDL.LU.64 R246, [R1+0x3b0] ;  /* 0x0003b00001f67983 */ /* 0x000f220000300a00 */
[----:B------:R-:W-:-:S03]  /*1d8d0*/  ISETP.GE.U32.AND P6, PT, R252, 0x7ffffd66, PT ;  /* 0x7ffffd66fc00780c */ /* 0x000fc60003fc6070 */
[----:B------:R-:W-:Y:S01]  /*1d8e0*/  LDGSTS.E [R133+-0x79c00], desc[UR16][R14.64], !P2 ;  /* 0x864000000e857fae */ /* 0x000fe2000d1a1010 */
[----:B---3--:R-:W-:-:S03]  /*1d8f0*/  IMAD.WIDE R12, R2, 0x4, R248 ;  /* 0x00000004020c7825 */ /* 0x008fc600078e02f8 */
[----:B------:R-:W3:Y:S01]  /*1d900*/  LDL.LU.64 R248, [R1+0x3a0] ;  /* 0x0003a00001f87983 */ /* 0x000ee20000300a00 */
[----:B-----5:R-:W-:Y:S02]  /*1d910*/  IADD3 R252, PT, PT, R5, -0x21c, RZ ;  /* 0xfffffde405fc7810 */ /* 0x020fe40007ffe0ff */
[----:B------:R-:W5:Y:S01]  /*1d920*/  LDC R5, c[0x0][0x3a0] ;  /* 0x0000e800ff057b82 */ /* 0x000f620000000800 */
[----:B------:R1:W-:Y:S04]  /*1d930*/  STL.64 [R1+0xbc0], R12 ;  /* 0x000bc00c01007387 */ /* 0x0003e80000100a00 */
[----:B------:R1:W-:Y:S01]  /*1d940*/  LDGSTS.E [R93+-0x79a00], desc[UR16][R12.64], !P2 ;  /* 0x866000000c5d7fae */ /* 0x0003e2000d1a1010 */
[----:B------:R-:W-:Y:S01]  /*1d950*/  ISETP.GE.U32.AND P1, PT, R252, 0x7ffffd65, PT ;  /* 0x7ffffd65fc00780c */ /* 0x000fe20003f26070 */
[----:B------:R-:W-:-:S04]  /*1d960*/  IMAD.WIDE R10, R2, 0x4, R240 ;  /* 0x00000004020a7825 */ /* 0x000fc800078e02f0 */
[C---:B-1----:R-:W-:Y:S01]  /*1d970*/  IMAD.WIDE R12, R2.reuse, 0x4, R242 ;  /* 0x00000004020c7825 */ /* 0x042fe200078e02f2 */
[----:B------:R1:W-:Y:S04]  /*1d980*/  STL.64 [R1+0x868], R10 ;  /* 0x0008680a01007387 */ /* 0x0003e80000100a00 */
[----:B------:R1:W-:Y:S04]  /*1d990*/  LDGSTS.E [R0+-0x79800], desc[UR16][R10.64], !P6 ;  /* 0x868000000a007fae */ /* 0x0003e8000f1a1010 */
[----:B------:R2:W-:Y:S04]  /*1d9a0*/  STL.64 [R1+0xbb8], R12 ;  /* 0x000bb80c01007387 */ /* 0x0005e80000100a00 */
[----:B------:R2:W-:Y:S01]  /*1d9b0*/  LDGSTS.E [R93+-0x79600], desc[UR16][R12.64], !P6 ;  /* 0x86a000000c5d7fae */ /* 0x0005e2000f1a1010 */
[----:B-1----:R-:W-:-:S05]  /*1d9c0*/  IMAD.WIDE R10, R2, 0x4, R250 ;  /* 0x00000004020a7825 */ /* 0x002fca00078e02fa */
[----:B------:R4:W-:Y:S04]  /*1d9d0*/  STL.64 [R1+0x878], R10 ;  /* 0x0008780a01007387 */ /* 0x0009e80000100a00 */
[----:B------:R-:W5:Y:S04]  /*1d9e0*/  LDL.LU.64 R250, [R1+0x398] ;  /* 0x0003980001fa7983 */ /* 0x000f680000300a00 */
[----:B------:R-:W5:Y:S04]  /*1d9f0*/  LDL.LU.64 R242, [R1+0x348] ;  /* 0x0003480001f27983 */ /* 0x000f680000300a00 */
[----:B------:R-:W5:Y:S04]  /*1da00*/  LDL.LU.64 R240, [R1+0x340] ;  /* 0x0003400001f07983 */ /* 0x000f680000300a00 */
[----:B------:R4:W-:Y:S01]  /*1da10*/  LDGSTS.E [R0+-0x79400], desc[UR16][R10.64], !P1 ;  /* 0x86c000000a007fae */ /* 0x0009e2000c9a1010 */
[----:B--2---:R-:W-:-:S04]  /*1da20*/  IMAD.WIDE R14, R2, 0x4, R8 ;  /* 0x00000004020e7825 */ /* 0x004fc800078e0208 */
[C---:B------:R-:W-:Y:S01]  /*1da30*/  IMAD.WIDE R12, R2.reuse, 0x4, R244 ;  /* 0x00000004020c7825 */ /* 0x040fe200078e02f4 */
[----:B------:R1:W-:Y:S03]  /*1da40*/  STL.64 [R1+0xbb0], R14 ;  /* 0x000bb00e01007387 */ /* 0x0003e60000100a00 */
[C---:B----4-:R-:W-:Y:S02]  /*1da50*/  IMAD.WIDE R10, R2.reuse, 0x4, R246 ;  /* 0x00000004020a7825 */ /* 0x050fe400078e02f6 */
[----:B------:R-:W2:Y:S04]  /*1da60*/  LDL.LU.64 R246, [R1+0x338] ;  /* 0x0003380001f67983 */ /* 0x000ea80000300a00 */
[----:B------:R-:W-:Y:S01]  /*1da70*/  STL.64 [R1+0x870], R12 ;  /* 0x0008700c01007387 */ /* 0x000fe20000100a00 */
[----:B---3--:R-:W-:-:S03]  /*1da80*/  IMAD.WIDE R8, R2, 0x4, R248 ;  /* 0x0000000402087825 */ /* 0x008fc600078e02f8 */
[----:B------:R3:W-:Y:S04]  /*1da90*/  STL.64 [R1+0xba8], R10 ;  /* 0x000ba80a01007387 */ /* 0x0007e80000100a00 */
[----:B------:R4:W-:Y:S04]  /*1daa0*/  STL.64 [R1+0x860], R8 ;  /* 0x0008600801007387 */ /* 0x0009e80000100a00 */
[----:B------:R-:W2:Y:S04]  /*1dab0*/  LDL.LU.64 R244, [R1+0x330] ;  /* 0x0003300001f47983 */ /* 0x000ea80000300a00 */
[----:B------:R-:W2:Y:S01]  /*1dac0*/  LDL.LU.64 R248, [R1+0x328] ;  /* 0x0003280001f87983 */ /* 0x000ea20000300a00 */
[----:B------:R-:W-:-:S02]  /*1dad0*/  VIADD R252, R6, 0xfffffde3 ;  /* 0xfffffde306fc7836 */ /* 0x000fc40000000000 */
[----:B------:R-:W-:Y:S01]  /*1dae0*/  VIADD R133, R4, 0xfffffde2 ;  /* 0xfffffde204857836 */ /* 0x000fe20000000000 */
[----:B------:R-:W4:Y:S02]  /*1daf0*/  LDC R6, c[0x0][0x3a0] ;  /* 0x0000e800ff067b82 */ /* 0x000f240000000800 */
[----:B------:R-:W-:Y:S02]  /*1db00*/  ISETP.GE.U32.AND P5, PT, R252, 0x7ffffd64, PT ;  /* 0x7ffffd64fc00780c */ /* 0x000fe40003fa6070 */
[C---:B------:R-:W-:Y:S02]  /*1db10*/  IADD3 R252, PT, PT, R82.reuse, 0x100000, RZ ;  /* 0x0010000052fc7810 */ /* 0x040fe40007ffe0ff */
[----:B------:R-:W-:Y:S02]  /*1db20*/  ISETP.GE.U32.AND P2, PT, R133, 0x7ffffd63, PT ;  /* 0x7ffffd638500780c */ /* 0x000fe40003f46070 */
[----:B------:R-:W4:Y:S01]  /*1db30*/  LDC R4, c[0x0][0x3a0] ;  /* 0x0000e800ff047b82 */ /* 0x000f220000000800 */
[----:B------:R5:W-:Y:S01]  /*1db40*/  LDGSTS.E [R252+-0x79200], desc[UR16][R14.64], !P1 ;  /* 0x86e000000efc7fae */ /* 0x000be2000c9a1010 */
[----:B------:R-:W-:-:S05]  /*1db50*/  VIADD R133, R82, 0x100000 ;  /* 0x0010000052857836 */ /* 0x000fca0000000000 */
[----:B------:R3:W-:Y:S04]  /*1db60*/  LDGSTS.E [R133+-0x79000], desc[UR16][R12.64], !P5 ;  /* 0x870000000c857fae */ /* 0x0007e8000e9a1010 */
[----:B------:R-:W-:Y:S01]  /*1db70*/  LDGSTS.E [R93+-0x78e00], desc[UR16][R10.64], !P5 ;  /* 0x872000000a5d7fae */ /* 0x000fe2000e9a1010 */
[----:B-----5:R-:W-:Y:S01]  /*1db80*/  VIADD R252, R5, 0xfffffde1 ;  /* 0xfffffde105fc7836 */ /* 0x020fe20000000000 */
[----:B-1----:R-:W1:Y:S02]  /*1db90*/  LDC R14, c[0x0][0x3a0] ;  /* 0x0000e800ff0e7b82 */ /* 0x002e640000000800 */
[----:B------:R-:W-:Y:S02]  /*1dba0*/  LDGSTS.E [R0+-0x78c00], desc[UR16][R8.64], !P2 ;  /* 0x8740000008007fae */ /* 0x000fe4000d1a1010 */
[----:B------:R-:W-:-:S02]  /*1dbb0*/  ISETP.GE.U32.AND P1, PT, R252, 0x7ffffd62, PT ;  /* 0x7ffffd62fc00780c */ /* 0x000fc40003f26070 */
[----:B---3--:R-:W3:Y:S01]  /*1dbc0*/  LDL.LU.64 R10, [R1+0x320] ;  /* 0x00032000010a7983 */ /* 0x008ee20000300a00 */
[----:B------:R-:W-:Y:S01]  /*1dbd0*/  IADD3 R252, PT, PT, R7, -0x220, RZ ;  /* 0xfffffde007fc7810 */ /* 0x000fe20007ffe0ff */
[----:B------:R-:W5:Y:S03]  /*1dbe0*/  LDC R5, c[0x0][0x3a0] ;  /* 0x0000e800ff057b82 */ /* 0x000f660000000800 */
[----:B------:R-:W-:Y:S01]  /*1dbf0*/  ISETP.GE.U32.AND P5, PT, R252, 0x7ffffd61, PT ;  /* 0x7ffffd61fc00780c */ /* 0x000fe20003fa6070 */
[----:B------:R-:W-:-:S04]  /*1dc00*/  IMAD.WIDE R250, R2, 0x4, R250 ;  /* 0x0000000402fa7825 */ /* 0x000fc800078e02fa */
[C---:B------:R-:W-:Y:S01]  /*1dc10*/  IMAD.WIDE R242, R2.reuse, 0x4, R242 ;  /* 0x0000000402f27825 */ /* 0x040fe200078e02f2 */
[----:B------:R1:W-:Y:S03]  /*1dc20*/  STL.64 [R1+0xba0], R250 ;  /* 0x000ba0fa01007387 */ /* 0x0003e60000100a00 */
[----:B------:R-:W-:Y:S01]  /*1dc30*/  IMAD.WIDE R12, R2, 0x4, R240 ;  /* 0x00000004020c7825 */ /* 0x000fe200078e02f0 */
[----:B----4-:R-:W4:Y:S04]  /*1dc40*/  LDL.LU.64 R8, [R1+0x318] ;  /* 0x0003180001087983 */ /* 0x010f280000300a00 */
[----:B------:R2:W-:Y:S04]  /*1dc50*/  STL.64 [R1+0x850], R242 ;  /* 0x000850f201007387 */ /* 0x0005e80000100a00 */
[----:B------:R1:W-:Y:S04]  /*1dc60*/  STL.64 [R1+0xb98], R12 ;  /* 0x000b980c01007387 */ /* 0x0003e80000100a00 */
[----:B------:R-:W4:Y:S04]  /*1dc70*/  LDL.LU.64 R240, [R1+0x310] ;  /* 0x0003100001f07983 */ /* 0x000f280000300a00 */
[----:B------:R-:W-:Y:S01]  /*1dc80*/  LDGSTS.E [R133+-0x78a00], desc[UR16][R250.64], !P2 ;  /* 0x87600000fa857fae */ /* 0x000fe2000d1a1010 */
[----:B------:R-:W-:-:S02]  /*1dc90*/  VIADD R252, R4, 0xfffffddf ;  /* 0xfffffddf04fc7836 */ /* 0x000fc40000000000 */
[----:B------:R-:W2:Y:S01]  /*1dca0*/  LDC R4, c[0x0][0x3a0] ;  /* 0x0000e800ff047b82 */ /* 0x000ea20000000800 */
[----:B------:R2:W-:Y:S04]  /*1dcb0*/  LDGSTS.E [R93+-0x78800], desc[UR16][R242.64], !P1 ;  /* 0x87800000f25d7fae */ /* 0x0005e8000c9a1010 */
[----:B-1----:R-:W4:Y:S01]  /*1dcc0*/  LDL.LU.64 R250, [R1+0x308] ;  /* 0x0003080001fa7983 */ /* 0x002f220000300a00 */
[----:B------:R-:W-:Y:S01]  /*1dcd0*/  ISETP.GE.U32.AND P2, PT, R252, 0x7ffffd60, PT ;  /* 0x7ffffd60fc00780c */ /* 0x000fe20003f46070 */
[----:B------:R-:W-:Y:S02]  /*1dce0*/  VIADD R252, R6, 0xfffffdde ;  /* 0xfffffdde06fc7836 */ /* 0x000fe40000000000 */
[----:B------:R1:W-:Y:S01]  /*1dcf0*/  LDGSTS.E [R0+-0x78600], desc[UR16][R12.64], !P1 ;  /* 0x87a000000c007fae */ /* 0x0003e2000c9a1010 */
[----:B--2---:R-:W-:-:S03]  /*1dd00*/  IMAD.WIDE R242, R2, 0x4, R246 ;  /* 0x0000000402f27825 */ /* 0x004fc600078e02f6 */
[----:B------:R-:W2:Y:S04]  /*1dd10*/  LDL.LU.64 R246, [R1+0x300] ;  /* 0x0003000001f67983 */ /* 0x000ea80000300a00 */
[----:B------:R1:W-:Y:S04]  /*1dd20*/  STL.64 [R1+0x840], R242 ;  /* 0x000840f201007387 */ /* 0x0003e80000100a00 */
[----:B------:R1:W-:Y:S01]  /*1dd30*/  LDGSTS.E [R133+-0x78400], desc[UR16][R242.64], !P5 ;  /* 0x87c00000f2857fae */ /* 0x0003e2000e9a1010 */
[----:B------:R-:W-:-:S03]  /*1dd40*/  IMAD.WIDE R6, R2, 0x4, R248 ;  /* 0x0000000402067825 */ /* 0x000fc600078e02f8 */
[----:B------:R-:W2:Y:S01]  /*1dd50*/  LDL.LU.64 R248, [R1+0x2f8] ;  /* 0x0002f80001f87983 */ /* 0x000ea20000300a00 */
[----:B-1----:R-:W-:Y:S01]  /*1dd60*/  IMAD.WIDE R12, R2, 0x4, R244 ;  /* 0x00000004020c7825 */ /* 0x002fe200078e02f4 */
[----:B------:R-:W-:-:S04]  /*1dd70*/  IADD3 R133, PT, PT, R14, -0x223, RZ ;  /* 0xfffffddd0e857810 */ /* 0x000fc80007ffe0ff */
[----:B------:R3:W-:Y:S01]  /*1dd80*/  LDGSTS.E [R93+-0x78200], desc[UR16][R12.64], !P5 ;  /* 0x87e000000c5d7fae */ /* 0x0007e2000e9a1010 */
[----:B------:R-:W-:Y:S02]  /*1dd90*/  ISETP.GE.U32.AND P5, PT, R252, 0x7ffffd5f, PT ;  /* 0x7ffffd5ffc00780c */ /* 0x000fe40003fa6070 */
[----:B------:R-:W-:Y:S01]  /*1dda0*/  ISETP.GE.U32.AND P1, PT, R133, 0x7ffffd5e, PT ;  /* 0x7ffffd5e8500780c */ /* 0x000fe20003f26070 */
[----:B------:R3:W-:Y:S01]  /*1ddb0*/  STL.64 [R1+0xb90], R12 ;  /* 0x000b900c01007387 */ /* 0x0007e20000100a00 */
[----:B------:R-:W-:-:S03]  /*1ddc0*/  VIADD R133, R82, 0x100000 ;  /* 0x0010000052857836 */ /* 0x000fc60000000000 */
[----:B------:R1:W-:Y:S04]  /*1ddd0*/  STL.64 [R1+0x830], R6 ;  /* 0x0008300601007387 */ /* 0x0003e80000100a00 */
[----:B------:R-:W2:Y:S04]  /*1dde0*/  LDL.LU.64 R242, [R1+0x2f0] ;  /* 0x0002f00001f27983 */ /* 0x000ea80000300a00 */
[----:B------:R-:W2:Y:S04]  /*1ddf0*/  LDL.LU.64 R244, [R1+0x2e8] ;  /* 0x0002e80001f47983 */ /* 0x000ea80000300a00 */
[----:B------:R1:W-:Y:S01]  /*1de00*/  LDGSTS.E [R0+-0x78000], desc[UR16][R6.64], !P2 ;  /* 0x8800000006007fae */ /* 0x0003e2000d1a1010 */
[----:B---3--:R-:W-:-:S05]  /*1de10*/  IMAD.WIDE R12, R2, 0x4, R10 ;  /* 0x00000004020c7825 */ /* 0x008fca00078e020a */
[----:B------:R3:W-:Y:S01]  /*1de20*/  STL.64 [R1+0xb88], R12 ;  /* 0x000b880c01007387 */ /* 0x0007e20000100a00 */
[----:B-----5:R-:W-:Y:S01]  /*1de30*/  VIADD R252, R5, 0xfffffddc ;  /* 0xfffffddc05fc7836 */ /* 0x020fe20000000000 */
[----:B-1----:R-:W1:Y:S02]  /*1de40*/  LDC R7, c[0x0][0x3a0] ;  /* 0x0000e800ff077b82 */ /* 0x002e640000000800 */
[----:B------:R3:W-:Y:S06]  /*1de50*/  LDGSTS.E [R133+-0x77e00], desc[UR16][R12.64], !P2 ;  /* 0x882000000c857fae */ /* 0x0007ec000d1a1010 */
[----:B------:R-:W5:Y:S08]  /*1de60*/  LDC R5, c[0x0][0x3a0] ;  /* 0x0000e800ff057b82 */ /* 0x000f700000000800 */
[----:B------:R-:W1:Y:S01]  /*1de70*/  LDC R6, c[0x0][0x3a0] ;  /* 0x0000e800ff067b82 */ /* 0x000e620000000800 */
[----:B----4-:R-:W-:-:S05]  /*1de80*/  IMAD.WIDE R10, R2, 0x4, R8 ;  /* 0x00000004020a7825 */ /* 0x010fca00078e0208 */
[----:B------:R2:W-:Y:S04]  /*1de90*/  STL.64 [R1+0x820], R10 ;  /* 0x0008200a01007387 */ /* 0x0005e80000100a00 */
[----:B------:R2:W-:Y:S01]  /*1dea0*/  LDGSTS.E [R93+-0x77c00], desc[UR16][R10.64], !P5 ;  /* 0x884000000a5d7fae */ /* 0x0005e2000e9a1010 */
[----:B------:R-:W-:-:S05]  /*1deb0*/  IMAD.WIDE R8, R2, 0x4, R240 ;  /* 0x0000000402087825 */ /* 0x000fca00078e02f0 */
[----:B------:R4:W-:Y:S04]  /*1dec0*/  STL.64 [R1+0xb80], R8 ;  /* 0x000b800801007387 */ /* 0x0009e80000100a00 */
[----:B------:R4:W-:Y:S01]  /*1ded0*/  LDGSTS.E [R0+-0x77a00], desc[UR16][R8.64], !P5 ;  /* 0x8860000008007fae */ /* 0x0009e2000e9a1010 */
[----:B---3--:R-:W-:-:S03]  /*1dee0*/  IMAD.WIDE R12, R2, 0x4, R250 ;  /* 0x00000004020c7825 */ /* 0x008fc600078e02fa */
[----:B------:R-:W3:Y:S04]  /*1def0*/  LDL.LU.64 R250, [R1+0x2e0] ;  /* 0x0002e00001fa7983 */ /* 0x000ee80000300a00 */
[----:B------:R1:W-:Y:S01]  /*1df00*/  STL.64 [R1+0x810], R12 ;  /* 0x0008100c01007387 */ /* 0x0003e20000100a00 */
[----:B------:R-:W-:Y:S01]  /*1df10*/  ISETP.GE.U32.AND P6, PT, R252, 0x7ffffd5d, PT ;  /* 0x7ffffd5dfc00780c */ /* 0x000fe20003fc6070 */
[C---:B--2---:R-:W-:Y:S02]  /*1df20*/  IMAD.WIDE R10, R2.reuse, 0x4, R246 ;  /* 0x00000004020a7825 */ /* 0x044fe400078e02f6 */
[----:B------:R1:W-:Y:S04]  /*1df30*/  LDGSTS.E [R133+-0x77800], desc[UR16][R12.64], !P1 ;  /* 0x888000000c857fae */ /* 0x0003e8000c9a1010 */
[----:B------:R-:W2:Y:S04]  /*1df40*/  LDL.LU.64 R246, [R1+0x2d8] ;  /* 0x0002d80001f67983 */ /* 0x000ea80000300a00 */
[----:B------:R1:W-:Y:S01]  /*1df50*/  STL.64 [R1+0xb78], R10 ;  /* 0x000b780a01007387 */ /* 0x0003e20000100a00 */
[----:B----4-:R-:W-:Y:S01]  /*1df60*/  IMAD.WIDE R8, R2, 0x4, R248 ;  /* 0x0000000402087825 */ /* 0x010fe200078e02f8 */
[----:B------:R-:W-:-:S02]  /*1df70*/  IADD3 R252, PT, PT, R4, -0x225, RZ ;  /* 0xfffffddb04fc7810 */ /* 0x000fc40007ffe0ff */
[----:B------:R-:W4:Y:S01]  /*1df80*/  LDL.LU.64 R248, [R1+0x2d0] ;  /* 0x0002d00001f87983 */ /* 0x000f220000300a00 */
[----:B------:R-:W1:Y:S03]  /*1df90*/  LDC R4, c[0x0][0x3a0] ;  /* 0x0000e800ff047b82 */ /* 0x000e660000000800 */
[----:B------:R-:W5:Y:S01]  /*1dfa0*/  LDL.LU.64 R14, [R1+0x2b0] ;  /* 0x0002b000010e7983 */ /* 0x000f620000300a00 */
[----:B------:R-:W-:-:S03]  /*1dfb0*/  ISETP.GE.U32.AND P2, PT, R252, 0x7ffffd5c, PT ;  /* 0x7ffffd5cfc00780c */ /* 0x000fc60003f46070 */
[----:B------:R1:W-:Y:S01]  /*1dfc0*/  LDGSTS.E [R93+-0x77600], desc[UR16][R10.64], !P1 ;  /* 0x88a000000a5d7fae */ /* 0x0003e2000c9a1010 */
[----:B---3--:R-:W-:-:S03]  /*1dfd0*/  IMAD.WIDE R250, R2, 0x4, R250 ;  /* 0x0000000402fa7825 */ /* 0x008fc600078e02fa */
[----:B------:R3:W-:Y:S01]  /*1dfe0*/  STL.64 [R1+0x800], R8 ;  /* 0x0008000801007387 */ /* 0x0007e20000100a00 */
[----:B-1----:R-:W1:Y:S01]  /*1dff0*/  LDC R12, c[0x0][0x3a0] ;  /* 0x0000e800ff0c7b82 */ /* 0x002e620000000800 */
[C---:B------:R-:W-:Y:S02]  /*1e000*/  IMAD.WIDE R10, R2.reuse, 0x4, R242 ;  /* 0x00000004020a7825 */ /* 0x040fe400078e02f2 */
[----:B------:R3:W-:Y:S04]  /*1e010*/  LDGSTS.E [R0+-0x77400], desc[UR16][R8.64], !P6 ;  /* 0x88c0000008007fae */ /* 0x0007e8000f1a1010 */
[----:B------:R3:W-:Y:S04]  /*1e020*/  STL.64 [R1+0xb70], R10 ;  /* 0x000b700a01007387 */ /* 0x0007e80000100a00 */
[----:B------:R-:W-:Y:S01]  /*1e030*/  LDGSTS.E [R93+-0x77200], desc[UR16][R10.64], !P6 ;  /* 0x88e000000a5d7fae */ /* 0x000fe2000f1a1010 */
[----:B---3--:R-:W-:-:S05]  /*1e040*/  IMAD.WIDE R8, R2, 0x4, R244 ;  /* 0x0000000402087825 */ /* 0x008fca00078e02f4 */
[----:B------:R3:W-:Y:S04]  /*1e050*/  STL.64 [R1+0x7f0], R8 ;  /* 0x0007f00801007387 */ /* 0x0007e80000100a00 */
[----:B------:R-:W-:Y:S04]  /*1e060*/  LDGSTS.E [R0+-0x77000], desc[UR16][R8.64], !P2 ;  /* 0x8900000008007fae */ /* 0x000fe8000d1a1010 */
[----:B------:R-:W5:Y:S04]  /*1e070*/  LDL.LU.64 R10, [R1+0x2a8] ;  /* 0x0002a800010a7983 */ /* 0x000f680000300a00 */
[----:B---3--:R-:W3:Y:S04]  /*1e080*/  LDL.LU.64 R8, [R1+0x2a0] ;  /* 0x0002a00001087983 */ /* 0x008ee80000300a00 */
[----:B------:R-:W3:Y:S01]  /*1e090*/  LDL.LU.64 R244, [R1+0x298] ;  /* 0x0002980001f47983 */ /* 0x000ee20000300a00 */
[----:B--2---:R-:W-:-:S03]  /*1e0a0*/  IMAD.WIDE R242, R2, 0x4, R246 ;  /* 0x0000000402f27825 */ /* 0x004fc600078e02f6 */
[----:B------:R-:W2:Y:S04]  /*1e0b0*/  LDL.LU.64 R246, [R1+0x290] ;  /* 0x0002900001f67983 */ /* 0x000ea80000300a00 */
[----:B------:R-:W-:Y:S01]  /*1e0c0*/  STL.64 [R1+0xb68], R250 ;  /* 0x000b68fa01007387 */ /* 0x000fe20000100a00 */
[----:B----4-:R-:W-:-:S03]  /*1e0d0*/  IMAD.WIDE R240, R2, 0x4, R248 ;  /* 0x0000000402f07825 */ /* 0x010fc600078e02f8 */
[----:B------:R-:W4:Y:S01]  /*1e0e0*/  LDL.LU.64 R248, [R1+0x288] ;  /* 0x0002880001f87983 */ /* 0x000f220000300a00 */
[----:B------:R-:W-:Y:S02]  /*1e0f0*/  VIADD R252, R7, 0xfffffdda ;  /* 0xfffffdda07fc7836 */ /* 0x000fe40000000000 */
[----:B-----5:R-:W-:Y:S02]  /*1e100*/  VIADD R133, R5, 0xfffffdd9 ;  /* 0xfffffdd905857836 */ /* 0x020fe40000000000 */
[----:B------:R-:W-:Y:S01]  /*1e110*/  IMAD.WIDE R14, R2, 0x4, R14 ;  /* 0x00000004020e7825 */ /* 0x000fe200078e020e */
[----:B------:R-:W-:Y:S01]  /*1e120*/  ISETP.GE.U32.AND P5, PT, R252, 0x7ffffd5b, PT ;  /* 0x7ffffd5bfc00780c */ /* 0x000fe20003fa6070 */
[----:B------:R-:W-:Y:S01]  /*1e130*/  STL.64 [R1+0x7e0], R242 ;  /* 0x0007e0f201007387 */ /* 0x000fe20000100a00 */
[----:B------:R-:W-:Y:S01]  /*1e140*/  ISETP.GE.U32.AND P1, PT, R133, 0x7ffffd5a, PT ;  /* 0x7ffffd5a8500780c */ /* 0x000fe20003f26070 */
[C---:B------:R-:W-:Y:S01]  /*1e150*/  VIADD R133, R82.reuse, 0x100000 ;  /* 0x0010000052857836 */ /* 0x040fe20000000000 */
[----:B------:R-:W-:Y:S01]  /*1e160*/  IADD3 R252, PT, PT, R82, 0x100000, RZ ;  /* 0x0010000052fc7810 */ /* 0x000fe20007ffe0ff */
[----:B------:R5:W-:Y:S01]  /*1e170*/  STL.64 [R1+0xb60], R240 ;  /* 0x000b60f001007387 */ /* 0x000be20000100a00 */
[----:B------:R-:W-:Y:S01]  /*1e180*/  IADD3 R6, PT, PT, R6, -0x229, RZ ;  /* 0xfffffdd706067810 */ /* 0x000fe20007ffe0ff */
[----:B------:R-:W2:Y:S02]  /*1e190*/  LDC R5, c[0x0][0x3a0] ;  /* 0x0000e800ff057b82 */ /* 0x000ea40000000800 */
[----:B------:R1:W-:Y:S04]  /*1e1a0*/  LDGSTS.E [R252+-0x76e00], desc[UR16][R250.64], !P2 ;  /* 0x89200000fafc7fae */ /* 0x0003e8000d1a1010 */
[----:B------:R-:W-:Y:S02]  /*1e1b0*/  LDGSTS.E [R133+-0x76c00], desc[UR16][R242.64], !P5 ;  /* 0x89400000f2857fae */ /* 0x000fe4000e9a1010 */
[----:B------:R-:W2:Y:S02]  /*1e1c0*/  LDC R7, c[0x0][0x3a0] ;  /* 0x0000e800ff077b82 */ /* 0x000ea40000000800 */
[----:B------:R2:W-:Y:S04]  /*1e1d0*/  STL.64 [R1+0x7d0], R14 ;  /* 0x0007d00e01007387 */ /* 0x0005e80000100a00 */
[----:B------:R-:W-:Y:S01]  /*1e1e0*/  LDGSTS.E [R93+-0x76a00], desc[UR16][R240.64], !P5 ;  /* 0x89600000f05d7fae */ /* 0x000fe2000e9a1010 */
[----:B-1----:R-:W-:Y:S01]  /*1e1f0*/  VIADD R252, R4, 0xfffffdd8 ;  /* 0xfffffdd804fc7836 */ /* 0x002fe20000000000 */
[----:B------:R-:W-:Y:S01]  /*1e200*/  ISETP.GE.U32.AND P2, PT, R6, 0x7ffffd58, PT ;  /* 0x7ffffd580600780c */ /* 0x000fe20003f46070 */
[----:B------:R-:W1:Y:S01]  /*1e210*/  LDC R4, c[0x0][0x3a0] ;  /* 0x0000e800ff047b82 */ /* 0x000e620000000800 */
[----:B------:R2:W-:Y:S04]  /*1e220*/  LDGSTS.E [R0+-0x76800], desc[UR16][R14.64], !P1 ;  /* 0x898000000e007fae */ /* 0x0005e8000c9a1010 */
[----:B-----5:R-:W5:Y:S01]  /*1e230*/  LDL.LU.64 R240, [R1+0x280] ;  /* 0x0002800001f07983 */ /* 0x020f620000300a00 */
[----:B------:R-:W-:-:S02]  /*1e240*/  ISETP.GE.U32.AND P5, PT, R252, 0x7ffffd59, PT ;  /* 0x7ffffd59fc00780c */ /* 0x000fc40003fa6070 */
[----:B------:R-:W1:Y:S01]  /*1e250*/  LDC R6, c[0x0][0x3a0] ;  /* 0x0000e800ff067b82 */ /* 0x000e620000000800 */
[----:B------:R-:W5:Y:S04]  /*1e260*/  LDL.LU.64 R242, [R1+0x278] ;  /* 0x0002780001f27983 */ /* 0x000f680000300a00 */
[----:B------:R-:W5:Y:S01]  /*1e270*/  LDL.LU.64 R250, [R1+0x268] ;  /* 0x0002680001fa7983 */ /* 0x000f620000300a00 */
[----:B------:R-:W-:Y:S02]  /*1e280*/  VIADD R252, R12, 0xfffffdd6 ;  /* 0xfffffdd60cfc7836 */ /* 0x000fe40000000000 */
[----:B------:R-:W-:-:S04]  /*1e290*/  IMAD.WIDE R12, R2, 0x4, R10 ;  /* 0x00000004020c7825 */ /* 0x000fc800078e020a */
[C---:B---3--:R-:W-:Y:S01]  /*1e2a0*/  IMAD.WIDE R10, R2.reuse, 0x4, R8 ;  /* 0x00000004020a7825 */ /* 0x048fe200078e0208 */
[----:B------:R-:W-:Y:S03]  /*1e2b0*/  STL.64 [R1+0xb58], R12 ;  /* 0x000b580c01007387 */ /* 0x000fe60000100a00 */
[C---:B------:R-:W-:Y:S01]  /*1e2c0*/  IMAD.WIDE R8, R2.reuse, 0x4, R244 ;  /* 0x0000000402087825 */ /* 0x040fe200078e02f4 */
[----:B------:R3:W-:Y:S04]  /*1e2d0*/  STL.64 [R1+0x7c0], R10 ;  /* 0x0007c00a01007387 */ /* 0x0007e80000100a00 */
[----:B------:R5:W-:Y:S04]  /*1e2e0*/  STL.64 [R1+0xb50], R8 ;  /* 0x000b500801007387 */ /* 0x000be80000100a00 */
[----:B------:R4:W-:Y:S04]  /*1e2f0*/  LDGSTS.E [R133+-0x76600], desc[UR16][R12.64], !P1 ;  /* 0x89a000000c857fae */ /* 0x0009e8000c9a1010 */
[----:B------:R-:W5:Y:S04]  /*1e300*/  LDL.LU.64 R244, [R1+0x258] ;  /* 0x0002580001f47983 */ /* 0x000f680000300a00 */
[----:B------:R-:W-:Y:S01]  /*1e310*/  LDGSTS.E [R93+-0x76400], desc[UR16][R10.64], !P5 ;  /* 0x89c000000a5d7fae */ /* 0x000fe2000e9a1010 */
[----:B--2---:R-:W-:-:S03]  /*1e320*/  IMAD.WIDE R14, R2, 0x4, R246 ;  /* 0x00000004020e7825 */ /* 0x004fc600078e02f6 */
[----:B---3--:R-:W2:Y:S04]  /*1e330*/  LDL.LU.64 R10, [R1+0x248] ;  /* 0x00024800010a7983 */ /* 0x008ea80000300a00 */
[----:B------:R-:W-:Y:S04]  /*1e340*/  STL.64 [R1+0x7b0], R14 ;  /* 0x0007b00e01007387 */ /* 0x000fe80000100a00 */
[----:B------:R-:W3:Y:S01]  /*1e350*/  LDL.LU.64 R246, [R1+0x238] ;  /* 0x0002380001f67983 */ /* 0x000ee20000300a00 */
[----:B------:R-:W-:-:S03]  /*1e360*/  ISETP.GE.U32.AND P6, PT, R252, 0x7ffffd57, PT ;  /* 0x7ffffd57fc00780c */ /* 0x000fc60003fc6070 */
[----:B------:R5:W-:Y:S04]  /*1e370*/  LDGSTS.E [R0+-0x76200], desc[UR16][R8.64], !P5 ;  /* 0x89e0000008007fae */ /* 0x000be8000e9a1010 */
[----:B------:R-:W-:Y:S01]  /*1e380*/  LDGSTS.E [R133+-0x76000], desc[UR16][R14.64], !P2 ;  /* 0x8a0000000e857fae */ /* 0x000fe2000d1a1010 */
[----:B----4-:R-:W-:-:S03]  /*1e390*/  IMAD.WIDE R12, R2, 0x4, R248 ;  /* 0x00000004020c7825 */ /* 0x010fc600078e02f8 */
[----:B------:R-:W4:Y:S04]  /*1e3a0*/  LDL.LU.64 R248, [R1+0x228] ;  /* 0x0002280001f87983 */ /* 0x000f280000300a00 */
[----:B------:R1:W-:Y:S04]  /*1e3b0*/  STL.64 [R1+0xb48], R12 ;  /* 0x000b480c01007387 */ /* 0x0003e80000100a00 */
[----:B------:R1:W-:Y:S01]  /*1e3c0*/  LDGSTS.E [R93+-0x75e00], desc[UR16][R12.64], !P2 ;  /* 0x8a2000000c5d7fae */ /* 0x0003e2000d1a1010 */
[----:B------:R-:W-:Y:S02]  /*1e3d0*/  VIADD R252, R5, 0xfffffdd5 ;  /* 0xfffffdd505fc7836 */ /* 0x000fe40000000000 */
[----:B------:R-:W2:Y:S03]  /*1e3e0*/  LDC R5, c[0x0][0x3a0] ;  /* 0x0000e800ff057b82 */ /* 0x000ea60000000800 */
[----:B------:R-:W-:Y:S01]  /*1e3f0*/  ISETP.GE.U32.AND P1, PT, R252, 0x7ffffd56, PT ;  /* 0x7ffffd56fc00780c */ /* 0x000fe20003f26070 */
[----:B-----5:R-:W-:-:S04]  /*1e400*/  IMAD.WIDE R8, R2, 0x4, R240 ;  /* 0x0000000402087825 */ /* 0x020fc800078e02f0 */
[----:B-1----:R-:W-:Y:S01]  /*1e410*/  IMAD.WIDE R12, R2, 0x4, R242 ;  /* 0x00000004020c7825 */ /* 0x002fe200078e02f2 */
[----:B------:R1:W-:Y:S04]  /*1e420*/  STL.64 [R1+0x7a0], R8 ;  /* 0x0007a00801007387 */ /* 0x0003e80000100a00 */
[----:B------:R1:W-:Y:S04]  /*1e430*/  LDGSTS.E [R0+-0x75c00], desc[UR16][R8.64], !P6 ;  /* 0x8a40000008007fae */ /* 0x0003e8000f1a1010 */
[----:B------:R-:W-:Y:S01]  /*1e440*/  STL.64 [R1+0xb40], R12 ;  /* 0x000b400c01007387 */ /* 0x000fe20000100a00 */
[----:B------:R-:W-:-:S03]  /*1e450*/  IADD3 R252, PT, PT, R7, -0x22c, RZ ;  /* 0xfffffdd407fc7810 */ /* 0x000fc60007ffe0ff */
[----:B------:R-:W-:Y:S01]  /*1e460*/  LDGSTS.E [R93+-0x75a00], desc[UR16][R12.64], !P6 ;  /* 0x8a6000000c5d7fae */ /* 0x000fe2000f1a1010 */
[----:B-1----:R-:W-:-:S05]  /*1e470*/  IMAD.WIDE R8, R2, 0x4, R250 ;  /* 0x0000000402087825 */ /* 0x002fca00078e02fa */
[----:B------:R1:W-:Y:S04]  /*1e480*/  STL.64 [R1+0x790], R8 ;  /* 0x0007900801007387 */ /* 0x0003e80000100a00 */
[----:B------:R-:W5:Y:S04]  /*1e490*/  LDL.LU.64 R250, [R1+0x218] ;  /* 0x0002180001fa7983 */ /* 0x000f680000300a00 */
[----:B------:R-:W5:Y:S04]  /*1e4a0*/  LDL.LU.64 R242, [R1+0x210] ;  /* 0x0002100001f27983 */ /* 0x000f680000300a00 */
[----:B------:R-:W5:Y:S01]  /*1e4b0*/  LDL.LU.64 R240, [R1+0x208] ;  /* 0x0002080001f07983 */ /* 0x000f620000300a00 */
[----:B------:R-:W-:Y:S01]  /*1e4c0*/  ISETP.GE.U32.AND P5, PT, R252, 0x7ffffd55, PT ;  /* 0x7ffffd55fc00780c */ /* 0x000fe20003fa6070 */
[----:B------:R-:W-:-:S02]  /*1e4d0*/  VIADD R252, R82, 0x100000 ;  /* 0x0010000052fc7836 */ /* 0x000fc40000000000 */
[----:B------:R1:W-:Y:S01]  /*1e4e0*/  LDGSTS.E [R0+-0x75800], desc[UR16][R8.64], !P1 ;  /* 0x8a80000008007fae */ /* 0x0003e2000c9a1010 */
[C---:B------:R-:W-:Y:S01]  /*1e4f0*/  IMAD.WIDE R244, R2.reuse, 0x4, R244 ;  /* 0x0000000402f47825 */ /* 0x040fe200078e02f4 */
[----:B-1----:R-:W1:Y:S04]  /*1e500*/  LDC R8, c[0x0][0x3a0] ;  /* 0x0000e800ff087b82 */ /* 0x002e680000000800 */
[----:B------:R1:W-:Y:S04]  /*1e510*/  STL.64 [R1+0xb38], R244 ;  /* 0x000b38f401007387 */ /* 0x0003e80000100a00 */
[----:B------:R1:W-:Y:S01]  /*1e520*/  LDGSTS.E [R252+-0x75600], desc[UR16][R244.64], !P1 ;  /* 0x8aa00000f4fc7fae */ /* 0x0003e2000c9a1010 */
[----:B--2---:R-:W-:-:S04]  /*1e530*/  IMAD.WIDE R14, R2, 0x4, R10 ;  /* 0x00000004020e7825 */ /* 0x004fc800078e020a */
[C---:B---3--:R-:W-:Y:S02]  /*1e540*/  IMAD.WIDE R12, R2.reuse, 0x4, R246 ;  /* 0x00000004020c7825 */ /* 0x048fe400078e02f6 */
[----:B------:R-:W2:Y:S04]  /*1e550*/  LDL.LU.64 R246, [R1+0x200] ;  /* 0x0002000001f67983 */ /* 0x000ea80000300a00 */
[----:B------:R3:W-:Y:S04]  /*1e560*/  STL.64 [R1+0x780], R14 ;  /* 0x0007800e01007387 */ /* 0x0007e80000100a00 */
[----:B------:R-:W-:Y:S01]  /*1e570*/  STL.64 [R1+0xb30], R12 ;  /* 0x000b300c01007387 */ /* 0x000fe20000100a00 */
[----:B----4-:R-:W-:-:S05]  /*1e580*/  IMAD.WIDE R10, R2, 0x4, R248 ;  /* 0x00000004020a7825 */ /* 0x010fca00078e02f8 */
[----:B------:R4:W-:Y:S04]  /*1e590*/  STL.64 [R1+0x770], R10 ;  /* 0x0007700a01007387 */ /* 0x0009e80000100a00 */
[----:B-1----:R-:W2:Y:S04]  /*1e5a0*/  LDL.LU.64 R244, [R1+0x1f8] ;  /* 0x0001f80001f47983 */ /* 0x002ea80000300a00 */
[----:B------:R-:W2:Y:S01]  /*1e5b0*/  LDL.LU.64 R248, [R1+0x1f0] ;  /* 0x0001f00001f87983 */ /* 0x000ea20000300a00 */
[----:B------:R-:W-:Y:S02]  /*1e5c0*/  VIADD R133, R4, 0xfffffdd3 ;  /* 0xfffffdd304857836 */ /* 0x000fe40000000000 */
[----:B------:R-:W1:Y:S03]  /*1e5d0*/  LDC R4, c[0x0][0x3a0] ;  /* 0x0000e800ff047b82 */ /* 0x000e660000000800 */
[----:B------:R-:W-:-:S02]  /*1e5e0*/  ISETP.GE.U32.AND P2, PT, R133, 0x7ffffd54, PT ;  /* 0x7ffffd548500780c */ /* 0x000fc40003f46070 */
[----:B------:R-:W-:Y:S01]  /*1e5f0*/  IADD3 R133, PT, PT, R82, 0x100000, RZ ;  /* 0x0010000052857810 */ /* 0x000fe20007ffe0ff */
[----:B------:R-:W-:Y:S02]  /*1e600*/  VIADD R252, R5, 0xfffffdd2 ;  /* 0xfffffdd205fc7836 */ /* 0x000fe40000000000 */
[----:B------:R-:W2:Y:S02]  /*1e610*/  LDC R5, c[0x0][0x3a0] ;  /* 0x0000e800ff057b82 */ /* 0x000ea40000000800 */
[----:B------:R3:W-:Y:S01]  /*1e620*/  LDGSTS.E [R133+-0x75400], desc[UR16][R14.64], !P5 ;  /* 0x8ac000000e857fae */ /* 0x0007e2000e9a1010 */
[----:B------:R-:W-:-:S03]  /*1e630*/  ISETP.GE.U32.AND P1, PT, R252, 0x7ffffd53, PT ;  /* 0x7ffffd53fc00780c */ /* 0x000fc60003f26070 */
[----:B------:R1:W-:Y:S01]  /*1e640*/  LDGSTS.E [R93+-0x75200], desc[UR16][R12.64], !P5 ;  /* 0x8ae000000c5d7fae */ /* 0x0003e2000e9a1010 */
[----:B------:R-:W-:-:S03]  /*1e650*/  VIADD R252, R6, 0xfffffdd1 ;  /* 0xfffffdd106fc7836 */ /* 0x000fc60000000000 */
[----:B------:R-:W-:Y:S01]  /*1e660*/  LDGSTS.E [R0+-0x75000], desc[UR16][R10.64], !P2 ;  /* 0x8b0000000a007fae */ /* 0x000fe2000d1a1010 */
[----:B---3--:R-:W3:Y:S03]  /*1e670*/  LDC R14, c[0x0][0x3a0] ;  /* 0x0000e800ff0e7b82 */ /* 0x008ee60000000800 */
[----:B----4-:R-:W4:Y:S01]  /*1e680*/  LDL.LU.64 R10, [R1+0x1e8] ;  /* 0x0001e800010a7983 */ /* 0x010f220000300a00 */
[----:B------:R-:W-:Y:S02]  /*1e690*/  ISETP.GE.U32.AND P5, PT, R252, 0x7ffffd52, PT ;  /* 0x7ffffd52fc00780c */ /* 0x000fe40003fa6070 */
[----:B-1----:R-:W-:Y:S02]  /*1e6a0*/  IADD3 R252, PT, PT, R4, -0x230, RZ ;  /* 0xfffffdd004fc7810 */ /* 0x002fe40007ffe0ff */
[----:B------:R-:W1:Y:S01]  /*1e6b0*/  LDC R4, c[0x0][0x3a0] ;  /* 0x0000e800ff047b82 */ /* 0x000e620000000800 */
[----:B-----5:R-:W-:-:S04]  /*1e6c0*/  IMAD.WIDE R250, R2, 0x4, R250 ;  /* 0x0000000402fa7825 */ /* 0x020fc800078e02fa */
[C---:B------:R-:W-:Y:S01]  /*1e6d0*/  IMAD.WIDE R242, R2.reuse, 0x4, R242 ;  /* 0x0000000402f27825 */ /* 0x040fe200078e02f2 */
[----:B------:R5:W-:Y:S03]  /*1e6e0*/  STL.64 [R1+0xb28], R250 ;  /* 0x000b28fa01007387 */ /* 0x000be60000100a00 */
[----:B------:R-:W-:Y:S01]  /*1e6f0*/  IMAD.WIDE R12, R2, 0x4, R240 ;  /* 0x00000004020c7825 */ /* 0x000fe200078e02f0 */
[----:B------:R-:W4:Y:S04]  /*1e700*/  LDL.LU.64 R6, [R1+0x1e0] ;  /* 0x0001e00001067983 */ /* 0x000f280000300a00 */
[----:B------:R2:W-:Y:S04]  /*1e710*/  STL.64 [R1+0x760], R242 ;  /* 0x000760f201007387 */ /* 0x0005e80000100a00 */
[----:B------:R1:W-:Y:S04]  /*1e720*/  STL.64 [R1+0xb20], R12 ;  /* 0x000b200c01007387 */ /* 0x0003e80000100a00 */
[----:B------:R-:W4:Y:S04]  /*1e730*/  LDL.LU.64 R240, [R1+0x1d8] ;  /* 0x0001d80001f07983 */ /* 0x000f280000300a00 */
[----:B------:R-:W-:Y:S04]  /*1e740*/  LDGSTS.E [R133+-0x74e00], desc[UR16][R250.64], !P2 ;  /* 0x8b200000fa857fae */ /* 0x000fe8000d1a1010 */
[----:B------:R2:W-:Y:S04]  /*1e750*/  LDGSTS.E [R93+-0x74c00], desc[UR16][R242.64], !P1 ;  /* 0x8b400000f25d7fae */ /* 0x0005e8000c9a1010 */
[----:B-----5:R-:W5:Y:S01]  /*1e760*/  LDL.LU.64 R250, [R1+0x1d0] ;  /* 0x0001d00001fa7983 */ /* 0x020f620000300a00 */
[----:B------:R-:W-:Y:S01]  /*1e770*/  ISETP.GE.U32.AND P2, PT, R252, 0x7ffffd51, PT ;  /* 0x7ffffd51fc00780c */ /* 0x000fe20003f46070 */
[----:B------:R-:W-:-:S02]  /*1e780*/  VIADD R252, R8, 0xfffffdcf ;  /* 0xfffffdcf08fc7836 */ /* 0x000fc40000000000 */
[----:B------:R1:W-:Y:S01]  /*1e790*/  LDGSTS.E [R0+-0x74a00], desc[UR16][R12.64], !P1 ;  /* 0x8b6000000c007fae */ /* 0x0003e2000c9a1010 */
[----:B--2---:R-:W-:-:S03]  /*1e7a0*/  IMAD.WIDE R242, R2, 0x4, R246 ;  /* 0x0000000402f27825 */ /* 0x004fc600078e02f6 */
[----:B------:R-:W2:Y:S04]  /*1e7b0*/  LDL.LU.64 R246, [R1+0x1c8] ;  /* 0x0001c80001f67983 */ /* 0x000ea80000300a00 */
[----:B------:R1:W-:Y:S04]  /*1e7c0*/  STL.64 [R1+0x750], R242 ;  /* 0x000750f201007387 */ /* 0x0003e80000100a00 */
[----:B------:R3:W-:Y:S01]  /*1e7d0*/  LDGSTS.E [R133+-0x74800], desc[UR16][R242.64], !P5 ;  /* 0x8b800000f2857fae */ /* 0x0007e2000e9a1010 */
[----:B------:R-:W-:-:S03]  /*1e7e0*/  IMAD.WIDE R8, R2, 0x4, R248 ;  /* 0x0000000402087825 */ /* 0x000fc600078e02f8 */
[----:B------:R-:W2:Y:S01]  /*1e7f0*/  LDL.LU.64 R248, [R1+0x1c0] ;  /* 0x0001c00001f87983 */ /* 0x000ea20000300a00 */
[----:B-1----:R-:W-:-:S05]  /*1e800*/  IMAD.WIDE R12, R2, 0x4, R244 ;  /* 0x00000004020c7825 */ /* 0x002fca00078e02f4 */
[----:B------:R4:W-:Y:S01]  /*1e810*/  LDGSTS.E [R93+-0x74600], desc[UR16][R12.64], !P5 ;  /* 0x8ba000000c5d7fae */ /* 0x0009e2000e9a1010 */
[----:B------:R-:W-:Y:S01]  /*1e820*/  ISETP.GE.U32.AND P5, PT, R252, 0x7ffffd50, PT ;  /* 0x7ffffd50fc00780c */ /* 0x000fe20003fa6070 */
[----:B---3--:R-:W-:Y:S02]  /*1e830*/  VIADD R133, R14, 0xfffffdce ;  /* 0xfffffdce0e857836 */ /* 0x008fe40000000000 */
[----:B------:R4:W-:Y:S03]  /*1e840*/  STL.64 [R1+0xb18], R12 ;  /* 0x000b180c01007387 */ /* 0x0009e60000100a00 */
[----:B------:R-:W-:Y:S01]  /*1e850*/  ISETP.GE.U32.AND P1, PT, R133, 0x7ffffd4f, PT ;  /* 0x7ffffd4f8500780c */ /* 0x000fe20003f26070 */
[----:B------:R1:W-:Y:S01]  /*1e860*/  STL.64 [R1+0x740], R8 ;  /* 0x0007400801007387 */ /* 0x0003e20000100a00 */
[----:B------:R-:W-:-:S03]  /*1e870*/  VIADD R133, R82, 0x100000 ;  /* 0x0010000052857836 */ /* 0x000fc60000000000 */
[----:B------:R-:W3:Y:S04]  /*1e880*/  LDL.LU.64 R242, [R1+0x1b8] ;  /* 0x0001b80001f27983 */ /* 0x000ee80000300a00 */
[----:B------:R-:W3:Y:S04]  /*1e890*/  LDL.LU.64 R244, [R1+0x1b0] ;  /* 0x0001b00001f47983 */ /* 0x000ee80000300a00 */
[----:B------:R1:W-:Y:S01]  /*1e8a0*/  LDGSTS.E [R0+-0x74400], desc[UR16][R8.64], !P2 ;  /* 0x8bc0000008007fae */ /* 0x0003e2000d1a1010 */
[----:B----4-:R-:W-:-:S05]  /*1e8b0*/  IMAD.WIDE R12, R2, 0x4, R10 ;  /* 0x00000004020c7825 */ /* 0x010fca00078e020a */
[----:B------:R-:W-:Y:S01]  /*1e8c0*/  STL.64 [R1+0xb10], R12 ;  /* 0x000b100c01007387 */ /* 0x000fe20000100a00 */
[----:B------:R-:W-:Y:S01]  /*1e8d0*/  IADD3 R252, PT, PT, R5, -0x233, RZ ;  /* 0xfffffdcd05fc7810 */ /* 0x000fe20007ffe0ff */
[----:B-1----:R-:W1:Y:S02]  /*1e8e0*/  LDC R9, c[0x0][0x3a0] ;  /* 0x0000e800ff097b82 */ /* 0x002e640000000800 */
[----:B------:R-:W-:Y:S06]  /*1e8f0*/  LDGSTS.E [R133+-0x74200], desc[UR16][R12.64], !P2 ;  /* 0x8be000000c857fae */ /* 0x000fec000d1a1010 */
[----:B------:R-:W4:Y:S08]  /*1e900*/  LDC R5, c[0x0][0x3a0] ;  /* 0x0000e800ff057b82 */ /* 0x000f300000000800 */
[----:B------:R-:W1:Y:S01]  /*1e910*/  LDC R8, c[0x0][0x3a0] ;  /* 0x0000e800ff087b82 */ /* 0x000e620000000800 */
[----:B------:R-:W-:-:S05]  /*1e920*/  IMAD.WIDE R10, R2, 0x4, R6 ;  /* 0x00000004020a7825 */ /* 0x000fca00078e0206 */
[----:B------:R-:W-:Y:S04]  /*1e930*/  STL.64 [R1+0x730], R10 ;  /* 0x0007300a01007387 */ /* 0x000fe80000100a00 */
[----:B------:R-:W-:Y:S01]  /*1e940*/  LDGSTS.E [R93+-0x74000], desc[UR16][R10.64], !P5 ;  /* 0x8c0000000a5d7fae */ /* 0x000fe2000e9a1010 */
[----:B------:R-:W-:-:S05]  /*1e950*/  IMAD.WIDE R6, R2, 0x4, R240 ;  /* 0x0000000402067825 */ /* 0x000fca00078e02f0 */
[----:B------:R5:W-:Y:S04]  /*1e960*/  STL.64 [R1+0xb08], R6 ;  /* 0x000b080601007387 */ /* 0x000be80000100a00 */
[----:B------:R5:W-:Y:S02]  /*1e970*/  LDGSTS.E [R0+-0x73e00], desc[UR16][R6.64], !P5 ;  /* 0x8c20000006007fae */ /* 0x000be4000e9a1010 */
[----:B-----5:R-:W-:Y:S02]  /*1e980*/  IMAD.WIDE R6, R2, 0x4, R250 ;  /* 0x0000000402067825 */ /* 0x020fe400078e02fa */
[----:B------:R-:W5:Y:S04]  /*1e990*/  LDL.LU.64 R250, [R1+0x1a8] ;  /* 0x0001a80001fa7983 */ /* 0x000f680000300a00 */
[----:B------:R1:W-:Y:S01]  /*1e9a0*/  STL.64 [R1+0x720], R6 ;  /* 0x0007200601007387 */ /* 0x0003e20000100a00 */
[----:B------:R-:W-:Y:S01]  /*1e9b0*/  ISETP.GE.U32.AND P6, PT, R252, 0x7ffffd4e, PT ;  /* 0x7ffffd4efc00780c */ /* 0x000fe20003fc6070 */
[----:B--2---:R-:W-:-:S02]  /*1e9c0*/  IMAD.WIDE R12, R2, 0x4, R246 ;  /* 0x00000004020c7825 */ /* 0x004fc400078e02f6 */
[----:B------:R-:W-:Y:S04]  /*1e9d0*/  LDGSTS.E [R133+-0x73c00], desc[UR16][R6.64], !P1 ;  /* 0x8c40000006857fae */ /* 0x000fe8000c9a1010 */
[----:B------:R-:W2:Y:S04]  /*1e9e0*/  LDL.LU.64 R246, [R1+0x1a0] ;  /* 0x0001a00001f67983 */ /* 0x000ea80000300a00 */
[----:B------:R1:W-:Y:S01]  /*1e9f0*/  STL.64 [R1+0xb00], R12 ;  /* 0x000b000c01007387 */ /* 0x0003e20000100a00 */
[----:B------:R-:W-:-:S03]  /*1ea00*/  IMAD.WIDE R10, R2, 0x4, R248 ;  /* 0x00000004020a7825 */ /* 0x000fc600078e02f8 */
[----:B------:R3:W-:Y:S04]  /*1ea10*/  LDGSTS.E [R93+-0x73a00], desc[UR16][R12.64], !P1 ;  /* 0x8c6000000c5d7fae */ /* 0x0007e8000c9a1010 */
[----:B------:R-:W4:Y:S01]  /*1ea20*/  LDL.LU.64 R248, [R1+0x198] ;  /* 0x0001980001f87983 */ /* 0x000f220000300a00 */
[----:B------:R-:W-:Y:S02]  /*1ea30*/  VIADD R252, R4, 0xfffffdcc ;  /* 0xfffffdcc04fc7836 */ /* 0x000fe40000000000 */
[----:B------:R-:W2:Y:S01]  /*1ea40*/  LDC R4, c[0x0][0x3a0] ;  /* 0x0000e800ff047b82 */ /* 0x000ea20000000800 */
[----:B-1----:R-:W4:Y:S02]  /*1ea50*/  LDL.LU.64 R6, [R1+0x190] ;  /* 0x0001900001067983 */ /* 0x002f240000300a00 */
[----:B------:R-:W-:-:S02]  /*1ea60*/  ISETP.GE.U32.AND P2, PT, R252, 0x7ffffd4d, PT ;  /* 0x7ffffd4dfc00780c */ /* 0x000fc40003f46070 */
[----:B------:R1:W-:Y:S01]  /*1ea70*/  STL.64 [R1+0x710], R10 ;  /* 0x0007100a01007387 */ /* 0x0003e20000100a00 */
[----:B---3--:R-:W-:-:S03]  /*1ea80*/  IMAD.WIDE R14, R2, 0x4, R242 ;  /* 0x00000004020e7825 */ /* 0x008fc600078e02f2 */
[----:B------:R1:W-:Y:S01]  /*1ea90*/  LDGSTS.E [R0+-0x73800], desc[UR16][R10.64], !P6 ;  /* 0x8c8000000a007fae */ /* 0x0003e2000f1a1010 */
[----:B------:R-:W3:Y:S03]  /*1eaa0*/  LDC R12, c[0x0][0x3a0] ;  /* 0x0000e800ff0c7b82 */ /* 0x000ee60000000800 */
[----:B------:R-:W-:Y:S04]  /*1eab0*/  STL.64 [R1+0xaf8], R14 ;  /* 0x000af80e01007387 */ /* 0x000fe80000100a00 */
[----:B------:R4:W-:Y:S01]  /*1eac0*/  LDGSTS.E [R93+-0x73600], desc[UR16][R14.64], !P6 ;  /* 0x8ca000000e5d7fae */ /* 0x0009e2000f1a1010 */
[----:B-1----:R-:W-:-:S05]  /*1ead0*/  IMAD.WIDE R10, R2, 0x4, R244 ;  /* 0x00000004020a7825 */ /* 0x002fca00078e02f4 */
[----:B------:R1:W-:Y:S04]  /*1eae0*/  STL.64 [R1+0x700], R10 ;  /* 0x0007000a01007387 */ /* 0x0003e80000100a00 */
[----:B------:R-:W-:Y:S04]  /*1eaf0*/  LDGSTS.E [R0+-0x73400], desc[UR16][R10.64], !P2 ;  /* 0x8cc000000a007fae */ /* 0x000fe8000d1a1010 */
[----:B-1----:R-:W3:Y:S04]  /*1eb00*/  LDL.LU.64 R10, [R1+0x188] ;  /* 0x00018800010a7983 */ /* 0x002ee80000300a00 */
[----:B------:R-:W3:Y:S04]  /*1eb10*/  LDL.LU.64 R240, [R1+0x180] ;  /* 0x0001800001f07983 */ /* 0x000ee80000300a00 */
[----:B------:R-:W3:Y:S01]  /*1eb20*/  LDL.LU.64 R242, [R1+0x178] ;  /* 0x0001780001f27983 */ /* 0x000ee20000300a00 */
[----:B-----5:R-:W-:-:S04]  /*1eb30*/  IMAD.WIDE R250, R2, 0x4, R250 ;  /* 0x0000000402fa7825 */ /* 0x020fc800078e02fa */
[C---:B--2---:R-:W-:Y:S02]  /*1eb40*/  IMAD.WIDE R244, R2.reuse, 0x4, R246 ;  /* 0x0000000402f47825 */ /* 0x044fe400078e02f6 */
[----:B------:R-:W2:Y:S04]  /*1eb50*/  LDL.LU.64 R246, [R1+0x170] ;  /* 0x0001700001f67983 */ /* 0x000ea80000300a00 */
[----:B------:R-:W-:Y:S01]  /*1eb60*/  STL.64 [R1+0xaf0], R250 ;  /* 0x000af0fa01007387 */ /* 0x000fe20000100a00 */
[----:B----4-:R-:W-:-:S03]  /*1eb70*/  IMAD.WIDE R14, R2, 0x4, R248 ;  /* 0x00000004020e7825 */ /* 0x010fc600078e02f8 */
[----:B------:R-:W4:Y:S01]  /*1eb80*/  LDL.LU.64 R248, [R1+0x168] ;  /* 0x0001680001f87983 */ /* 0x000f220000300a00 */
[----:B------:R-:W-:Y:S01]  /*1eb90*/  IADD3 R252, PT, PT, R9, -0x235, RZ ;  /* 0xfffffdcb09fc7810 */ /* 0x000fe20007ffe0ff */
[----:B------:R-:W-:Y:S01]  /*1eba0*/  VIADD R133, R5, 0xfffffdca ;  /* 0xfffffdca05857836 */ /* 0x000fe20000000000 */
[----:B------:R-:W1:Y:S02]  /*1ebb0*/  LDC R9, c[0x0][0x3a0] ;  /* 0x0000e800ff097b82 */ /* 0x000e640000000800 */
[----:B------:R-:W-:Y:S02]  /*1ebc0*/  ISETP.GE.U32.AND P5, PT, R252, 0x7ffffd4c, PT ;  /* 0x7ffffd4cfc00780c */ /* 0x000fe40003fa6070 */
[----:B------:R-:W-:Y:S01]  /*1ebd0*/  ISETP.GE.U32.AND P1, PT, R133, 0x7ffffd4b, PT ;  /* 0x7ffffd4b8500780c */ /* 0x000fe20003f26070 */
[C---:B------:R-:W-:Y:S01]  /*1ebe0*/  VIADD R252, R82.reuse, 0x100000 ;  /* 0x0010000052fc7836 */ /* 0x040fe20000000000 */
[----:B------:R-:W-:Y:S01]  /*1ebf0*/  IADD3 R133, PT, PT, R82, 0x100000, RZ ;  /* 0x0010000052857810 */ /* 0x000fe20007ffe0ff */
[----:B------:R-:W-:Y:S01]  /*1ec00*/  IMAD.WIDE R6, R2, 0x4, R6 ;  /* 0x0000000402067825 */ /* 0x000fe200078e0206 */
[----:B------:R-:W-:Y:S01]  /*1ec10*/  STL.64 [R1+0x6f0], R244 ;  /* 0x0006f0f401007387 */ /* 0x000fe20000100a00 */
[----:B------:R-:W5:Y:S03]  /*1ec20*/  LDC R5, c[0x0][0x3a0] ;  /* 0x0000e800ff057b82 */ /* 0x000f660000000800 */
[----:B------:R1:W-:Y:S04]  /*1ec30*/  LDGSTS.E [R252+-0x73200], desc[UR16][R250.64], !P2 ;  /* 0x8ce00000fafc7fae */ /* 0x0003e8000d1a1010 */
[----:B------:R-:W-:Y:S04]  /*1ec40*/  LDGSTS.E [R133+-0x73000], desc[UR16][R244.64], !P5 ;  /* 0x8d000000f4857fae */ /* 0x000fe8000e9a1010 */
[----:B------:R-:W-:Y:S04]  /*1ec50*/  STL.64 [R1+0xae8], R14 ;  /* 0x000ae80e01007387 */ /* 0x000fe80000100a00 */
[----:B------:R1:W-:Y:S02]  /*1ec60*/  LDGSTS.E [R93+-0x72e00], desc[UR16][R14.64], !P5 ;  /* 0x8d2000000e5d7fae */ /* 0x0003e4000e9a1010 */
[----:B-1----:R-:W-:-:S02]  /*1ec70*/  VIADD R252, R4, 0xfffffdc9 ;  /* 0xfffffdc904fc7836 */ /* 0x002fc40000000000 */
[----:B------:R-:W-:Y:S01]  /*1ec80*/  VIADD R8, R8, 0xfffffdc8 ;  /* 0xfffffdc808087836 */ /* 0x000fe20000000000 */
[----:B------:R1:W-:Y:S01]  /*1ec90*/  STL.64 [R1+0x6e0], R6 ;  /* 0x0006e00601007387 */ /* 0x0003e20000100a00 */
[----:B------:R-:W2:Y:S03]  /*1eca0*/  LDC R4, c[0x0][0x3a0] ;  /* 0x0000e800ff047b82 */ /* 0x000ea60000000800 */
[----:B------:R-:W-:Y:S01]  /*1ecb0*/  LDGSTS.E [R0+-0x72c00], desc[UR16][R6.64], !P1 ;  /* 0x8d40000006007fae */ /* 0x000fe2000c9a1010 */
[----:B------:R-:W-:-:S03]  /*1ecc0*/  ISETP.GE.U32.AND P5, PT, R252, 0x7ffffd4a, PT ;  /* 0x7ffffd4afc00780c */ /* 0x000fc60003fa6070 */
[----:B-1----:R-:W5:Y:S04]  /*1ecd0*/  LDL.LU.64 R6, [R1+0x160] ;  /* 0x0001600001067983 */ /* 0x002f680000300a00 */
[----:B------:R-:W5:Y:S04]  /*1ece0*/  LDL.LU.64 R244, [R1+0x158] ;  /* 0x0001580001f47983 */ /* 0x000f680000300a00 */
[----:B------:R-:W5:Y:S01]  /*1ecf0*/  LDL.LU.64 R250, [R1+0x150] ;  /* 0x0001500001fa7983 */ /* 0x000f620000300a00 */
[----:B---3--:R-:W-:Y:S01]  /*1ed00*/  IADD3 R252, PT, PT, R12, -0x239, RZ ;  /* 0xfffffdc70cfc7810 */ /* 0x008fe20007ffe0ff */
[----:B------:R-:W-:-:S04]  /*1ed10*/  IMAD.WIDE R14, R2, 0x4, R10 ;  /* 0x00000004020e7825 */ /* 0x000fc800078e020a */
[C---:B------:R-:W-:Y:S01]  /*1ed20*/  IMAD.WIDE R12, R2.reuse, 0x4, R240 ;  /* 0x00000004020c7825 */ /* 0x040fe200078e02f0 */
[----:B------:R-:W-:Y:S03]  /*1ed30*/  STL.64 [R1+0xae0], R14 ;  /* 0x000ae00e01007387 */ /* 0x000fe60000100a00 */
[C---:B------:R-:W-:Y:S01]  /*1ed40*/  IMAD.WIDE R10, R2.reuse, 0x4, R242 ;  /* 0x00000004020a7825 */ /* 0x040fe200078e02f2 */
[----:B------:R-:W-:Y:S04]  /*1ed50*/  LDGSTS.E [R133+-0x72a00], desc[UR16][R14.64], !P1 ;  /* 0x8d6000000e857fae */ /* 0x000fe8000c9a1010 */
[----:B------:R2:W-:Y:S04]  /*1ed60*/  STL.64 [R1+0x6d0], R12 ;  /* 0x0006d00c01007387 */ /* 0x0005e80000100a00 */
[----:B------:R2:W-:Y:S04]  /*1ed70*/  LDGSTS.E [R93+-0x72800], desc[UR16][R12.64], !P5 ;  /* 0x8d8000000c5d7fae */ /* 0x0005e8000e9a1010 */
[----:B------:R4:W-:Y:S04]  /*1ed80*/  STL.64 [R1+0xad8], R10 ;  /* 0x000ad80a01007387 */ /* 0x0009e80000100a00 */
[----:B------:R-:W3:Y:S04]  /*1ed90*/  LDL.LU.64 R240, [R1+0x148] ;  /* 0x0001480001f07983 */ /* 0x000ee80000300a00 */
[----:B------:R-:W3:Y:S04]  /*1eda0*/  LDL.LU.64 R242, [R1+0x140] ;  /* 0x0001400001f27983 */ /* 0x000ee80000300a00 */
[----:B------:R4:W-:Y:S01]  /*1edb0*/  LDGSTS.E [R0+-0x72600], desc[UR16][R10.64], !P5 ;  /* 0x8da000000a007fae */ /* 0x0009e2000e9a1010 */
[----:B--2---:R-:W-:-:S05]  /*1edc0*/  IMAD.WIDE R12, R2, 0x4, R246 ;  /* 0x00000004020c7825 */ /* 0x004fca00078e02f6 */
[----:B------:R1:W-:Y:S04]  /*1edd0*/  STL.64 [R1+0x6c0], R12 ;  /* 0x0006c00c01007387 */ /* 0x0003e80000100a00 */
[----:B------:R-:W2:Y:S01]  /*1ede0*/  LDL.LU.64 R246, [R1+0x138] ;  /* 0x0001380001f67983 */ /* 0x000ea20000300a00 */
[----:B----4-:R-:W-:-:S03]  /*1edf0*/  IMAD.WIDE R10, R2, 0x4, R248 ;  /* 0x00000004020a7825 */ /* 0x010fc600078e02f8 */
[----:B------:R-:W4:Y:S01]  /*1ee00*/  LDL.LU.64 R248, [R1+0x130] ;  /* 0x0001300001f87983 */ /* 0x000f220000300a00 */
[----:B------:R-:W-:Y:S02]  /*1ee10*/  ISETP.GE.U32.AND P2, PT, R8, 0x7ffffd49, PT ;  /* 0x7ffffd490800780c */ /* 0x000fe40003f46070 */
[----:B------:R-:W-:Y:S01]  /*1ee20*/  ISETP.GE.U32.AND P6, PT, R252, 0x7ffffd48, PT ;  /* 0x7ffffd48fc00780c */ /* 0x000fe20003fc6070 */
[----:B------:R-:W-:Y:S01]  /*1ee30*/  STL.64 [R1+0xad0], R10 ;  /* 0x000ad00a01007387 */ /* 0x000fe20000100a00 */
[----:B-----5:R-:W-:Y:S01]  /*1ee40*/  VIADD R252, R5, 0xfffffdc6 ;  /* 0xfffffdc605fc7836 */ /* 0x020fe20000000000 */
[----:B------:R-:W5:Y:S08]  /*1ee50*/  LDC R8, c[0x0][0x3a0] ;  /* 0x0000e800ff087b82 */ /* 0x000f700000000800 */
[----:B------:R1:W-:Y:S01]  /*1ee60*/  LDGSTS.E [R133+-0x72400], desc[UR16][R12.64], !P2 ;  /* 0x8dc000000c857fae */ /* 0x0003e2000d1a1010 */
[----:B------:R-:W1:Y:S03]  /*1ee70*/  LDC R5, c[0x0][0x3a0] ;  /* 0x0000e800ff057b82 */ /* 0x000e660000000800 */
[----:B------:R-:W-:Y:S01]  /*1ee80*/  LDGSTS.E [R93+-0x72200], desc[UR16][R10.64], !P2 ;  /* 0x8de000000a5d7fae */ /* 0x000fe2000d1a1010 */
[----:B------:R-:W-:Y:S01]  /*1ee90*/  ISETP.GE.U32.AND P1, PT, R252, 0x7ffffd47, PT ;  /* 0x7ffffd47fc00780c */ /* 0x000fe20003f26070 */
[----:B------:R-:W-:-:S02]  /*1eea0*/  VIADD R252, R9, 0xfffffdc5 ;  /* 0xfffffdc509fc7836 */ /* 0x000fc40000000000 */
[----:B------:R-:W-:-:S04]  /*1eeb0*/  IMAD.WIDE R6, R2, 0x4, R6 ;  /* 0x0000000402067825 */ /* 0x000fc800078e0206 */
[C---:B---3--:R-:W-:Y:S01]  /*1eec0*/  IMAD.WIDE R240, R2.reuse, 0x4, R240 ;  /* 0x0000000402f07825 */ /* 0x048fe200078e02f0 */
[----:B------:R3:W-:Y:S03]  /*1eed0*/  STL.64 [R1+0x6b0], R6 ;  /* 0x0006b00601007387 */ /* 0x0007e60000100a00 */
[C---:B------:R-:W-:Y:S01]  /*1eee0*/  IMAD.WIDE R242, R2.reuse, 0x4, R242 ;  /* 0x0000000402f27825 */ /* 0x040fe200078e02f2 */
[----:B------:R3:W-:Y:S03]  /*1eef0*/  LDGSTS.E [R0+-0x72000], desc[UR16][R6.64], !P6 ;  /* 0x8e00000006007fae */ /* 0x0007e6000f1a1010 */
[----:B--2---:R-:W-:Y:S01]  /*1ef00*/  IMAD.WIDE R14, R2, 0x4, R246 ;  /* 0x00000004020e7825 */ /* 0x004fe200078e02f6 */
[----:B-1----:R-:W-:Y:S01]  /*1ef10*/  IADD3 R133, PT, PT, R4, -0x23c, RZ ;  /* 0xfffffdc404857810 */ /* 0x002fe20007ffe0ff */
[----:B------:R-:W1:Y:S02]  /*1ef20*/  LDC R12, c[0x0][0x3a0] ;  /* 0x0000e800ff0c7b82 */ /* 0x000e640000000800 */
[----:B---3--:R-:W-:-:S04]  /*1ef30*/  IMAD.WIDE R6, R2, 0x4, R244 ;  /* 0x0000000402067825 */ /* 0x008fc800078e02f4 */
[----:B------:R-:W-:Y:S01]  /*1ef40*/  IMAD.WIDE R10, R2, 0x4, R250 ;  /* 0x00000004020a7825 */ /* 0x000fe200078e02fa */
[----:B------:R2:W-:Y:S01]  /*1ef50*/  STL.64 [R1+0xac8], R6 ;  /* 0x000ac80601007387 */ /* 0x0005e20000100a00 */
[----:B------:R-:W-:Y:S01]  /*1ef60*/  ISETP.GE.U32.AND P5, PT, R252, 0x7ffffd46, PT ;  /* 0x7ffffd46fc00780c */ /* 0x000fe20003fa6070 */
[----:B------:R-:W3:Y:S02]  /*1ef70*/  LDC R4, c[0x0][0x3a0] ;  /* 0x0000e800ff047b82 */ /* 0x000ee40000000800 */
[----:B------:R4:W-:Y:S04]  /*1ef80*/  STL.64 [R1+0x6a8], R10 ;  /* 0x0006a80a01007387 */ /* 0x0009e80000100a00 */
[----:B------:R-:W-:Y:S01]  /*1ef90*/  LDGSTS.E [R93+-0x71e00], desc[UR16][R6.64], !P6 ;  /* 0x8e200000065d7fae */ /* 0x000fe2000f1a1010 */
[----:B------:R-:W-:-:S03]  /*1efa0*/  VIADD R252, R82, 0x100000 ;  /* 0x0010000052fc7836 */ /* 0x000fc60000000000 */
[----:B------:R4:W-:Y:S04]  /*1efb0*/  LDGSTS.E [R0+-0x71c00], desc[UR16][R10.64], !P1 ;  /* 0x8e4000000a007fae */ /* 0x0009e8000c9a1010 */
[----:B------:R1:W-:Y:S04]  /*1efc0*/  LDGSTS.E [R252+-0x71a00], desc[UR16][R240.64], !P1 ;  /* 0x8e600000f0fc7fae */ /* 0x0003e8000c9a1010 */
[----:B--2---:R-:W2:Y:S04]  /*1efd0*/  LDL.LU.64 R6, [R1+0x128] ;  /* 0x0001280001067983 */ /* 0x004ea80000300a00 */
[----:B------:R-:W2:Y:S04]  /*1efe0*/  LDL.LU.64 R250, [R1+0x120] ;  /* 0x0001200001fa7983 */ /* 0x000ea80000300a00 */
[----:B------:R-:W2:Y:S01]  /*1eff0*/  LDL.LU.64 R244, [R1+0x118] ;  /* 0x0001180001f47983 */ /* 0x000ea20000300a00 */
[----:B----4-:R-:W-:-:S03]  /*1f000*/  IMAD.WIDE R10, R2, 0x4, R248 ;  /* 0x00000004020a7825 */ /* 0x010fc600078e02f8 */
[----:B------:R4:W-:Y:S04]  /*1f010*/  STL.64 [R1+0xac0], R240 ;  /* 0x000ac0f001007387 */ /* 0x0009e80000100a00 */
[----:B------:R-:W2:Y:S04]  /*1f020*/  LDL.LU.64 R246, [R1+0x110] ;  /* 0x0001100001f67983 */ /* 0x000ea80000300a00 */
[----:B------:R1:W-:Y:S04]  /*1f030*/  STL.64 [R1+0x6a0], R242 ;  /* 0x0006a0f201007387 */ /* 0x0003e80000100a00 */
[----:B------:R-:W-:Y:S04]  /*1f040*/  STL.64 [R1+0xab8], R14 ;  /* 0x000ab80e01007387 */ /* 0x000fe80000100a00 */
[----:B------:R3:W-:Y:S04]  /*1f050*/  STL.64 [R1+0x698], R10 ;  /* 0x0006980a01007387 */ /* 0x0007e80000100a00 */
[----:B----4-:R-:W4:Y:S04]  /*1f060*/  LDL.LU.64 R240, [R1+0x108] ;  /* 0x0001080001f07983 */ /* 0x010f280000300a00 */
[----:B------:R-:W4:Y:S01]  /*1f070*/  LDL.LU.64 R248, [R1+0x100] ;  /* 0x0001000001f87983 */ /* 0x000f220000300a00 */
[----:B------:R-:W-:Y:S01]  /*1f080*/  ISETP.GE.U32.AND P2, PT, R133, 0x7ffffd45, PT ;  /* 0x7ffffd458500780c */ /* 0x000fe20003f46070 */
[----:B------:R-:W-:Y:S01]  /*1f090*/  VIADD R133, R82, 0x100000 ;  /* 0x0010000052857836 */ /* 0x000fe20000000000 */
[----:B-1----:R-:W-:-:S02]  /*1f0a0*/  IADD3 R252, PT, PT, R5, -0x23d, RZ ;  /* 0xfffffdc305fc7810 */ /* 0x002fc40007ffe0ff */
[----:B------:R-:W1:Y:S02]  /*1f0b0*/  LDC R5, c[0x0][0x3a0] ;  /* 0x0000e800ff057b82 */ /* 0x000e640000000800 */
[----:B------:R3:W-:Y:S01]  /*1f0c0*/  LDGSTS.E [R133+-0x71800], desc[UR16][R242.64], !P5 ;  /* 0x8e800000f2857fae */ /* 0x0007e2000e9a1010 */
[----:B------:R-:W-:-:S03]  /*1f0d0*/  ISETP.GE.U32.AND P1, PT, R252, 0x7ffffd44, PT ;  /* 0x7ffffd44fc00780c */ /* 0x000fc60003f26070 */
[----:B------:R2:W-:Y:S01]  /*1f0e0*/  LDGSTS.E [R93+-0x71600], desc[UR16][R14.64], !P5 ;  /* 0x8ea000000e5d7fae */ /* 0x0005e2000e9a1010 */
[----:B-----5:R-:W-:-:S03]  /*1f0f0*/  VIADD R252, R8, 0xfffffdc2 ;  /* 0xfffffdc208fc7836 */ /* 0x020fc60000000000 */
[----:B------:R-:W-:Y:S02]  /*1f100*/  LDGSTS.E [R0+-0x71400], desc[UR16][R10.64], !P2 ;  /* 0x8ec000000a007fae */ /* 0x000fe4000d1a1010 */
[----:B------:R-:W-:Y:S01]  /*1f110*/  ISETP.GE.U32.AND P5, PT, R252, 0x7ffffd43, PT ;  /* 0x7ffffd43fc00780c */ /* 0x000fe20003fa6070 */
[----:B---3--:R-:W3:Y:S01]  /*1f120*/  LDC R242, c[0x0][0x3a0] ;  /* 0x0000e800fff27b82 */ /* 0x008ee20000000800 */
[----:B------:R-:W5:Y:S01]  /*1f130*/  LDL.LU.64 R10, [R1+0xf8] ;  /* 0x0000f800010a7983 */ /* 0x000f620000300a00 */
[----:B------:R-:W-:-:S06]  /*1f140*/  VIADD R252, R4, 0xfffffdc1 ;  /* 0xfffffdc104fc7836 */ /* 0x000fcc0000000000 */
[----:B------:R-:W1:Y:S01]  /*1f150*/  LDC R4, c[0x0][0x3a0] ;  /* 0x0000e800ff047b82 */ /* 0x000e620000000800 */
[----:B--2---:R-:W-:-:S04]  /*1f160*/  IMAD.WIDE R14, R2, 0x4, R6 ;  /* 0x00000004020e7825 */ /* 0x004fc800078e0206 */
[C---:B------:R-:W-:Y:S01]  /*1f170*/  IMAD.WIDE R250, R2.reuse, 0x4, R250 ;  /* 0x0000000402fa7825 */ /* 0x040fe200078e02fa */
[----:B------:R2:W-:Y:S03]  /*1f180*/  STL.64 [R1+0xab0], R14 ;  /* 0x000ab00e01007387 */ /* 0x0005e60000100a00 */
[----:B------:R-:W-:Y:S01]  /*1f190*/  IMAD.WIDE R244, R2, 0x4, R244 ;  /* 0x0000000402f47825 */ /* 0x000fe200078e02f4 */
[----:B------:R-:W5:Y:S04]  /*1f1a0*/  LDL.LU.64 R8, [R1+0xf0] ;  /* 0x0000f00001087983 */ /* 0x000f680000300a00 */
[----:B------:R1:W-:Y:S04]  /*1f1b0*/  STL.64 [R1+0x690], R250 ;  /* 0x000690fa01007387 */ /* 0x0003e80000100a00 */
[----:B------:R1:W-:Y:S04]  /*1f1c0*/  STL.64 [R1+0xaa8], R244 ;  /* 0x000aa8f401007387 */ /* 0x0003e80000100a00 */
[----:B------:R-:W5:Y:S04]  /*1f1d0*/  LDL.LU.64 R6, [R1+0xe8] ;  /* 0x0000e80001067983 */ /* 0x000f680000300a00 */
[----:B------:R-:W-:Y:S04]  /*1f1e0*/  LDGSTS.E [R133+-0x71200], desc[UR16][R14.64], !P2 ;  /* 0x8ee000000e857fae */ /* 0x000fe8000d1a1010 */
[----:B------:R-:W-:Y:S04]  /*1f1f0*/  LDGSTS.E [R93+-0x71000], desc[UR16][R250.64], !P1 ;  /* 0x8f000000fa5d7fae */ /* 0x000fe8000c9a1010 */
[----:B------:R3:W-:Y:S04]  /*1f200*/  LDGSTS.E [R0+-0x70e00], desc[UR16][R244.64], !P1 ;  /* 0x8f200000f4007fae */ /* 0x0007e8000c9a1010 */
[----:B--2---:R-:W2:Y:S04]  /*1f210*/  LDL.LU.64 R14, [R1+0xed8] ;  /* 0x000ed800010e7983 */ /* 0x004ea80000300a00 */
[----:B-1----:R-:W2:Y:S01]  /*1f220*/  LDL.LU.64 R250, [R1+0xe0] ;  /* 0x0000e00001fa7983 */ /* 0x002ea20000300a00 */
[----:B------:R-:W-:Y:S01]  /*1f230*/  ISETP.GE.U32.AND P2, PT, R252, 0x7ffffd42, PT ;  /* 0x7ffffd42fc00780c */ /* 0x000fe20003f46070 */
[----:B---3--:R-:W-:-:S02]  /*1f240*/  IMAD.WIDE R244, R2, 0x4, R246 ;  /* 0x0000000402f47825 */ /* 0x008fc400078e02f6 */
[----:B------:R-:W3:Y:S01]  /*1f250*/  LDL.LU.64 R246, [R1+0xd8] ;  /* 0x0000d80001f67983 */ /* 0x000ee20000300a00 */
[----:B------:R-:W-:Y:S01]  /*1f260*/  IADD3 R252, PT, PT, R12, -0x240, RZ ;  /* 0xfffffdc00cfc7810 */ /* 0x000fe20007ffe0ff */
[C---:B----4-:R-:W-:Y:S02]  /*1f270*/  IMAD.WIDE R12, R2.reuse, 0x4, R248 ;  /* 0x00000004020c7825 */ /* 0x050fe400078e02f8 */
[----:B------:R-:W-:Y:S04]  /*1f280*/  STL.64 [R1+0x688], R244 ;  /* 0x000688f401007387 */ /* 0x000fe80000100a00 */
[----:B------:R-:W4:Y:S01]  /*1f290*/  LDL.LU.64 R248, [R1+0xd0] ;  /* 0x0000d00001f87983 */ /* 0x000f220000300a00 */
[----:B------:R-:W-:-:S03]  /*1f2a0*/  IMAD.WIDE R240, R2, 0x4, R240 ;  /* 0x0000000402f07825 */ /* 0x000fc600078e02f0 */
[----:B------:R1:W-:Y:S04]  /*1f2b0*/  LDGSTS.E [R133+-0x70c00], desc[UR16][R244.64], !P5 ;  /* 0x8f400000f4857fae */ /* 0x0003e8000e9a1010 */
[----:B------:R1:W-:Y:S01]  /*1f2c0*/  LDGSTS.E [R93+-0x70a00], desc[UR16][R240.64], !P5 ;  /* 0x8f600000f05d7fae */ /* 0x0003e2000e9a1010 */
[----:B------:R-:W-:-:S03]  /*1f2d0*/  ISETP.GE.U32.AND P5, PT, R252, 0x7ffffd41, PT ;  /* 0x7ffffd41fc00780c */ /* 0x000fc60003fa6070 */
[----:B------:R1:W-:Y:S02]  /*1f2e0*/  STL.64 [R1+0xaa0], R240 ;  /* 0x000aa0f001007387 */ /* 0x0003e40000100a00 */
[----:B-1----:R-:W-:Y:S02]  /*1f2f0*/  VIADD R133, R242, 0xfffffdbf ;  /* 0xfffffdbff2857836 */ /* 0x002fe40000000000 */
[----:B------:R5:W-:Y:S04]  /*1f300*/  STL.64 [R1+0x680], R12 ;  /* 0x0006800c01007387 */ /* 0x000be80000100a00 */
[----:B------:R5:W-:Y:S01]  /*1f310*/  LDGSTS.E [R0+-0x70800], desc[UR16][R12.64], !P2 ;  /* 0x8f8000000c007fae */ /* 0x000be2000d1a1010 */
[----:B------:R-:W-:Y:S02]  /*1f320*/  ISETP.GE.U32.AND P1, PT, R133, 0x7ffffd40, PT ;  /* 0x7ffffd408500780c */ /* 0x000fe40003f26070 */
[----:B------:R-:W-:Y:S01]  /*1f330*/  IADD3 R133, PT, PT, R82, 0x100000, RZ ;  /* 0x0010000052857810 */ /* 0x000fe20007ffe0ff */
[----:B------:R-:W2:Y:S01]  /*1f340*/  LDL.LU.64 R242, [R1+0xc8] ;  /* 0x0000c80001f27983 */ /* 0x000ea20000300a00 */
[----:B------:R-:W-:Y:S01]  /*1f350*/  VIADD R252, R5, 0xfffffdbe ;  /* 0xfffffdbe05fc7836 */ /* 0x000fe20000000000 */
[----:B------:R-:W1:Y:S02]  /*1f360*/  LDC R240, c[0x0][0x3a0] ;  /* 0x0000e800fff07b82 */ /* 0x000e640000000800 */
[----:B------:R-:W2:Y:S01]  /*1f370*/  LDL.LU.64 R244, [R1+0xc0] ;  /* 0x0000c00001f47983 */ /* 0x000ea20000300a00 */
[----:B-----5:R-:W-:-:S05]  /*1f380*/  IMAD.WIDE R12, R2, 0x4, R10 ;  /* 0x00000004020c7825 */ /* 0x020fca00078e020a */
[----:B------:R-:W-:Y:S04]  /*1f390*/  STL.64 [R1+0xa98], R12 ;  /* 0x000a980c01007387 */ /* 0x000fe80000100a00 */
[----:B------:R-:W-:Y:S01]  /*1f3a0*/  LDGSTS.E [R133+-0x70600], desc[UR16][R12.64], !P2 ;  /* 0x8fa000000c857fae */ /* 0x000fe2000d1a1010 */
[----:B------:R-:W-:Y:S01]  /*1f3b0*/  ISETP.GE.U32.AND P6, PT, R252, 0x7ffffd3f, PT ;  /* 0x7ffffd3ffc00780c */ /* 0x000fe20003fc6070 */
[----:B------:R-:W-:Y:S02]  /*1f3c0*/  VIADD R252, R4, 0xfffffdbd ;  /* 0xfffffdbd04fc7836 */ /* 0x000fe40000000000 */
[----:B------:R-:W-:-:S05]  /*1f3d0*/  IMAD.WIDE R10, R2, 0x4, R8 ;  /* 0x00000004020a7825 */ /* 0x000fca00078e0208 */
[----:B------:R3:W-:Y:S04]  /*1f3e0*/  STL.64 [R1+0x678], R10 ;  /* 0x0006780a01007387 */ /* 0x0007e80000100a00 */
[----:B------:R3:W-:Y:S01]  /*1f3f0*/  LDGSTS.E [R93+-0x70400], desc[UR16][R10.64], !P5 ;  /* 0x8fc000000a5d7fae */ /* 0x0007e2000e9a1010 */
[----:B------:R-:W-:-:S04]  /*1f400*/  IMAD.WIDE R8, R2, 0x4, R6 ;  /* 0x0000000402087825 */ /* 0x000fc800078e0206 */
[----:B----4-:R-:W-:Y:S01]  /*1f410*/  IMAD.WIDE R4, R2, 0x4, R248 ;  /* 0x0000000402047825 */ /* 0x010fe200078e02f8 */
[----:B------:R2:W-:Y:S01]  /*1f420*/  STL.64 [R1+0xa90], R8 ;  /* 0x000a900801007387 */ /* 0x0005e20000100a00 */
[----:B------:R-:W-:Y:S01]  /*1f430*/  ISETP.GE.U32.AND P2, PT, R252, 0x7ffffd3e, PT ;  /* 0x7ffffd3efc00780c */ /* 0x000fe20003f46070 */
[----:B------:R-:W4:Y:S02]  /*1f440*/  LDC R6, c[0x0][0x3a0] ;  /* 0x0000e800ff067b82 */ /* 0x000f240000000800 */
[----:B------:R2:W-:Y:S01]  /*1f450*/  LDGSTS.E [R0+-0x70200], desc[UR16][R8.64], !P5 ;  /* 0x8fe0000008007fae */ /* 0x0005e2000e9a1010 */
[----:B---3--:R-:W-:-:S05]  /*1f460*/  IMAD.WIDE R10, R2, 0x4, R246 ;  /* 0x00000004020a7825 */ /* 0x008fca00078e02f6 */
[----:B------:R-:W3:Y:S01]  /*1f470*/  LDC R7, c[0x0][0x3a0] ;  /* 0x0000e800ff077b82 */ /* 0x000ee20000000800 */
[C---:B--2---:R-:W-:Y:S02]  /*1f480*/  IMAD.WIDE R8, R2.reuse, 0x4, R250 ;  /* 0x0000000402087825 */ /* 0x044fe400078e02fa */
[----:B------:R-:W2:Y:S04]  /*1f490*/  LDL.LU.64 R250, [R1+0xb8] ;  /* 0x0000b80001fa7983 */ /* 0x000ea80000300a00 */
[----:B------:R5:W-:Y:S04]  /*1f4a0*/  STL.64 [R1+0x670], R8 ;  /* 0x0006700801007387 */ /* 0x000be80000100a00 */
[----:B------:R-:W3:Y:S04]  /*1f4b0*/  LDL.LU.64 R246, [R1+0xb0] ;  /* 0x0000b00001f67983 */ /* 0x000ee80000300a00 */
[----:B------:R1:W-:Y:S04]  /*1f4c0*/  STL.64 [R1+0xa88], R10 ;  /* 0x000a880a01007387 */ /* 0x0003e80000100a00 */
[----:B------:R-:W4:Y:S04]  /*1f4d0*/  LDL.LU.64 R248, [R1+0xa8] ;  /* 0x0000a80001f87983 */ /* 0x000f280000300a00 */
[----:B------:R-:W-:Y:S01]  /*1f4e0*/  LDGSTS.E [R133+-0x70000], desc[UR16][R8.64], !P1 ;  /* 0x9000000008857fae */ /* 0x000fe2000c9a1010 */
[----:B------:R-:W-:-:S03]  /*1f4f0*/  IMAD.WIDE R12, R2, 0x4, R242 ;  /* 0x00000004020c7825 */ /* 0x000fc600078e02f2 */
[----:B------:R5:W-:Y:S01]  /*1f500*/  LDGSTS.E [R93+-0x6fe00], desc[UR16][R10.64], !P1 ;  /* 0x902000000a5d7fae */ /* 0x000be2000c9a1010 */
[----:B-1----:R-:W-:-:S03]  /*1f510*/  VIADD R252, R240, 0xfffffdbc ;  /* 0xfffffdbcf0fc7836 */ /* 0x002fc60000000000 */
[----:B------:R1:W-:Y:S04]  /*1f520*/  LDGSTS.E [R0+-0x6fc00], desc[UR16][R4.64], !P6 ;  /* 0x9040000004007fae */ /* 0x0003e8000f1a1010 */
[----:B-----5:R-:W5:Y:S01]  /*1f530*/  LDL.LU.64 R8, [R1+0xa0] ;  /* 0x0000a00001087983 */ /* 0x020f620000300a00 */
[----:B------:R-:W-:-:S03]  /*1f540*/  IMAD.WIDE R10, R2, 0x4, R244 ;  /* 0x00000004020a7825 */ /* 0x000fc600078e02f4 */
[----:B------:R1:W-:Y:S04]  /*1f550*/  STL.64 [R1+0x668], R4 ;  /* 0x0006680401007387 */ /* 0x0003e80000100a00 */
[----:B------:R-:W-:Y:S04]  /*1f560*/  STL.64 [R1+0xa80], R12 ;  /* 0x000a800c01007387 */ /* 0x000fe80000100a00 */
[----:B------:R1:W-:Y:S04]  /*1f570*/  STL.64 [R1+0x660], R10 ;  /* 0x0006600a01007387 */ /* 0x0003e80000100a00 */
[----:B------:R4:W-:Y:S01]  /*1f580*/  LDGSTS.E [R93+-0x6fa00], desc[UR16][R12.64], !P6 ;  /* 0x906000000c5d7fae */ /* 0x0009e2000f1a1010 */
[----:B------:R-:W-:Y:S01]  /*1f590*/  ISETP.GE.U32.AND P5, PT, R252, 0x7ffffd3d, PT ;  /* 0x7ffffd3dfc00780c */ /* 0x000fe20003fa6070 */
[----:B-1----:R-:W1:Y:S02]  /*1f5a0*/  LDC R5, c[0x0][0x3a0] ;  /* 0x0000e800ff057b82 */ /* 0x002e640000000800 */
[----:B------:R-:W-:Y:S04]  /*1f5b0*/  LDGSTS.E [R0+-0x6f800], desc[UR16][R10.64], !P2 ;  /* 0x908000000a007fae */ /* 0x000fe8000d1a1010 */
[----:B------:R-:W5:Y:S01]  /*1f5c0*/  LDL.LU.64 R240, [R1+0x98] ;  /* 0x0000980001f07983 */ /* 0x000f620000300a00 */
[----:B------:R-:W-:Y:S01]  /*1f5d0*/  VIADD R252, R82, 0x100000 ;  /* 0x0010000052fc7836 */ /* 0x000fe20000000000 */
[----:B------:R-:W1:Y:S02]  /*1f5e0*/  LDC R4, c[0x0][0x3a0] ;  /* 0x0000e800ff047b82 */ /* 0x000e640000000800 */
[----:B------:R-:W5:Y:S04]  /*1f5f0*/  LDL.LU.64 R10, [R1+0x90] ;  /* 0x00009000010a7983 */ /* 0x000f680000300a00 */
[----:B------:R-:W5:Y:S04]  /*1f600*/  LDL.LU.64 R242, [R1+0x88] ;  /* 0x0000880001f27983 */ /* 0x000f680000300a00 */
[----:B------:R-:W5:Y:S01]  /*1f610*/  LDL.LU.64 R244, [R1+0x80] ;  /* 0x0000800001f47983 */ /* 0x000f620000300a00 */
[----:B--2---:R-:W-:-:S05]  /*1f620*/  IMAD.WIDE R250, R2, 0x4, R250 ;  /* 0x0000000402fa7825 */ /* 0x004fca00078e02fa */
[----:B------:R2:W-:Y:S01]  /*1f630*/  STL.64 [R1+0xa78], R250 ;  /* 0x000a78fa01007387 */ /* 0x0005e20000100a00 */
[----:B---3--:R-:W-:-:S03]  /*1f640*/  IMAD.WIDE R246, R2, 0x4, R246 ;  /* 0x0000000402f67825 */ /* 0x008fc600078e02f6 */
[----:B------:R3:W-:Y:S01]  /*1f650*/  LDGSTS.E [R252+-0x6f600], desc[UR16][R250.64], !P2 ;  /* 0x90a00000fafc7fae */ /* 0x0007e2000d1a1010 */
[----:B----4-:R-:W-:-:S03]  /*1f660*/  IMAD.WIDE R12, R2, 0x4, R248 ;  /* 0x00000004020c7825 */ /* 0x010fc600078e02f8 */
[----:B------:R-:W4:Y:S04]  /*1f670*/  LDL.LU.64 R248, [R1+0x78] ;  /* 0x0000780001f87983 */ /* 0x000f280000300a00 */
[----:B------:R1:W-:Y:S04]  /*1f680*/  STL.64 [R1+0x658], R246 ;  /* 0x000658f601007387 */ /* 0x0003e80000100a00 */
[----:B------:R1:W-:Y:S04]  /*1f690*/  STL.64 [R1+0xa70], R12 ;  /* 0x000a700c01007387 */ /* 0x0003e80000100a00 */
[----:B--2---:R-:W2:Y:S01]  /*1f6a0*/  LDL.LU.64 R250, [R1+0x70] ;  /* 0x0000700001fa7983 */ /* 0x004ea20000300a00 */
[----:B------:R-:W-:Y:S01]  /*1f6b0*/  IADD3 R133, PT, PT, R6, -0x245, RZ ;  /* 0xfffffdbb06857810 */ /* 0x000fe20007ffe0ff */
[----:B-----5:R-:W-:Y:S01]  /*1f6c0*/  IMAD.WIDE R8, R2, 0x4, R8 ;  /* 0x0000000402087825 */ /* 0x020fe200078e0208 */
[----:B---3--:R-:W-:Y:S01]  /*1f6d0*/  IADD3 R252, PT, PT, R7, -0x246, RZ ;  /* 0xfffffdba07fc7810 */ /* 0x008fe20007ffe0ff */
[----:B------:R-:W3:Y:S01]  /*1f6e0*/  LDC R6, c[0x0][0x3a0] ;  /* 0x0000e800ff067b82 */ /* 0x000ee20000000800 */
[----:B------:R-:W-:Y:S01]  /*1f6f0*/  ISETP.GE.U32.AND P1, PT, R133, 0x7ffffd3c, PT ;  /* 0x7ffffd3c8500780c */ /* 0x000fe20003f26070 */
[----:B------:R-:W-:Y:S01]  /*1f700*/  VIADD R133, R82, 0x100000 ;  /* 0x0010000052857836 */ /* 0x000fe20000000000 */
[----:B------:R5:W-:Y:S01]  /*1f710*/  STL.64 [R1+0x650], R8 ;  /* 0x0006500801007387 */ /* 0x000be20000100a00 */
[----:B-1----:R-:W-:-:S03]  /*1f720*/  VIADD R7, R5, 0xfffffdb9 ;  /* 0xfffffdb905077836 */ /* 0x002fc60000000000 */
[----:B------:R-:W-:Y:S04]  /*1f730*/  LDGSTS.E [R133+-0x6f400], desc[UR16][R246.64], !P5 ;  /* 0x90c00000f6857fae */ /* 0x000fe8000e9a1010 */
[----:B------:R1:W-:Y:S01]  /*1f740*/  LDGSTS.E [R93+-0x6f200], desc[UR16][R12.64], !P5 ;  /* 0x90e000000c5d7fae */ /* 0x0003e2000e9a1010 */
[----:B------:R-:W-:Y:S01]  /*1f750*/  ISETP.GE.U32.AND P5, PT, R252, 0x7ffffd3b, PT ;  /* 0x7ffffd3bfc00780c */ /* 0x000fe20003fa6070 */
[----:B------:R-:W-:Y:S02]  /*1f760*/  VIADD R252, R4, 0xfffffdb8 ;  /* 0xfffffdb804fc7836 */ /* 0x000fe40000000000 */
[----:B------:R-:W2:Y:S04]  /*1f770*/  LDL.LU.64 R4, [R1+0x68] ;  /* 0x0000680001047983 */ /* 0x000ea80000300a00 */
[----:B------:R-:W2:Y:S01]  /*1f780*/  LDL.LU.64 R246, [R1+0x60] ;  /* 0x0000600001f67983 */ /* 0x000ea20000300a00 */
[----:B------:R-:W-:-:S03]  /*1f790*/  IMAD.WIDE R240, R2, 0x4, R240 ;  /* 0x0000000402f07825 */ /* 0x000fc600078e02f0 */
[----:B------:R5:W-:Y:S01]  /*1f7a0*/  LDGSTS.E [R0+-0x6f000], desc[UR16][R8.64], !P1 ;  /* 0x9100000008007fae */ /* 0x000be2000c9a1010 */
[----:B-1----:R-:W-:-:S03]  /*1f7b0*/  IMAD.WIDE R12, R2, 0x4, R10 ;  /* 0x00000004020c7825 */ /* 0x002fc600078e020a */
[----:B------:R-:W-:Y:S01]  /*1f7c0*/  STL.64 [R1+0xa68], R240 ;  /* 0x000a68f001007387 */ /* 0x000fe20000100a00 */
[----:B------:R-:W-:-:S03]  /*1f7d0*/  IMAD.WIDE R10, R2, 0x4, R242 ;  /* 0x00000004020a7825 */ /* 0x000fc600078e02f2 */
[----:B------:R-:W-:Y:S01]  /*1f7e0*/  LDGSTS.E [R133+-0x6ee00], desc[UR16][R240.64], !P1 ;  /* 0x91200000f0857fae */ /* 0x000fe2000c9a1010 */
[----:B------:R-:W-:Y:S01]  /*1f7f0*/  ISETP.GE.U32.AND P6, PT, R252, 0x7ffffd39, PT ;  /* 0x7ffffd39fc00780c */ /* 0x000fe20003fc6070 */
[----:B-----5:R-:W1:Y:S02]  /*1f800*/  LDC R9, c[0x0][0x3a0] ;  /* 0x0000e800ff097b82 */ /* 0x020e640000000800 */
[----:B------:R5:W-:Y:S04]  /*1f810*/  STL.64 [R1+0x648], R12 ;  /* 0x0006480c01007387 */ /* 0x000be80000100a00 */
[----:B------:R5:W-:Y:S01]  /*1f820*/  LDGSTS.E [R93+-0x6ec00], desc[UR16][R12.64], !P5 ;  /* 0x914000000c5d7fae */ /* 0x000be2000e9a1010 */
[----:B------:R-:W-:Y:S01]  /*1f830*/  ISETP.GE.U32.AND P2, PT, R7, 0x7ffffd3a, PT ;  /* 0x7ffffd3a0700780c */ /* 0x000fe20003f46070 */
[----:B------:R-:W1:Y:S02]  /*1f840*/  LDC R8, c[0x0][0x3a0] ;  /* 0x0000e800ff087b82 */ /* 0x000e640000000800 */
[----:B------:R4:W-:Y:S04]  /*1f850*/  STL.64 [R1+0xa60], R10 ;  /* 0x000a600a01007387 */ /* 0x0009e80000100a00 */
[----:B------:R4:W-:Y:S02]  /*1f860*/  LDGSTS.E [R0+-0x6ea00], desc[UR16][R10.64], !P5 ;  /* 0x916000000a007fae */ /* 0x0009e4000e9a1010 */
[----:B------:R-:W1:Y:S01]  /*1f870*/  LDC R243, c[0x0][0x3a0] ;  /* 0x0000e800fff37b82 */ /* 0x000e620000000800 */
[----:B-----5:R-:W-:-:S02]  /*1f880*/  IMAD.WIDE R12, R2, 0x4, R244 ;  /* 0x00000004020c7825 */ /* 0x020fc400078e02f4 */
[----:B------:R-:W5:Y:S01]  /*1f890*/  LDL.LU.64 R244, [R1+0x58] ;  /* 0x0000580001f47983 */ /* 0x000f620000300a00 */
[----:B---3--:R-:W-:-:S03]  /*1f8a0*/  IADD3 R252, PT, PT, R6, -0x249, RZ ;  /* 0xfffffdb706fc7810 */ /* 0x008fc60007ffe0ff */
[----:B------:R-:W3:Y:S01]  /*1f8b0*/  LDL.LU.64 R240, [R1+0x50] ;  /* 0x0000500001f07983 */ /* 0x000ee20000300a00 */
[----:B------:R-:W1:Y:S03]  /*1f8c0*/  LDC R242, c[0x0][0x3a0] ;  /* 0x0000e800fff27b82 */ /* 0x000e660000000800 */
[----:B------:R-:W-:Y:S04]  /*1f8d0*/  STL.64 [R1+0x640], R12 ;  /* 0x0006400c01007387 */ /* 0x000fe80000100a00 */
[----:B------:R1:W-:Y:S01]  /*1f8e0*/  LDGSTS.E [R133+-0x6e800], desc[UR16][R12.64], !P2 ;  /* 0x918000000c857fae */ /* 0x0003e2000d1a1010 */
[----:B----4-:R-:W-:-:S05]  /*1f8f0*/  IMAD.WIDE R10, R2, 0x4, R248 ;  /* 0x00000004020a7825 */ /* 0x010fca00078e02f8 */
[----:B------:R-:W-:Y:S04]  /*1f900*/  STL.64 [R1+0xa58], R10 ;  /* 0x000a580a01007387 */ /* 0x000fe80000100a00 */
[----:B------:R-:W-:Y:S01]  /*1f910*/  LDGSTS.E [R93+-0x6e600], desc[UR16][R10.64], !P2 ;  /* 0x91a000000a5d7fae */ /* 0x000fe2000d1a1010 */
[----:B--2---:R-:W-:-:S03]  /*1f920*/  IMAD.WIDE R6, R2, 0x4, R250 ;  /* 0x0000000402067825 */ /* 0x004fc600078e02fa */
[----:B------:R-:W2:Y:S04]  /*1f930*/  LDL.LU.64 R250, [R1+0x48] ;  /* 0x0000480001fa7983 */ /* 0x000ea80000300a00 */
[----:B------:R4:W-:Y:S04]  /*1f940*/  STL.64 [R1+0x638], R6 ;  /* 0x0006380601007387 */ /* 0x0009e80000100a00 */
[----:B------:R4:W-:Y:S01]  /*1f950*/  LDGSTS.E [R0+-0x6e400], desc[UR16][R6.64], !P6 ;  /* 0x91c0000006007fae */ /* 0x0009e2000f1a1010 */
[----:B------:R-:W-:Y:S01]  /*1f960*/  ISETP.GE.U32.AND P1, PT, R252, 0x7ffffd38, PT ;  /* 0x7ffffd38fc00780c */ /* 0x000fe20003f26070 */
[----:B-1----:R-:W-:-:S02]  /*1f970*/  VIADD R252, R9, 0xfffffdb6 ;  /* 0xfffffdb609fc7836 */ /* 0x002fc40000000000 */
[----:B------:R-:W2:Y:S01]  /*1f980*/  LDL.LU.64 R248, [R1+0x40] ;  /* 0x0000400001f87983 */ /* 0x000ea20000300a00 */
[----:B------:R-:W-:Y:S02]  /*1f990*/  VIADD R133, R8, 0xfffffdb5 ;  /* 0xfffffdb508857836 */ /* 0x000fe40000000000 */
[----:B----4-:R-:W-:-:S04]  /*1f9a0*/  IMAD.WIDE R6, R2, 0x4, R4 ;  /* 0x0000000402067825 */ /* 0x010fc800078e0204 */
[C---:B------:R-:W-:Y:S01]  /*1f9b0*/  IMAD.WIDE R4, R2.reuse, 0x4, R246 ;  /* 0x0000000402047825 */ /* 0x040fe200078e02f6 */
[----:B------:R1:W-:Y:S03]  /*1f9c0*/  STL.64 [R1+0xa50], R6 ;  /* 0x000a500601007387 */ /* 0x0003e60000100a00 */
[C---:B-----5:R-:W-:Y:S01]  /*1f9d0*/  IMAD.WIDE R244, R2.reuse, 0x4, R244 ;  /* 0x0000000402f47825 */ /* 0x060fe200078e02f4 */
[----:B------:R4:W-:Y:S03]  /*1f9e0*/  STL.64 [R1+0x630], R4 ;  /* 0x0006300401007387 */ /* 0x0009e60000100a00 */
[C---:B---3--:R-:W-:Y:S01]  /*1f9f0*/  IMAD.WIDE R12, R2.reuse, 0x4, R240 ;  /* 0x00000004020c7825 */ /* 0x048fe200078e02f0 */
[----:B------:R-:W3:Y:S03]  /*1fa00*/  LDL.LU.64 R8, [R1+0x38] ;  /* 0x0000380001087983 */ /* 0x000ee60000300a00 */
[----:B--2---:R-:W-:Y:S01]  /*1fa10*/  IMAD.WIDE R10, R2, 0x4, R250 ;  /* 0x00000004020a7825 */ /* 0x004fe200078e02fa */
[----:B------:R-:W-:Y:S01]  /*1fa20*/  LDGSTS.E [R93+-0x6e200], desc[UR16][R6.64], !P6 ;  /* 0x91e00000065d7fae */ /* 0x000fe2000f1a1010 */
[----:B------:R-:W-:Y:S01]  /*1fa30*/  ISETP.GE.U32.AND P5, PT, R252, 0x7ffffd37, PT ;  /* 0x7ffffd37fc00780c */ /* 0x000fe20003fa6070 */
[----:B------:R-:W2:Y:S02]  /*1fa40*/  LDC R246, c[0x0][0x3a0] ;  /* 0x0000e800fff67b82 */ /* 0x000ea40000000800 */
[----:B------:R-:W-:Y:S04]  /*1fa50*/  LDGSTS.E [R0+-0x6e000], desc[UR16][R4.64], !P1 ;  /* 0x9200000004007fae */ /* 0x000fe8000c9a1010 */
[----:B-1----:R-:W5:Y:S04]  /*1fa60*/  LDL.LU.64 R6, [R1+0x30] ;  /* 0x0000300001067983 */ /* 0x002f680000300a00 */
[----:B----4-:R-:W4:Y:S04]  /*1fa70*/  LDL.LU.64 R4, [R1+0x28] ;  /* 0x0000280001047983 */ /* 0x010f280000300a00 */
[----:B------:R-:W4:Y:S04]  /*1fa80*/  LDL.LU.64 R240, [R1+0x20] ;  /* 0x0000200001f07983 */ /* 0x000f280000300a00 */
[----:B------:R1:W-:Y:S04]  /*1fa90*/  STL.64 [R1+0xa48], R244 ;  /* 0x000a48f401007387 */ /* 0x0003e80000100a00 */
[----:B------:R-:W4:Y:S01]  /*1faa0*/  LDL.LU.64 R250, [R1+0x18] ;  /* 0x0000180001fa7983 */ /* 0x000f220000300a00 */
[----:B------:R-:W-:Y:S01]  /*1fab0*/  ISETP.GE.U32.AND P2, PT, R133, 0x7ffffd36, PT ;  /* 0x7ffffd368500780c */ /* 0x000fe20003f46070 */
[C---:B------:R-:W-:Y:S01]  /*1fac0*/  VIADD R133, R82.reuse, 0x100000 ;  /* 0x0010000052857836 */ /* 0x040fe20000000000 */
[----:B------:R-:W-:Y:S01]  /*1fad0*/  IADD3 R252, PT, PT, R82, 0x100000, RZ ;  /* 0x0010000052fc7810 */ /* 0x000fe20007ffe0ff */
[----:B------:R-:W-:-:S04]  /*1fae0*/  IMAD.WIDE R248, R2, 0x4, R248 ;  /* 0x0000000402f87825 */ /* 0x000fc800078e02f8 */
[----:B------:R1:W-:Y:S04]  /*1faf0*/  LDGSTS.E [R252+-0x6de00], desc[UR16][R244.64], !P1 ;  /* 0x92200000f4fc7fae */ /* 0x0003e8000c9a1010 */
[----:B------:R-:W-:Y:S04]  /*1fb00*/  LDGSTS.E [R133+-0x6dc00], desc[UR16][R12.64], !P5 ;  /* 0x924000000c857fae */ /* 0x000fe8000e9a1010 */
[----:B------:R-:W-:Y:S04]  /*1fb10*/  LDGSTS.E [R93+-0x6da00], desc[UR16][R10.64], !P5 ;  /* 0x926000000a5d7fae */ /* 0x000fe8000e9a1010 */
[----:B------:R-:W-:Y:S01]  /*1fb20*/  LDGSTS.E [R0+-0x6d800], desc[UR16][R248.64], !P2 ;  /* 0x92800000f8007fae */ /* 0x000fe2000d1a1010 */
[----:B-1----:R-:W-:-:S02]  /*1fb30*/  VIADD R252, R243, 0xfffffdb4 ;  /* 0xfffffdb4f3fc7836 */ /* 0x002fc40000000000 */
[----:B------:R-:W1:Y:S01]  /*1fb40*/  LDC R243, c[0x0][0x3a0] ;  /* 0x0000e800fff37b82 */ /* 0x000e620000000800 */
[----:B---3--:R-:W-:-:S05]  /*1fb50*/  IMAD.WIDE R8, R2, 0x4, R8 ;  /* 0x0000000402087825 */ /* 0x008fca00078e0208 */
[----:B------:R3:W-:Y:S02]  /*1fb60*/  LDGSTS.E [R133+-0x6d600], desc[UR16][R8.64], !P2 ;  /* 0x92a0000008857fae */ /* 0x0007e4000d1a1010 */
[----:B---3--:R-:W3:Y:S01]  /*1fb70*/  LDC R133, c[0x0][0x3a0] ;  /* 0x0000e800ff857b82 */ /* 0x008ee20000000800 */
[----:B------:R-:W-:Y:S02]  /*1fb80*/  ISETP.GE.U32.AND P1, PT, R252, 0x7ffffd35, PT ;  /* 0x7ffffd35fc00780c */ /* 0x000fe40003f26070 */
[----:B--2---:R-:W-:Y:S01]  /*1fb90*/  IADD3 R252, PT, PT, R246, -0x24d, RZ ;  /* 0xfffffdb3f6fc7810 */ /* 0x004fe20007ffe0ff */
[----:B------:R2:W-:Y:S03]  /*1fba0*/  STL.64 [R1+0x628], R12 ;  /* 0x0006280c01007387 */ /* 0x0005e60000100a00 */
[----:B------:R-:W-:Y:S01]  /*1fbb0*/  ISETP.GE.U32.AND P5, PT, R252, 0x7ffffd34, PT ;  /* 0x7ffffd34fc00780c */ /* 0x000fe20003fa6070 */
[----:B------:R1:W-:Y:S01]  /*1fbc0*/  STL.64 [R1+0xa40], R10 ;  /* 0x000a400a01007387 */ /* 0x0003e20000100a00 */
[----:B------:R-:W-:-:S02]  /*1fbd0*/  VIADD R252, R242, 0xfffffdb2 ;  /* 0xfffffdb2f2fc7836 */ /* 0x000fc40000000000 */
[----:B------:R-:W4:Y:S01]  /*1fbe0*/  LDC R242, c[0x0][0x3a0] ;  /* 0x0000e800fff27b82 */ /* 0x000f220000000800 */
[----:B------:R-:W4:Y:S04]  /*1fbf0*/  LDL.LU.64 R244, [R1+0x10] ;  /* 0x0000100001f47983 */ /* 0x000f280000300a00 */
[----:B------:R3:W-:Y:S01]  /*1fc00*/  STL.64 [R1+0x620], R248 ;  /* 0x000620f801007387 */ /* 0x0007e20000100a00 */
[----:B------:R-:W-:-:S03]  /*1fc10*/  ISETP.GE.U32.AND P2, PT, R252, 0x7ffffd33, PT ;  /* 0x7ffffd33fc00780c */ /* 0x000fc60003f46070 */
[----:B--2---:R-:W2:Y:S04]  /*1fc20*/  LDL.LU.64 R12, [R1+0xed0] ;  /* 0x000ed000010c7983 */ /* 0x004ea80000300a00 */
[----:B-1----:R-:W2:Y:S01]  /*1fc30*/  LDL.LU.64 R10, [R1+0xec8] ;  /* 0x000ec800010a7983 */ /* 0x002ea20000300a00 */
[----:B---3--:R-:W-:-:S03]  /*1fc40*/  VIADD R252, R133, 0xfffffdb1 ;  /* 0xfffffdb185fc7836 */ /* 0x008fc60000000000 */
[----:B------:R-:W3:Y:S01]  /*1fc50*/  LDL.LU.64 R246, [R1+0x8] ;  /* 0x0000080001f67983 */ /* 0x000ee20000300a00 */
[----:B------:R-:W-:-:S03]  /*1fc60*/  IADD3 R133, PT, PT, R82, 0x100000, RZ ;  /* 0x0010000052857810 */ /* 0x000fc60007ffe0ff */
[----:B------:R-:W2:Y:S04]  /*1fc70*/  LDL.LU.64 R248, [R1] ;  /* 0x0000000001f87983 */ /* 0x000ea80000300a00 */
[----:B------:R1:W-:Y:S01]  /*1fc80*/  STL.64 [R1+0xa38], R8 ;  /* 0x000a380801007387 */ /* 0x0003e20000100a00 */
[----:B-----5:R-:W-:-:S04]  /*1fc90*/  IMAD.WIDE R6, R2, 0x4, R6 ;  /* 0x0000000402067825 */ /* 0x020fc800078e0206 */
[C---:B----4-:R-:W-:Y:S01]  /*1fca0*/  IMAD.WIDE R4, R2.reuse, 0x4, R4 ;  /* 0x0000000402047825 */ /* 0x050fe200078e0204 */
[----:B------:R4:W-:Y:S03]  /*1fcb0*/  STL.64 [R1+0x618], R6 ;  /* 0x0006180601007387 */ /* 0x0009e60000100a00 */
[C---:B------:R-:W-:Y:S01]  /*1fcc0*/  IMAD.WIDE R240, R2.reuse, 0x4, R240 ;  /* 0x0000000402f07825 */ /* 0x040fe200078e02f0 */
[----:B-1----:R-:W5:Y:S04]  /*1fcd0*/  LDL.LU.64 R8, [R1+0xec0] ;  /* 0x000ec00001087983 */ /* 0x002f680000300a00 */
[----:B------:R1:W-:Y:S01]  /*1fce0*/  STL.64 [R1+0xa30], R4 ;  /* 0x000a300401007387 */ /* 0x0003e20000100a00 */
[----:B------:R-:W-:-:S03]  /*1fcf0*/  IMAD.WIDE R250, R2, 0x4, R250 ;  /* 0x0000000402fa7825 */ /* 0x000fc600078e02fa */
[----:B------:R-:W-:Y:S04]  /*1fd00*/  LDGSTS.E [R93+-0x6d400], desc[UR16][R6.64], !P1 ;  /* 0x92c00000065d7fae */ /* 0x000fe8000c9a1010 */
[----:B------:R-:W-:Y:S04]  /*1fd10*/  LDGSTS.E [R0+-0x6d200], desc[UR16][R4.64], !P1 ;  /* 0x92e0000004007fae */ /* 0x000fe8000c9a1010 */
[----:B------:R4:W-:Y:S04]  /*1fd20*/  LDGSTS.E [R133+-0x6d000], desc[UR16][R240.64], !P5 ;  /* 0x93000000f0857fae */ /* 0x0009e8000e9a1010 */
[----:B----4-:R-:W4:Y:S04]  /*1fd30*/  LDL.LU.64 R6, [R1+0xeb8] ;  /* 0x000eb80001067983 */ /* 0x010f280000300a00 */
[----:B-1----:R-:W4:Y:S04]  /*1fd40*/  LDL.LU.64 R4, [R1+0xeb0] ;  /* 0x000eb00001047983 */ /* 0x002f280000300a00 */
[----:B------:R1:W-:Y:S01]  /*1fd50*/  STL.64 [R1+0x610], R240 ;  /* 0x000610f001007387 */ /* 0x0003e20000100a00 */
[----:B------:R-:W3:Y:S03]  /*1fd60*/  LDC R133, c[0x0][0x3a0] ;  /* 0x0000e800ff857b82 */ /* 0x000ee60000000800 */
[----:B------:R-:W-:Y:S04]  /*1fd70*/  LDGSTS.E [R93+-0x6ce00], desc[UR16][R250.64], !P5 ;  /* 0x93200000fa5d7fae */ /* 0x000fe8000e9a1010 */
[----:B-1----:R-:W4:Y:S04]  /*1fd80*/  LDL.LU.64 R240, [R1+0xea8] ;  /* 0x000ea80001f07983 */ /* 0x002f280000300a00 */
[----:B------:R1:W-:Y:S04]  /*1fd90*/  STL.64 [R1+0xa28], R250 ;  /* 0x000a28fa01007387 */ /* 0x0003e80000100a00 */
[----:B-1----:R-:W4:Y:S01]  /*1fda0*/  LDL.LU.64 R250, [R1+0xea0] ;  /* 0x000ea00001fa7983 */ /* 0x002f220000300a00 */
[----:B------:R-:W-:Y:S01]  /*1fdb0*/  ISETP.GE.U32.AND P5, PT, R252, 0x7ffffd32, PT ;  /* 0x7ffffd32fc00780c */ /* 0x000fe20003fa6070 */
[----:B---3--:R-:W-:-:S05]  /*1fdc0*/  VIADD R133, R133, 0xfffffdb0 ;  /* 0xfffffdb085857836 */ /* 0x008fca0000000000 */
[----:B------:R-:W-:Y:S02]  /*1fdd0*/  ISETP.GE.U32.AND P1, PT, R133, 0x7ffffd31, PT ;  /* 0x7ffffd318500780c */ /* 0x000fe40003f26070 */
[----:B------:R-:W-:Y:S01]  /*1fde0*/  IADD3 R133, PT, PT, R82, 0x100000, RZ ;  /* 0x0010000052857810 */ /* 0x000fe20007ffe0ff */
[----:B------:R-:W-:-:S05]  /*1fdf0*/  IMAD.WIDE R244, R2, 0x4, R244 ;  /* 0x0000000402f47825 */ /* 0x000fca00078e02f4 */
[----:B------:R1:W-:Y:S04]  /*1fe00*/  STL.64 [R1+0x608], R244 ;  /* 0x000608f401007387 */ /* 0x0003e80000100a00 */
[----:B------:R1:W-:Y:S02]  /*1fe10*/  LDGSTS.E [R0+-0x6cc00], desc[UR16][R244.64], !P2 ;  /* 0x93400000f4007fae */ /* 0x0003e4000d1a1010 */
[----:B-1----:R-:W-:-:S04]  /*1fe20*/  IMAD.WIDE R244, R2, 0x4, R246 ;  /* 0x0000000402f47825 */ /* 0x002fc800078e02f6 */
[C---:B--2---:R-:W-:Y:S01]  /*1fe30*/  IMAD.WIDE R246, R2.reuse, 0x4, R248 ;  /* 0x0000000402f67825 */ /* 0x044fe200078e02f8 */
[----:B------:R1:W-:Y:S04]  /*1fe40*/  STL.64 [R1+0xa20], R244 ;  /* 0x000a20f401007387 */ /* 0x0003e80000100a00 */
[----:B------:R2:W-:Y:S04]  /*1fe50*/  STL.64 [R1+0x600], R246 ;  /* 0x000600f601007387 */ /* 0x0005e80000100a00 */
[----:B------:R-:W-:Y:S04]  /*1fe60*/  LDGSTS.E [R133+-0x6ca00], desc[UR16][R244.64], !P2 ;  /* 0x93600000f4857fae */ /* 0x000fe8000d1a1010 */
[----:B------:R3:W-:Y:S04]  /*1fe70*/  LDGSTS.E [R93+-0x6c800], desc[UR16][R246.64], !P5 ;  /* 0x93800000f65d7fae */ /* 0x0007e8000e9a1010 */
[----:B-1----:R-:W3:Y:S04]  /*1fe80*/  LDL.LU.64 R244, [R1+0xe98] ;  /* 0x000e980001f47983 */ /* 0x002ee80000300a00 */
[----:B--2---:R-:W3:Y:S01]  /*1fe90*/  LDL.LU.64 R246, [R1+0xe90] ;  /* 0x000e900001f67983 */ /* 0x004ee20000300a00 */
[----:B----4-:R-:W-:-:S02]  /*1fea0*/  IMAD.WIDE R248, R2, 0x4, R250 ;  /* 0x0000000402f87825 */ /* 0x010fc400078e02fa */
[----:B------:R-:W1:Y:S03]  /*1feb0*/  LDC R251, c[0x0][0x3a0] ;  /* 0x0000e800fffb7b82 */ /* 0x000e660000000800 */
[----:B------:R2:W-:Y:S04]  /*1fec0*/  STL.64 [R1+0xa18], R248 ;  /* 0x000a18f801007387 */ /* 0x0005e80000100a00 */
[----:B------:R4:W-:Y:S04]  /*1fed0*/  LDGSTS.E [R0+-0x6c600], desc[UR16][R248.64], !P5 ;  /* 0x93a00000f8007fae */ /* 0x0009e8000e9a1010 */
[----:B--2---:R-:W2:Y:S01]  /*1fee0*/  LDL.LU.64 R248, [R1+0xe88] ;  /* 0x000e880001f87983 */ /* 0x004ea20000300a00 */
[----:B------:R-:W-:-:S02]  /*1fef0*/  VIADD R252, R243, 0xfffffdaf ;  /* 0xfffffdaff3fc7836 */ /* 0x000fc40000000000 */
[----:B------:R-:W-:-:S03]  /*1ff00*/  VIADD R250, R242, 0xfffffdae ;  /* 0xfffffdaef2fa7836 */ /* 0x000fc60000000000 */
[----:B------:R-:W-:Y:S02]  /*1ff10*/  ISETP.GE.U32.AND P6, PT, R252, 0x7ffffd30, PT ;  /* 0x7ffffd30fc00780c */ /* 0x000fe40003fc6070 */
[----:B------:R-:W1:Y:S01]  /*1ff20*/  LDC R252, c[0x0][0x3a0] ;  /* 0x0000e800fffc7b82 */ /* 0x000e620000000800 */
[----:B--2---:R-:W-:-:S05]  /*1ff30*/  IMAD.WIDE R242, R2, 0x4, R248 ;  /* 0x0000000402f27825 */ /* 0x004fca00078e02f8 */
[----:B------:R2:W-:Y:S04]  /*1ff40*/  STL.64 [R1+0x5f8], R242 ;  /* 0x0005f8f201007387 */ /* 0x0005e80000100a00 */
[----:B------:R1:W-:Y:S04]  /*1ff50*/  LDGSTS.E [R133+-0x6c400], desc[UR16][R242.64], !P1 ;  /* 0x93c00000f2857fae */ /* 0x0003e8000c9a1010 */
[----:B--2---:R-:W2:Y:S01]  /*1ff60*/  LDL.LU.64 R242, [R1+0xe80] ;  /* 0x000e800001f27983 */ /* 0x004ea20000300a00 */
[----:B---3--:R-:W-:-:S04]  /*1ff70*/  IMAD.WIDE R246, R2, 0x4, R246 ;  /* 0x0000000402f67825 */ /* 0x008fc800078e02f6 */
[----:B----4-:R-:W-:Y:S01]  /*1ff80*/  IMAD.WIDE R248, R2, 0x4, R244 ;  /* 0x0000000402f87825 */ /* 0x010fe200078e02f4 */
[----:B------:R3:W-:Y:S01]  /*1ff90*/  STL.64 [R1+0xa10], R246 ;  /* 0x000a10f601007387 */ /* 0x0007e20000100a00 */
[----:B------:R-:W4:Y:S03]  /*1ffa0*/  LDC R245, c[0x0][0x3a0] ;  /* 0x0000e800fff57b82 */ /* 0x000f260000000800 */
[----:B------:R3:W-:Y:S01]  /*1ffb0*/  LDGSTS.E [R93+-0x6c200], desc[UR16][R246.64], !P1 ;  /* 0x93e00000f65d7fae */ /* 0x0007e2000c9a1010 */
[----:B------:R-:W-:Y:S02]  /*1ffc0*/  ISETP.GE.U32.AND P2, PT, R250, 0x7ffffd2f, PT ;  /* 0x7ffffd2ffa00780c */ /* 0x000fe40003f46070 */
[----:B-1----:R-:W-:Y:S02]  /*1ffd0*/  IADD3 R133, PT, PT, R251, -0x254, RZ ;  /* 0xfffffdacfb857810 */ /* 0x002fe40007ffe0ff */
[----:B------:R-:W1:Y:S01]  /*1ffe0*/  LDC R244, c[0x0][0x3a0] ;  /* 0x0000e800fff47b82 */ /* 0x000e620000000800 */
[----:B------:R-:W-:Y:S01]  /*1fff0*/  STL.64 [R1+0x5f0], R248 ;  /* 0x0005f0f801007387 */ /* 0x000fe20000100a00 */
[----:B---3--:R-:W-:-:S03]  /*20000*/  IMAD.WIDE R246, R2, 0x4, R240 ;  /* 0x0000000402f67825 */ /* 0x008fc600078e02f0 */
[----:B------:R-:W-:Y:S03]  /*20010*/  LDGSTS.E [R0+-0x6c000], desc[UR16][R248.64], !P6 ;  /* 0x94000000f8007fae */ /* 0x000fe6000f1a1010 */
[----:B------:R-:W3:Y:S01]  /*20020*/  LDC R241, c[0x0][0x3a0] ;  /* 0x0000e800fff17b82 */ /* 0x000ee20000000800 */
[----:B------:R-:W-:Y:S01]  /*20030*/  VIADD R240, R252, 0xfffffdad ;  /* 0xfffffdadfcf07836 */ /* 0x000fe20000000000 */
[----:B------:R-:W-:-:S04]  /*20040*/  ISETP.GE.U32.AND P1, PT, R133, 0x7ffffd2d, PT ;  /* 0x7ffffd2d8500780c */ /* 0x000fc80003f26070 */
[----:B------:R-:W-:Y:S01]  /*20050*/  ISETP.GE.U32.AND P5, PT, R240, 0x7ffffd2e, PT ;  /* 0x7ffffd2ef000780c */ /* 0x000fe20003fa6070 */
[----:B------:R-:W-:Y:S01]  /*20060*/  VIADD R240, R82, 0x100000 ;  /* 0x0010000052f07836 */ /* 0x000fe20000000000 */
[----:B------:R-:W1:Y:S01]  /*20070*/  LDC R252, c[0x0][0x3a0] ;  /* 0x0000e800fffc7b82 */ /* 0x000e620000000800 */
[----:B------:R-:W-:-:S04]  /*20080*/  IMAD.WIDE R4, R2, 0x4, R4 ;  /* 0x0000000402047825 */ /* 0x000fc800078e0204 */
[----:B------:R-:W-:Y:S02]  /*20090*/  VIADD R133, R82, 0x100000 ;  /* 0x0010000052857836 */ /* 0x000fe40000000000 */
[----:B------:R-:W-:-:S04]  /*200a0*/  IMAD.WIDE R6, R2, 0x4, R6 ;  /* 0x0000000402067825 */ /* 0x000fc800078e0206 */
[----:B-----5:R-:W-:-:S04]  /*200b0*/  IMAD.WIDE R8, R2, 0x4, R8 ;  /* 0x0000000402087825 */ /* 0x020fc800078e0208 */
[----:B------:R-:W-:-:S04]  /*200c0*/  IMAD.WIDE R10, R2, 0x4, R10 ;  /* 0x00000004020a7825 */ /* 0x000fc800078e020a */
[----:B------:R-:W-:-:S04]  /*200d0*/  IMAD.WIDE R12, R2, 0x4, R12 ;  /* 0x00000004020c7825 */ /* 0x000fc800078e020c */
[----:B------:R-:W-:-:S04]  /*200e0*/  IMAD.WIDE R14, R2, 0x4, R14 ;  /* 0x00000004020e7825 */ /* 0x000fc800078e020e */
[----:B------:R-:W-:-:S04]  /*200f0*/  IMAD.WIDE R16, R2, 0x4, R16 ;  /* 0x0000000402107825 */ /* 0x000fc800078e0210 */
[----:B--2---:R-:W-:-:S05]  /*20100*/  IMAD.WIDE R242, R2, 0x4, R242 ;  /* 0x0000000402f27825 */ /* 0x004fca00078e02f2 */
[----:B------:R2:W-:Y:S04]  /*20110*/  STL.64 [R1+0xa08], R242 ;  /* 0x000a08f201007387 */ /* 0x0005e80000100a00 */
[----:B------:R2:W-:Y:S04]  /*20120*/  LDGSTS.E [R93+-0x6be00], desc[UR16][R242.64], !P6 ;  /* 0x94200000f25d7fae */ /* 0x0005e8000f1a1010 */
[----:B------:R-:W-:Y:S04]  /*20130*/  STL.64 [R1+0x5e8], R246 ;  /* 0x0005e8f601007387 */ /* 0x000fe80000100a00 */
[----:B------:R-:W-:Y:S01]  /*20140*/  LDGSTS.E [R0+-0x6bc00], desc[UR16][R246.64], !P2 ;  /* 0x94400000f6007fae */ /* 0x000fe2000d1a1010 */
[----:B--2---:R-:W2:Y:S03]  /*20150*/  LDC R242, c[0x0][0x3a0] ;  /* 0x0000e800fff27b82 */ /* 0x004ea60000000800 */
[----:B------:R4:W-:Y:S04]  /*20160*/  STL.64 [R1+0xa00], R4 ;  /* 0x000a000401007387 */ /* 0x0009e80000100a00 */
[----:B------:R4:W-:Y:S04]  /*20170*/  LDGSTS.E [R240+-0x6ba00], desc[UR16][R4.64], !P2 ;  /* 0x9460000004f07fae */ /* 0x0009e8000d1a1010 */
[----:B------:R-:W-:Y:S04]  /*20180*/  STL.64 [R1+0x5e0], R6 ;  /* 0x0005e00601007387 */ /* 0x000fe80000100a00 */
[----:B------:R-:W-:Y:S04]  /*20190*/  LDGSTS.E [R133+-0x6b800], desc[UR16][R6.64], !P5 ;  /* 0x9480000006857fae */ /* 0x000fe8000e9a1010 */
[----:B------:R5:W-:Y:S01]  /*201a0*/  STL.64 [R1+0x9f8], R8 ;  /* 0x0009f80801007387 */ /* 0x000be20000100a00 */
[----:B----4-:R-:W-:-:S03]  /*201b0*/  IADD3 R4, PT, PT, R245, -0x255, RZ ;  /* 0xfffffdabf5047810 */ /* 0x010fc60007ffe0ff */
[----:B------:R5:W-:Y:S04]  /*201c0*/  LDGSTS.E [R93+-0x6b600], desc[UR16][R8.64], !P5 ;  /* 0x94a00000085d7fae */ /* 0x000be8000e9a1010 */
[----:B------:R4:W-:Y:S04]  /*201d0*/  STL.64 [R1+0x5d8], R10 ;  /* 0x0005d80a01007387 */ /* 0x0009e80000100a00 */
[----:B------:R4:W-:Y:S01]  /*201e0*/  LDGSTS.E [R0+-0x6b400], desc[UR16][R10.64], !P1 ;  /* 0x94c000000a007fae */ /* 0x0009e2000c9a1010 */
[----:B-----5:R-:W5:Y:S01]  /*201f0*/  LDC R9, c[0x0][0x3a0] ;  /* 0x0000e800ff097b82 */ /* 0x020f620000000800 */
[----:B------:R-:W-:Y:S01]  /*20200*/  ISETP.GE.U32.AND P5, PT, R4, 0x7ffffd2c, PT ;  /* 0x7ffffd2c0400780c */ /* 0x000fe20003fa6070 */
[----:B-1----:R-:W-:-:S06]  /*20210*/  VIADD R7, R244, 0xfffffdaa ;  /* 0xfffffdaaf4077836 */ /* 0x002fcc0000000000 */
[----:B----4-:R-:W1:Y:S01]  /*20220*/  LDC R10, c[0x0][0x3a0] ;  /* 0x0000e800ff0a7b82 */ /* 0x010e620000000800 */
[----:B---3--:R-:W-:Y:S01]  /*20230*/  VIADD R6, R241, 0xfffffda9 ;  /* 0xfffffda9f1067836 */ /* 0x008fe20000000000 */
[C---:B------:R-:W-:Y:S01]  /*20240*/  IADD3 R5, PT, PT, R82.reuse, 0x100000, RZ ;  /* 0x0010000052057810 */ /* 0x040fe20007ffe0ff */
[----:B------:R-:W-:Y:S01]  /*20250*/  VIADD R4, R82, 0x100000 ;  /* 0x0010000052047836 */ /* 0x000fe20000000000 */
[----:B------:R-:W-:-:S04]  /*20260*/  ISETP.GE.U32.AND P2, PT, R7, 0x7ffffd2b, PT ;  /* 0x7ffffd2b0700780c */ /* 0x000fc80003f46070 */
[----:B------:R-:W3:Y:S01]  /*20270*/  LDC R8, c[0x0][0x3a0] ;  /* 0x0000e800ff087b82 */ /* 0x000ee20000000800 */
[----:B------:R-:W-:Y:S01]  /*20280*/  ISETP.GE.U32.AND P6, PT, R6, 0x7ffffd2a, PT ;  /* 0x7ffffd2a0600780c */ /* 0x000fe20003fc6070 */
[----:B--2---:R-:W-:Y:S01]  /*20290*/  VIADD R6, R242, 0xfffffda8 ;  /* 0xfffffda8f2067836 */ /* 0x004fe20000000000 */
[----:B------:R2:W-:Y:S04]  /*202a0*/  STL.64 [R1+0x9f0], R12 ;  /* 0x0009f00c01007387 */ /* 0x0005e80000100a00 */
[----:B------:R2:W-:Y:S01]  /*202b0*/  LDGSTS.E [R5+-0x6b200], desc[UR16][R12.64], !P1 ;  /* 0x94e000000c057fae */ /* 0x0005e2000c9a1010 */
[----:B------:R-:W4:Y:S01]  /*202c0*/  LDC R7, c[0x0][0x3a0] ;  /* 0x0000e800ff077b82 */ /* 0x000f220000000800 */
[----:B------:R-:W-:Y:S02]  /*202d0*/  ISETP.GE.U32.AND P1, PT, R6, 0x7ffffd29, PT ;  /* 0x7ffffd290600780c */ /* 0x000fe40003f26070 */
[----:B------:R5:W-:Y:S04]  /*202e0*/  STL.64 [R1+0x5d0], R14 ;  /* 0x0005d00e01007387 */ /* 0x000be80000100a00 */
[----:B------:R5:W-:Y:S01]  /*202f0*/  LDGSTS.E [R4+-0x6b000], desc[UR16][R14.64], !P5 ;  /* 0x950000000e047fae */ /* 0x000be2000e9a1010 */
[----:B------:R-:W3:Y:S03]  /*20300*/  LDC R11, c[0x0][0x3a0] ;  /* 0x0000e800ff0b7b82 */ /* 0x000ee60000000800 */
[----:B------:R5:W-:Y:S01]  /*20310*/  STL.64 [R1+0x9e8], R16 ;  /* 0x0009e81001007387 */ /* 0x000be20000100a00 */
[----:B--2---:R-:W-:-:S03]  /*20320*/  IMAD.WIDE R12, R2, 0x4, R22 ;  /* 0x00000004020c7825 */ /* 0x004fc600078e0216 */
[----:B------:R2:W-:Y:S01]  /*20330*/  LDGSTS.E [R0+-0x6ae00], desc[UR16][R16.64], !P5 ;  /* 0x9520000010007fae */ /* 0x0005e2000e9a1010 */
[----:B-----5:R-:W-:Y:S02]  /*20340*/  IADD3 R6, PT, PT, R9, -0x259, RZ ;  /* 0xfffffda709067810 */ /* 0x020fe40007ffe0ff */
[----:B------:R-:W5:Y:S01]  /*20350*/  LDC R9, c[0x0][0x3a0] ;  /* 0x0000e800ff097b82 */ /* 0x000f620000000800 */
[----:B------:R-:W-:-:S04]  /*20360*/  IMAD.WIDE R14, R2, 0x4, R20 ;  /* 0x00000004020e7825 */ /* 0x000fc800078e0214 */
[----:B--2---:R-:W-:Y:S01]  /*20370*/  IMAD.WIDE R16, R2, 0x4, R18 ;  /* 0x0000000402107825 */ /* 0x004fe200078e0212 */
[----:B------:R-:W-:-:S04]  /*20380*/  ISETP.GE.U32.AND P5, PT, R6, 0x7ffffd28, PT ;  /* 0x7ffffd280600780c */ /* 0x000fc80003fa6070 */
[----:B------:R-:W-:Y:S04]  /*20390*/  STL.64 [R1+0x5c8], R16 ;  /* 0x0005c81001007387 */ /* 0x000fe80000100a00 */
[----:B------:R1:W-:Y:S01]  /*203a0*/  LDGSTS.E [R5+-0x6ac00], desc[UR16][R16.64], !P2 ;  /* 0x9540000010057fae */ /* 0x0003e2000d1a1010 */
[----:B------:R-:W-:-:S03]  /*203b0*/  VIADD R6, R82, 0x100000 ;  /* 0x0010000052067836 */ /* 0x000fc60000000000 */
[----:B------:R2:W-:Y:S01]  /*203c0*/  STL.64 [R1+0x9e0], R14 ;  /* 0x0009e00e01007387 */ /* 0x0005e20000100a00 */
[----:B------:R-:W-:-:S03]  /*203d0*/  IMAD.WIDE R18, R2, 0x4, R28 ;  /* 0x0000000402127825 */ /* 0x000fc600078e021c */
[----:B------:R2:W-:Y:S01]  /*203e0*/  LDGSTS.E [R4+-0x6aa00], desc[UR16][R14.64], !P2 ;  /* 0x956000000e047fae */ /* 0x0005e2000d1a1010 */
[----:B-1----:R-:W-:-:S03]  /*203f0*/  VIADD R5, R10, 0xfffffda6 ;  /* 0xfffffda60a057836 */ /* 0x002fc60000000000 */
[----:B------:R1:W-:Y:S01]  /*20400*/  STL.64 [R1+0x5c0], R12 ;  /* 0x0005c00c01007387 */ /* 0x0003e20000100a00 */
[----:B------:R-:W5:Y:S03]  /*20410*/  LDC R10, c[0x0][0x3a0] ;  /* 0x0000e800ff0a7b82 */ /* 0x000f660000000800 */
[----:B------:R1:W-:Y:S01]  /*20420*/  LDGSTS.E [R0+-0x6a800], desc[UR16][R12.64], !P6 ;  /* 0x958000000c007fae */ /* 0x0003e2000f1a1010 */
[----:B--2---:R-:W-:-:S05]  /*20430*/  IMAD.WIDE R14, R2, 0x4, R24 ;  /* 0x00000004020e7825 */ /* 0x004fca00078e0218 */
[----:B------:R-:W-:Y:S01]  /*20440*/  LDGSTS.E [R4+-0x6a600], desc[UR16][R14.64], !P6 ;  /* 0x95a000000e047fae */ /* 0x000fe2000f1a1010 */
[----:B-1----:R-:W-:-:S05]  /*20450*/  IMAD.WIDE R12, R2, 0x4, R26 ;  /* 0x00000004020c7825 */ /* 0x002fca00078e021a */
[----:B------:R-:W-:Y:S04]  /*20460*/  LDGSTS.E [R0+-0x6a400], desc[UR16][R12.64], !P1 ;  /* 0x95c000000c007fae */ /* 0x000fe8000c9a1010 */
[----:B------:R3:W-:Y:S01]  /*20470*/  LDGSTS.E [R6+-0x6a200], desc[UR16][R18.64], !P1 ;  /* 0x95e0000012067fae */ /* 0x0007e2000c9a1010 */
[----:B------:R-:W-:Y:S01]  /*20480*/  ISETP.GE.U32.AND P2, PT, R5, 0x7ffffd27, PT ;  /* 0x7ffffd270500780c */ /* 0x000fe20003f46070 */
[----:B------:R-:W-:Y:S01]  /*20490*/  IMAD.WIDE R16, R2, 0x4, R30 ;  /* 0x0000000402107825 */ /* 0x000fe200078e021e */
[----:B------:R-:W-:Y:S01]  /*204a0*/  IADD3 R5, PT, PT, R82, 0x100000, RZ ;  /* 0x0010000052057810 */ /* 0x000fe20007ffe0ff */
[----:B------:R1:W-:Y:S04]  /*204b0*/  STL.64 [R1+0x9d8], R14 ;  /* 0x0009d80e01007387 */ /* 0x0003e80000100a00 */
[----:B------:R2:W-:Y:S01]  /*204c0*/  LDGSTS.E [R5+-0x6a000], desc[UR16][R16.64], !P5 ;  /* 0x9600000010057fae */ /* 0x0005e2000e9a1010 */
[----:B---3--:R-:W-:-:S02]  /*204d0*/  VIADD R6, R8, 0xfffffda5 ;  /* 0xfffffda508067836 */ /* 0x008fc40000000000 */
[----:B------:R-:W3:Y:S01]  /*204e0*/  LDC R8, c[0x0][0x3a0] ;  /* 0x0000e800ff087b82 */ /* 0x000ee20000000800 */
[----:B-1----:R-:W-:Y:S02]  /*204f0*/  IMAD.WIDE R14, R2, 0x4, R32 ;  /* 0x00000004020e7825 */ /* 0x002fe400078e0220 */
[----:B------:R-:W-:Y:S02]  /*20500*/  ISETP.GE.U32.AND P1, PT, R6, 0x7ffffd26, PT ;  /* 0x7ffffd260600780c */ /* 0x000fe40003f26070 */
[----:B----4-:R-:W-:Y:S01]  /*20510*/  VIADD R6, R7, 0xfffffda4 ;  /* 0xfffffda407067836 */ /* 0x010fe20000000000 */
[----:B------:R1:W-:Y:S02]  /*20520*/  STL.64 [R1+0x5b8], R12 ;  /* 0x0005b80c01007387 */ /* 0x0003e40000100a00 */
[----:B------:R-:W4:Y:S02]  /*20530*/  LDC R7, c[0x0][0x3a0] ;  /* 0x0000e800ff077b82 */ /* 0x000f240000000800 */
[----:B------:R2:W-:Y:S01]  /*20540*/  LDGSTS.E [R4+-0x69e00], desc[UR16][R14.64], !P5 ;  /* 0x962000000e047fae */ /* 0x0005e2000e9a1010 */
[----:B------:R-:W-:-:S03]  /*20550*/  ISETP.GE.U32.AND P5, PT, R6, 0x7ffffd25, PT ;  /* 0x7ffffd250600780c */ /* 0x000fc60003fa6070 */
[----:B------:R-:W-:Y:S01]  /*20560*/  STL.64 [R1+0x9d0], R18 ;  /* 0x0009d01201007387 */ /* 0x000fe20000100a00 */
[----:B-1----:R-:W-:-:S03]  /*20570*/  IMAD.WIDE R12, R2, 0x4, R34 ;  /* 0x00000004020c7825 */ /* 0x002fc600078e0222 */
[----:B------:R2:W-:Y:S01]  /*20580*/  STL.64 [R1+0x5b0], R16 ;  /* 0x0005b01001007387 */ /* 0x0005e20000100a00 */
[----:B-----5:R-:W-:Y:S02]  /*20590*/  IADD3 R6, PT, PT, R10, -0x25d, RZ ;  /* 0xfffffda30a067810 */ /* 0x020fe40007ffe0ff */
[----:B------:R-:W1:Y:S01]  /*205a0*/  LDC R10, c[0x0][0x3a0] ;  /* 0x0000e800ff0a7b82 */ /* 0x000e620000000800 */
[----:B------:R5:W-:Y:S04]  /*205b0*/  STL.64 [R1+0x9c8], R14 ;  /* 0x0009c80e01007387 */ /* 0x000be80000100a00 */
[----:B------:R3:W-:Y:S01]  /*205c0*/  STL.64 [R1+0x5a8], R12 ;  /* 0x0005a80c01007387 */ /* 0x0007e20000100a00 */
[----:B--2---:R-:W-:-:S03]  /*205d0*/  IMAD.WIDE R16, R2, 0x4, R36 ;  /* 0x0000000402107825 */ /* 0x004fc600078e0224 */
[----:B------:R3:W-:Y:S01]  /*205e0*/  LDGSTS.E [R0+-0x69c00], desc[UR16][R12.64], !P2 ;  /* 0x964000000c007fae */ /* 0x0007e2000d1a1010 */
[----:B-----5:R-:W-:-:S03]  /*205f0*/  IMAD.WIDE R14, R2, 0x4, R38 ;  /* 0x00000004020e7825 */ /* 0x020fc600078e0226 */
[----:B------:R2:W-:Y:S04]  /*20600*/  STL.64 [R1+0x9c0], R16 ;  /* 0x0009c01001007387 */ /* 0x0005e80000100a00 */
[----:B------:R2:W-:Y:S01]  /*20610*/  LDGSTS.E [R5+-0x69a00], desc[UR16][R16.64], !P2 ;  /* 0x9660000010057fae */ /* 0x0005e2000d1a1010 */
[----:B------:R-:W-:Y:S01]  /*20620*/  ISETP.GE.U32.AND P2, PT, R6, 0x7ffffd24, PT ;  /* 0x7ffffd240600780c */ /* 0x000fe20003f46070 */
[----:B---3--:R-:W-:Y:S02]  /*20630*/  IMAD.WIDE R12, R2, 0x4, R40 ;  /* 0x00000004020c7825 */ /* 0x008fe400078e0228 */
[----:B------:R3:W-:Y:S04]  /*20640*/  STL.64 [R1+0x5a0], R14 ;  /* 0x0005a00e01007387 */ /* 0x0007e80000100a00 */
[----:B------:R3:W-:Y:S01]  /*20650*/  LDGSTS.E [R4+-0x69800], desc[UR16][R14.64], !P1 ;  /* 0x968000000e047fae */ /* 0x0007e2000c9a1010 */
[----:B------:R-:W-:-:S02]  /*20660*/  VIADD R6, R11, 0xfffffda2 ;  /* 0xfffffda20b067836 */ /* 0x000fc40000000000 */
[C---:B--2---:R-:W-:Y:S01]  /*20670*/  IMAD.WIDE R16, R2.reuse, 0x4, R42 ;  /* 0x0000000402107825 */ /* 0x044fe200078e022a */
[----:B------:R-:W-:Y:S01]  /*20680*/  LDGSTS.E [R0+-0x69600], desc[UR16][R12.64], !P1 ;  /* 0x96a000000c007fae */ /* 0x000fe2000c9a1010 */
[----:B------:R-:W2:Y:S03]  /*20690*/  LDC R11, c[0x0][0x3a0] ;  /* 0x0000e800ff0b7b82 */ /* 0x000ea60000000800 */
[----:B------:R5:W-:Y:S01]  /*206a0*/  LDGSTS.E [R5+-0x69400], desc[UR16][R16.64], !P5 ;  /* 0x96c0000010057fae */ /* 0x000be2000e9a1010 */
[----:B---3--:R-:W-:-:S05]  /*206b0*/  IMAD.WIDE R14, R2, 0x4, R44 ;  /* 0x00000004020e7825 */ /* 0x008fca00078e022c */
[----:B------:R3:W-:Y:S01]  /*206c0*/  LDGSTS.E [R4+-0x69200], desc[UR16][R14.64], !P5 ;  /* 0x96e000000e047fae */ /* 0x0007e2000e9a1010 */
[----:B------:R-:W-:Y:S01]  /*206d0*/  ISETP.GE.U32.AND P5, PT, R6, 0x7ffffd23, PT ;  /* 0x7ffffd230600780c */ /* 0x000fe20003fa6070 */
[----:B-----5:R-:W-:Y:S02]  /*206e0*/  VIADD R5, R8, 0xfffffda1 ;  /* 0xfffffda108057836 */ /* 0x020fe40000000000 */
[----:B------:R5:W-:Y:S04]  /*206f0*/  STL.64 [R1+0x9b8], R12 ;  /* 0x0009b80c01007387 */ /* 0x000be80000100a00 */
[----:B------:R1:W-:Y:S01]  /*20700*/  STL.64 [R1+0x598], R16 ;  /* 0x0005981001007387 */ /* 0x0003e20000100a00 */
[----:B------:R-:W-:Y:S01]  /*20710*/  ISETP.GE.U32.AND P1, PT, R5, 0x7ffffd22, PT ;  /* 0x7ffffd220500780c */ /* 0x000fe20003f26070 */
[----:B------:R-:W-:-:S02]  /*20720*/  VIADD R5, R82, 0x100000 ;  /* 0x0010000052057836 */ /* 0x000fc40000000000 */
[----:B------:R3:W-:Y:S01]  /*20730*/  STL.64 [R1+0x9b0], R14 ;  /* 0x0009b00e01007387 */ /* 0x0007e20000100a00 */
[----:B-----5:R-:W-:-:S04]  /*20740*/  IMAD.WIDE R12, R2, 0x4, R46 ;  /* 0x00000004020c7825 */ /* 0x020fc800078e022e */
[C---:B-1----:R-:W-:Y:S01]  /*20750*/  IMAD.WIDE R16, R2.reuse, 0x4, R48 ;  /* 0x0000000402107825 */ /* 0x042fe200078e0230 */
[----:B------:R1:W-:Y:S03]  /*20760*/  STL.64 [R1+0x590], R12 ;  /* 0x0005900c01007387 */ /* 0x0003e60000100a00 */
[----:B---3--:R-:W-:Y:S01]  /*20770*/  IMAD.WIDE R14, R2, 0x4, R50 ;  /* 0x00000004020e7825 */ /* 0x008fe200078e0232 */
[----:B------:R1:W-:Y:S01]  /*20780*/  LDGSTS.E [R0+-0x69000], desc[UR16][R12.64], !P2 ;  /* 0x970000000c007fae */ /* 0x0003e2000d1a1010 */
[----:B------:R-:W-:-:S03]  /*20790*/  IADD3 R6, PT, PT, R9, -0x260, RZ ;  /* 0xfffffda009067810 */ /* 0x000fc60007ffe0ff */
[----:B------:R-:W-:Y:S01]  /*207a0*/  STL.64 [R1+0x9a8], R16 ;  /* 0x0009a81001007387 */ /* 0x000fe20000100a00 */
[----:B------:R-:W-:-:S03]  /*207b0*/  IMAD.WIDE R8, R2, 0x4, R56 ;  /* 0x0000000402087825 */ /* 0x000fc600078e0238 */
[----:B------:R-:W-:Y:S01]  /*207c0*/  LDGSTS.E [R5+-0x68e00], desc[UR16][R16.64], !P2 ;  /* 0x9720000010057fae */ /* 0x000fe2000d1a1010 */
[----:B-1----:R-:W-:-:S03]  /*207d0*/  IMAD.WIDE R12, R2, 0x4, R52 ;  /* 0x00000004020c7825 */ /* 0x002fc600078e0234 */
[----:B------:R1:W-:Y:S04]  /*207e0*/  STL.64 [R1+0x588], R14 ;  /* 0x0005880e01007387 */ /* 0x0003e80000100a00 */
[----:B------:R1:W-:Y:S04]  /*207f0*/  LDGSTS.E [R4+-0x68c00], desc[UR16][R14.64], !P5 ;  /* 0x974000000e047fae */ /* 0x0003e8000e9a1010 */
[----:B------:R-:W-:Y:S04]  /*20800*/  STL.64 [R1+0x9a0], R12 ;  /* 0x0009a00c01007387 */ /* 0x000fe80000100a00 */
[----:B------:R-:W-:Y:S01]  /*20810*/  LDGSTS.E [R0+-0x68a00], desc[UR16][R12.64], !P5 ;  /* 0x976000000c007fae */ /* 0x000fe2000e9a1010 */
[----:B-1----:R-:W-:-:S05]  /*20820*/  IMAD.WIDE R14, R2, 0x4, R54 ;  /* 0x00000004020e7825 */ /* 0x002fca00078e0236 */
[----:B------:R-:W-:Y:S04]  /*20830*/  STL.64 [R1+0x580], R14 ;  /* 0x0005800e01007387 */ /* 0x000fe80000100a00 */
[----:B------:R-:W-:Y:S04]  /*20840*/  LDGSTS.E [R5+-0x68800], desc[UR16][R14.64], !P1 ;  /* 0x978000000e057fae */ /* 0x000fe8000c9a1010 */
[----:B------:R1:W-:Y:S04]  /*20850*/  STL.64 [R1+0x998], R8 ;  /* 0x0009980801007387 */ /* 0x0003e80000100a00 */
[----:B------:R1:W-:Y:S01]  /*20860*/  LDGSTS.E [R4+-0x68600], desc[UR16][R8.64], !P1 ;  /* 0x97a0000008047fae */ /* 0x0003e2000c9a1010 */
[----:B------:R-:W-:Y:S01]  /*20870*/  ISETP.GE.U32.AND P6, PT, R6, 0x7ffffd21, PT ;  /* 0x7ffffd210600780c */ /* 0x000fe20003fc6070 */
[----:B----4-:R-:W-:-:S02]  /*20880*/  VIADD R6, R7, 0xfffffd9f ;  /* 0xfffffd9f07067836 */ /* 0x010fc40000000000 */
[----:B------:R-:W3:Y:S08]  /*20890*/  LDC R7, c[0x0][0x3a0] ;  /* 0x0000e800ff077b82 */ /* 0x000ef00000000800 */
[----:B-1----:R-:W1:Y:S01]  /*208a0*/  LDC R9, c[0x0][0x3a0] ;  /* 0x0000e800ff097b82 */ /* 0x002e620000000800 */
[----:B------:R-:W-:Y:S01]  /*208b0*/  ISETP.GE.U32.AND P2, PT, R6, 0x7ffffd20, PT ;  /* 0x7ffffd200600780c */ /* 0x000fe20003f46070 */
[----:B------:R-:W-:Y:S01]  /*208c0*/  IMAD.WIDE R12, R2, 0x4, R58 ;  /* 0x00000004020c7825 */ /* 0x000fe200078e023a */
[----:B--2---:R-:W-:-:S05]  /*208d0*/  IADD3 R6, PT, PT, R11, -0x262, RZ ;  /* 0xfffffd9e0b067810 */ /* 0x004fca0007ffe0ff */
[----:B------:R-:W2:Y:S01]  /*208e0*/  LDC R8, c[0x0][0x3a0] ;  /* 0x0000e800ff087b82 */ /* 0x000ea20000000800 */
[----:B------:R4:W-:Y:S01]  /*208f0*/  STL.64 [R1+0x578], R12 ;  /* 0x0005780c01007387 */ /* 0x0009e20000100a00 */
[----:B------:R-:W-:Y:S01]  /*20900*/  IMAD.WIDE R14, R2, 0x4, R60 ;  /* 0x00000004020e7825 */ /* 0x000fe200078e023c */
[----:B------:R-:W-:Y:S02]  /*20910*/  ISETP.GE.U32.AND P5, PT, R6, 0x7ffffd1f, PT ;  /* 0x7ffffd1f0600780c */ /* 0x000fe40003fa6070 */
[----:B------:R4:W-:Y:S01]  /*20920*/  LDGSTS.E [R0+-0x68400], desc[UR16][R12.64], !P6 ;  /* 0x97c000000c007fae */ /* 0x0009e2000f1a1010 */
[----:B------:R-:W-:Y:S02]  /*20930*/  VIADD R5, R10, 0xfffffd9d ;  /* 0xfffffd9d0a057836 */ /* 0x000fe40000000000 */
[----:B------:R-:W5:Y:S01]  /*20940*/  LDC R10, c[0x0][0x3a0] ;  /* 0x0000e800ff0a7b82 */ /* 0x000f620000000800 */
[----:B------:R-:W-:Y:S01]  /*20950*/  VIADD R6, R82, 0x100000 ;  /* 0x0010000052067836 */ /* 0x000fe20000000000 */
[----:B------:R-:W-:Y:S01]  /*20960*/  LDGSTS.E [R4+-0x68200], desc[UR16][R14.64], !P6 ;  /* 0x97e000000e047fae */ /* 0x000fe2000f1a1010 */
[----:B------:R-:W-:-:S04]  /*20970*/  IMAD.WIDE R18, R2, 0x4, R64 ;  /* 0x0000000402127825 */ /* 0x000fc800078e0240 */
[C---:B------:R-:W-:Y:S01]  /*20980*/  IMAD.WIDE R16, R2.reuse, 0x4, R66 ;  /* 0x0000000402107825 */ /* 0x040fe200078e0242 */
[----:B------:R-:W5:Y:S03]  /*20990*/  LDC R11, c[0x0][0x3a0] ;  /* 0x0000e800ff0b7b82 */ /* 0x000f660000000800 */
[----:B----4-:R-:W-:Y:S01]  /*209a0*/  IMAD.WIDE R12, R2, 0x4, R62 ;  /* 0x00000004020c7825 */ /* 0x010fe200078e023e */
[----:B------:R-:W-:-:S04]  /*209b0*/  ISETP.GE.U32.AND P1, PT, R5, 0x7ffffd1e, PT ;  /* 0x7ffffd1e0500780c */ /* 0x000fc80003f26070 */
[----:B------:R-:W-:Y:S01]  /*209c0*/  LDGSTS.E [R0+-0x68000], desc[UR16][R12.64], !P2 ;  /* 0x980000000c007fae */ /* 0x000fe2000d1a1010 */
[----:B------:R-:W-:-:S03]  /*209d0*/  IADD3 R5, PT, PT, R82, 0x100000, RZ ;  /* 0x0010000052057810 */ /* 0x000fc60007ffe0ff */
[----:B------:R1:W-:Y:S04]  /*209e0*/  LDGSTS.E [R6+-0x67e00], desc[UR16][R18.64], !P2 ;  /* 0x9820000012067fae */ /* 0x0003e8000d1a1010 */
[----:B------:R4:W-:Y:S01]  /*209f0*/  STL.64 [R1+0x990], R14 ;  /* 0x0009900e01007387 */ /* 0x0009e20000100a00 */
[----:B---3--:R-:W-:-:S03]  /*20a00*/  VIADD R7, R7, 0xfffffd9b ;  /* 0xfffffd9b07077836 */ /* 0x008fc60000000000 */
[----:B------:R3:W-:Y:S01]  /*20a10*/  LDGSTS.E [R5+-0x67c00], desc[UR16][R16.64], !P5 ;  /* 0x9840000010057fae */ /* 0x0007e2000e9a1010 */
[----:B-1----:R-:W-:Y:S02]  /*20a20*/  VIADD R6, R9, 0xfffffd9c ;  /* 0xfffffd9c09067836 */ /* 0x002fe40000000000 */
[----:B------:R-:W1:Y:S01]  /*20a30*/  LDC R9, c[0x0][0x3a0] ;  /* 0x0000e800ff097b82 */ /* 0x000e620000000800 */
[----:B----4-:R-:W-:Y:S01]  /*20a40*/  IMAD.WIDE R14, R2, 0x4, R68 ;  /* 0x00000004020e7825 */ /* 0x010fe200078e0244 */
[----:B------:R4:W-:Y:S04]  /*20a50*/  STL.64 [R1+0x570], R12 ;  /* 0x0005700c01007387 */ /* 0x0009e80000100a00 */
[----:B------:R3:W-:Y:S01]  /*20a60*/  LDGSTS.E [R4+-0x67a00], desc[UR16][R14.64], !P5 ;  /* 0x986000000e047fae */ /* 0x0007e2000e9a1010 */
[----:B------:R-:W-:-:S02]  /*20a70*/  ISETP.GE.U32.AND P5, PT, R6, 0x7ffffd1d, PT ;  /* 0x7ffffd1d0600780c */ /* 0x000fc40003fa6070 */
[----:B--2---:R-:W-:Y:S01]  /*20a80*/  IADD3 R6, PT, PT, R8, -0x266, RZ ;  /* 0xfffffd9a08067810 */ /* 0x004fe20007ffe0ff */
[----:B------:R-:W-:Y:S01]  /*20a90*/  STL.64 [R1+0x988], R18 ;  /* 0x0009881201007387 */ /* 0x000fe20000100a00 */
[----:B------:R-:W2:Y:S01]  /*20aa0*/  LDC R8, c[0x0][0x3a0] ;  /* 0x0000e800ff087b82 */ /* 0x000ea20000000800 */
[----:B------:R-:W-:Y:S01]  /*20ab0*/  ISETP.GE.U32.AND P2, PT, R7, 0x7ffffd1c, PT ;  /* 0x7ffffd1c0700780c */ /* 0x000fe20003f46070 */
[----:B----4-:R-:W-:Y:S01]  /*20ac0*/  IMAD.WIDE R12, R2, 0x4, R70 ;  /* 0x00000004020c7825 */ /* 0x010fe200078e0246 */
[----:B------:R3:W-:Y:S01]  /*20ad0*/  STL.64 [R1+0x568], R16 ;  /* 0x0005681001007387 */ /* 0x0007e20000100a00 */
[----:B------:R-:W-:Y:S02]  /*20ae0*/  ISETP.GE.U32.AND P6, PT, R6, 0x7ffffd1b, PT ;  /* 0x7ffffd1b0600780c */ /* 0x000fe40003fc6070 */
[----:B-----5:R-:W-:Y:S01]  /*20af0*/  VIADD R6, R10, 0xfffffd99 ;  /* 0xfffffd990a067836 */ /* 0x020fe20000000000 */
[----:B------:R4:W-:Y:S01]  /*20b00*/  STL.64 [R1+0x980], R14 ;  /* 0x0009800e01007387 */ /* 0x0009e20000100a00 */
[----:B------:R-:W5:Y:S03]  /*20b10*/  LDC R7, c[0x0][0x3a0] ;  /* 0x0000e800ff077b82 */ /* 0x000f660000000800 */
[----:B------:R4:W-:Y:S01]  /*20b20*/  STL.64 [R1+0x560], R12 ;  /* 0x0005600c01007387 */ /* 0x0009e20000100a00 */
[----:B---3--:R-:W-:-:S03]  /*20b30*/  IMAD.WIDE R16, R2, 0x4, R72 ;  /* 0x0000000402107825 */ /* 0x008fc600078e0248 */
[----:B------:R3:W-:Y:S01]  /*20b40*/  LDGSTS.E [R0+-0x67800], desc[UR16][R12.64], !P1 ;  /* 0x988000000c007fae */ /* 0x0007e2000c9a1010 */
[----:B------:R-:W2:Y:S01]  /*20b50*/  LDC R10, c[0x0][0x3a0] ;  /* 0x0000e800ff0a7b82 */ /* 0x000ea20000000800 */
[C---:B----4-:R-:W-:Y:S02]  /*20b60*/  IMAD.WIDE R14, R2.reuse, 0x4, R74 ;  /* 0x00000004020e7825 */ /* 0x050fe400078e024a */
[----:B------:R4:W-:Y:S04]  /*20b70*/  STL.64 [R1+0x978], R16 ;  /* 0x0009781001007387 */ /* 0x0009e80000100a00 */
[----:B------:R4:W-:Y:S01]  /*20b80*/  LDGSTS.E [R5+-0x67600], desc[UR16][R16.64], !P1 ;  /* 0x98a0000010057fae */ /* 0x0009e2000c9a1010 */
[----:B---3--:R-:W-:-:S03]  /*20b90*/  IMAD.WIDE R12, R2, 0x4, R76 ;  /* 0x00000004020c7825 */ /* 0x008fc600078e024c */
[----:B------:R3:W-:Y:S01]  /*20ba0*/  STL.64 [R1+0x558], R14 ;  /* 0x0005580e01007387 */ /* 0x0007e20000100a00 */
[----:B------:R-:W-:-:S03]  /*20bb0*/  ISETP.GE.U32.AND P1, PT, R6, 0x7ffffd1a, PT ;  /* 0x7ffffd1a0600780c */ /* 0x000fc60003f26070 */
[----:B------:R3:W-:Y:S01]  /*20bc0*/  LDGSTS.E [R4+-0x67400], desc[UR16][R14.64], !P5 ;  /* 0x98c000000e047fae */ /* 0x0007e2000e9a1010 */
[----:B----4-:R-:W-:-:S03]  /*20bd0*/  IMAD.WIDE R16, R2, 0x4, R78 ;  /* 0x0000000402107825 */ /* 0x010fc600078e024e */
[----:B------:R4:W-:Y:S04]  /*20be0*/  STL.64 [R1+0x970], R12 ;  /* 0x0009700c01007387 */ /* 0x0009e80000100a00 */
[----:B------:R4:W-:Y:S01]  /*20bf0*/  LDGSTS.E [R0+-0x67200], desc[UR16][R12.64], !P5 ;  /* 0x98e000000c007fae */ /* 0x0009e2000e9a1010 */
[----:B-1----:R-:W-:Y:S02]  /*20c00*/  VIADD R6, R9, 0xfffffd98 ;  /* 0xfffffd9809067836 */ /* 0x002fe40000000000 */
[----:B------:R-:W-:-:S04]  /*20c10*/  IMAD.WIDE R18, R2, 0x4, R100 ;  /* 0x0000000402127825 */ /* 0x000fc800078e0264 */
[C---:B---3--:R-:W-:Y:S01]  /*20c20*/  IMAD.WIDE R14, R2.reuse, 0x4, R80 ;  /* 0x00000004020e7825 */ /* 0x048fe200078e0250 */
[----:B------:R-:W-:Y:S03]  /*20c30*/  STL.64 [R1+0x550], R16 ;  /* 0x0005501001007387 */ /* 0x000fe60000100a00 */
[----:B----4-:R-:W-:Y:S01]  /*20c40*/  IMAD.WIDE R12, R2, 0x4, R94 ;  /* 0x00000004020c7825 */ /* 0x010fe200078e025e */
[----:B------:R-:W-:Y:S01]  /*20c50*/  LDGSTS.E [R5+-0x67000], desc[UR16][R16.64], !P2 ;  /* 0x9900000010057fae */ /* 0x000fe2000d1a1010 */
[----:B------:R-:W-:Y:S01]  /*20c60*/  ISETP.GE.U32.AND P5, PT, R6, 0x7ffffd19, PT ;  /* 0x7ffffd190600780c */ /* 0x000fe20003fa6070 */
[----:B------:R-:W1:Y:S02]  /*20c70*/  LDC R9, c[0x0][0x3a0] ;  /* 0x0000e800ff097b82 */ /* 0x000e640000000800 */
[----:B------:R3:W-:Y:S01]  /*20c80*/  STL.64 [R1+0x958], R14 ;  /* 0x0009580e01007387 */ /* 0x0007e20000100a00 */
[----:B------:R-:W-:-:S03]  /*20c90*/  VIADD R6, R82, 0x100000 ;  /* 0x0010000052067836 */ /* 0x000fc60000000000 */
[----:B------:R3:W-:Y:S04]  /*20ca0*/  LDGSTS.E [R4+-0x66e00], desc[UR16][R14.64], !P2 ;  /* 0x992000000e047fae */ /* 0x0007e8000d1a1010 */
[----:B------:R4:W-:Y:S04]  /*20cb0*/  STL.64 [R1+0x548], R12 ;  /* 0x0005480c01007387 */ /* 0x0009e80000100a00 */
[----:B------:R4:W-:Y:S01]  /*20cc0*/  LDGSTS.E [R0+-0x66c00], desc[UR16][R12.64], !P6 ;  /* 0x994000000c007fae */ /* 0x0009e2000f1a1010 */
[----:B---3--:R-:W-:Y:S01]  /*20cd0*/  IMAD.WIDE R14, R2, 0x4, R96 ;  /* 0x00000004020e7825 */ /* 0x008fe200078e0260 */
[----:B------:R-:W-:-:S02]  /*20ce0*/  IADD3 R5, PT, PT, R11, -0x269, RZ ;  /* 0xfffffd970b057810 */ /* 0x000fc40007ffe0ff */
[----:B------:R-:W3:Y:S02]  /*20cf0*/  LDC R11, c[0x0][0x3a0] ;  /* 0x0000e800ff0b7b82 */ /* 0x000ee40000000800 */
[----:B------:R-:W-:Y:S01]  /*20d00*/  LDGSTS.E [R4+-0x66a00], desc[UR16][R14.64], !P6 ;  /* 0x996000000e047fae */ /* 0x000fe2000f1a1010 */
[----:B----4-:R-:W-:Y:S01]  /*20d10*/  IMAD.WIDE R12, R2, 0x4, R98 ;  /* 0x00000004020c7825 */ /* 0x010fe200078e0262 */
[----:B------:R-:W-:-:S04]  /*20d20*/  ISETP.GE.U32.AND P2, PT, R5, 0x7ffffd18, PT ;  /* 0x7ffffd180500780c */ /* 0x000fc80003f46070 */
[----:B------:R-:W-:Y:S04]  /*20d30*/  LDGSTS.E [R0+-0x66800], desc[UR16][R12.64], !P1 ;  /* 0x998000000c007fae */ /* 0x000fe8000c9a1010 */
[----:B------:R2:W-:Y:S01]  /*20d40*/  LDGSTS.E [R6+-0x66600], desc[UR16][R18.64], !P1 ;  /* 0x99a0000012067fae */ /* 0x0005e2000c9a1010 */
[----:B------:R-:W-:Y:S02]  /*20d50*/  VIADD R5, R82, 0x100000 ;  /* 0x0010000052057836 */ /* 0x000fe40000000000 */
[----:B------:R-:W-:Y:S01]  /*20d60*/  IMAD.WIDE R16, R2, 0x4, R102 ;  /* 0x0000000402107825 */ /* 0x000fe200078e0266 */
[----:B------:R4:W-:Y:S04]  /*20d70*/  STL.64 [R1+0x950], R14 ;  /* 0x0009500e01007387 */ /* 0x0009e80000100a00 */
[----:B------:R1:W-:Y:S01]  /*20d80*/  LDGSTS.E [R5+-0x66400], desc[UR16][R16.64], !P5 ;  /* 0x99c0000010057fae */ /* 0x0003e2000e9a1010 */
[----:B--2---:R-:W-:-:S02]  /*20d90*/  IADD3 R6, PT, PT, R8, -0x26a, RZ ;  /* 0xfffffd9608067810 */ /* 0x004fc40007ffe0ff */
[----:B------:R-:W2:Y:S01]  /*20da0*/  LDC R8, c[0x0][0x3a0] ;  /* 0x0000e800ff087b82 */ /* 0x000ea20000000800 */
[----:B----4-:R-:W-:Y:S01]  /*20db0*/  IMAD.WIDE R14, R2, 0x4, R104 ;  /* 0x00000004020e7825 */ /* 0x010fe200078e0268 */
[----:B------:R-:W-:-:S03]  /*20dc0*/  ISETP.GE.U32.AND P1, PT, R6, 0x7ffffd17, PT ;  /* 0x7ffffd170600780c */ /* 0x000fc60003f26070 */
[----:B-----5:R-:W-:Y:S01]  /*20dd0*/  VIADD R6, R7, 0xfffffd95 ;  /* 0xfffffd9507067836 */ /* 0x020fe20000000000 */
[----:B------:R4:W-:Y:S02]  /*20de0*/  STL.64 [R1+0x538], R12 ;  /* 0x0005380c01007387 */ /* 0x0009e40000100a00 */
[----:B------:R-:W5:Y:S02]  /*20df0*/  LDC R7, c[0x0][0x3a0] ;  /* 0x0000e800ff077b82 */ /* 0x000f640000000800 */
[----:B------:R1:W-:Y:S01]  /*20e00*/  LDGSTS.E [R4+-0x66200], desc[UR16][R14.64], !P5 ;  /* 0x99e000000e047fae */ /* 0x0003e2000e9a1010 */
[----:B------:R-:W-:-:S03]  /*20e10*/  ISETP.GE.U32.AND P5, PT, R6, 0x7ffffd16, PT ;  /* 0x7ffffd160600780c */ /* 0x000fc60003fa6070 */
[----:B------:R-:W-:Y:S01]  /*20e20*/  STL.64 [R1+0x948], R18 ;  /* 0x0009481201007387 */ /* 0x000fe20000100a00 */
[----:B----4-:R-:W-:-:S03]  /*20e30*/  IMAD.WIDE R12, R2, 0x4, R106 ;  /* 0x00000004020c7825 */ /* 0x010fc600078e026a */
[----:B------:R1:W-:Y:S04]  /*20e40*/  STL.64 [R1+0x520], R16 ;  /* 0x0005201001007387 */ /* 0x0003e80000100a00 */
[----:B------:R4:W-:Y:S01]  /*20e50*/  STL.64 [R1+0x940], R14 ;  /* 0x0009400e01007387 */ /* 0x0009e20000100a00 */
[----:B------:R-:W-:Y:S02]  /*20e60*/  VIADD R6, R10, 0xfffffd94 ;  /* 0xfffffd940a067836 */ /* 0x000fe40000000000 */
[----:B------:R-:W5:Y:S01]  /*20e70*/  LDC R10, c[0x0][0x3a0] ;  /* 0x0000e800ff0a7b82 */ /* 0x000f620000000800 */
[----:B------:R2:W-:Y:S01]  /*20e80*/  STL.64 [R1+0x510], R12 ;  /* 0x0005100c01007387 */ /* 0x0005e20000100a00 */
[----:B-1----:R-:W-:-:S03]  /*20e90*/  IMAD.WIDE R16, R2, 0x4, R108 ;  /* 0x0000000402107825 */ /* 0x002fc600078e026c */
[----:B------:R2:W-:Y:S01]  /*20ea0*/  LDGSTS.E [R0+-0x66000], desc[UR16][R12.64], !P2 ;  /* 0x9a0000000c007fae */ /* 0x0005e2000d1a1010 */
[----:B----4-:R-:W-:-:S03]  /*20eb0*/  IMAD.WIDE R14, R2, 0x4, R110 ;  /* 0x00000004020e7825 */ /* 0x010fc600078e026e */
[----:B------:R1:W-:Y:S04]  /*20ec0*/  STL.64 [R1+0x938], R16 ;  /* 0x0009381001007387 */ /* 0x0003e80000100a00 */
[----:B------:R1:W-:Y:S01]  /*20ed0*/  LDGSTS.E [R5+-0x65e00], desc[UR16][R16.64], !P2 ;  /* 0x9a20000010057fae */ /* 0x0003e2000d1a1010 */
[----:B------:R-:W-:Y:S01]  /*20ee0*/  ISETP.GE.U32.AND P2, PT, R6, 0x7ffffd15, PT ;  /* 0x7ffffd150600780c */ /* 0x000fe20003f46070 */
[C---:B--2---:R-:W-:Y:S02]  /*20ef0*/  IMAD.WIDE R12, R2.reuse, 0x4, R112 ;  /* 0x00000004020c7825 */ /* 0x044fe400078e0270 */
[----:B------:R2:W-:Y:S01]  /*20f00*/  STL.64 [R1+0x4f8], R14 ;  /* 0x0004f80e01007387 */ /* 0x0005e20000100a00 */
[----:B---3--:R-:W-:Y:S02]  /*20f10*/  IADD3 R6, PT, PT, R11, -0x26d, RZ ;  /* 0xfffffd930b067810 */ /* 0x008fe40007ffe0ff */
[----:B------:R-:W3:Y:S01]  /*20f20*/  LDC R11, c[0x0][0x3a0] ;  /* 0x0000e800ff0b7b82 */ /* 0x000ee20000000800 */
[----:B------:R2:W-:Y:S01]  /*20f30*/  LDGSTS.E [R4+-0x65c00], desc[UR16][R14.64], !P1 ;  /* 0x9a4000000e047fae */ /* 0x0005e2000c9a1010 */
[----:B-1----:R-:W-:-:S03]  /*20f40*/  IMAD.WIDE R16, R2, 0x4, R114 ;  /* 0x0000000402107825 */ /* 0x002fc600078e0272 */
[----:B------:R-:W-:Y:S04]  /*20f50*/  LDGSTS.E [R0+-0x65a00], desc[UR16][R12.64], !P1 ;  /* 0x9a6000000c007fae */ /* 0x000fe8000c9a1010 */
[----:B------:R1:W-:Y:S01]  /*20f60*/  LDGSTS.E [R5+-0x65800], desc[UR16][R16.64], !P5 ;  /* 0x9a80000010057fae */ /* 0x0003e2000e9a1010 */
[----:B--2---:R-:W-:-:S05]  /*20f70*/  IMAD.WIDE R14, R2, 0x4, R116 ;  /* 0x00000004020e7825 */ /* 0x004fca00078e0274 */
[----:B------:R2:W-:Y:S01]  /*20f80*/  LDGSTS.E [R4+-0x65600], desc[UR16][R14.64], !P5 ;  /* 0x9aa000000e047fae */ /* 0x0005e2000e9a1010 */
[----:B------:R-:W-:Y:S01]  /*20f90*/  ISETP.GE.U32.AND P5, PT, R6, 0x7ffffd14, PT ;  /* 0x7ffffd140600780c */ /* 0x000fe20003fa6070 */
[----:B-1----:R-:W-:Y:S02]  /*20fa0*/  VIADD R5, R8, 0xfffffd92 ;  /* 0xfffffd9208057836 */ /* 0x002fe40000000000 */
[----:B------:R1:W-:Y:S04]  /*20fb0*/  STL.64 [R1+0x930], R12 ;  /* 0x0009300c01007387 */ /* 0x0003e80000100a00 */
[----:B------:R4:W-:Y:S01]  /*20fc0*/  STL.64 [R1+0x4e8], R16 ;  /* 0x0004e81001007387 */ /* 0x0009e20000100a00 */
[----:B------:R-:W-:Y:S02]  /*20fd0*/  ISETP.GE.U32.AND P1, PT, R5, 0x7ffffd13, PT ;  /* 0x7ffffd130500780c */ /* 0x000fe40003f26070 */
[----:B------:R-:W-:Y:S01]  /*20fe0*/  IADD3 R5, PT, PT, R82, 0x100000, RZ ;  /* 0x0010000052057810 */ /* 0x000fe20007ffe0ff */
[----:B------:R2:W-:Y:S01]  /*20ff0*/  STL.64 [R1+0x928], R14 ;  /* 0x0009280e01007387 */ /* 0x0005e20000100a00 */
[----:B-1----:R-:W-:-:S04]  /*21000*/  IMAD.WIDE R12, R2, 0x4, R118 ;  /* 0x00000004020c7825 */ /* 0x002fc800078e0276 */
[C---:B----4-:R-:W-:Y:S01]  /*21010*/  IMAD.WIDE R16, R2.reuse, 0x4, R120 ;  /* 0x0000000402107825 */ /* 0x050fe200078e0278 */
[----:B------:R1:W-:Y:S03]  /*21020*/  STL.64 [R1+0x4d0], R12 ;  /* 0x0004d00c01007387 */ /* 0x0003e60000100a00 */
[----:B--2---:R-:W-:Y:S01]  /*21030*/  IMAD.WIDE R14, R2, 0x4, R122 ;  /* 0x00000004020e7825 */ /* 0x004fe200078e027a */
[----:B------:R1:W-:Y:S04]  /*21040*/  LDGSTS.E [R0+-0x65400], desc[UR16][R12.64], !P2 ;  /* 0x9ac000000c007fae */ /* 0x0003e8000d1a1010 */
[----:B------:R-:W-:Y:S01]  /*21050*/  STL.64 [R1+0x920], R16 ;  /* 0x0009201001007387 */ /* 0x000fe20000100a00 */
[----:B------:R-:W-:-:S03]  /*21060*/  VIADD R6, R9, 0xfffffd91 ;  /* 0xfffffd9109067836 */ /* 0x000fc60000000000 */
[----:B------:R-:W-:Y:S01]  /*21070*/  LDGSTS.E [R5+-0x65200], desc[UR16][R16.64], !P2 ;  /* 0x9ae0000010057fae */ /* 0x000fe2000d1a1010 */
[----:B------:R-:W-:-:S03]  /*21080*/  IMAD.WIDE R8, R2, 0x4, R128 ;  /* 0x0000000402087825 */ /* 0x000fc600078e0280 */
[----:B------:R2:W-:Y:S01]  /*21090*/  STL.64 [R1+0x4c0], R14 ;  /* 0x0004c00e01007387 */ /* 0x0005e20000100a00 */
[----:B-1----:R-:W-:-:S03]  /*210a0*/  IMAD.WIDE R12, R2, 0x4, R124 ;  /* 0x00000004020c7825 */ /* 0x002fc600078e027c */
[----:B------:R2:W-:Y:S04]  /*210b0*/  LDGSTS.E [R4+-0x65000], desc[UR16][R14.64], !P5 ;  /* 0x9b0000000e047fae */ /* 0x0005e8000e9a1010 */
[----:B------:R-:W-:Y:S04]  /*210c0*/  STL.64 [R1+0x918], R12 ;  /* 0x0009180c01007387 */ /* 0x000fe80000100a00 */
[----:B------:R-:W-:Y:S01]  /*210d0*/  LDGSTS.E [R0+-0x64e00], desc[UR16][R12.64], !P5 ;  /* 0x9b2000000c007fae */ /* 0x000fe2000e9a1010 */
[----:B--2---:R-:W-:-:S05]  /*210e0*/  IMAD.WIDE R14, R2, 0x4, R126 ;  /* 0x00000004020e7825 */ /* 0x004fca00078e027e */
[----:B------:R-:W-:Y:S04]  /*210f0*/  STL.64 [R1+0x4a8], R14 ;  /* 0x0004a80e01007387 */ /* 0x000fe80000100a00 */
[----:B------:R-:W-:Y:S04]  /*21100*/  LDGSTS.E [R5+-0x64c00], desc[UR16][R14.64], !P1 ;  /* 0x9b4000000e057fae */ /* 0x000fe8000c9a1010 */
[----:B------:R1:W-:Y:S04]  /*21110*/  STL.64 [R1+0x910], R8 ;  /* 0x0009100801007387 */ /* 0x0003e80000100a00 */
[----:B------:R1:W-:Y:S01]  /*21120*/  LDGSTS.E [R4+-0x64a00], desc[UR16][R8.64], !P1 ;  /* 0x9b60000008047fae */ /* 0x0003e2000c9a1010 */
[----:B------:R-:W-:Y:S01]  /*21130*/  ISETP.GE.U32.AND P6, PT, R6, 0x7ffffd12, PT ;  /* 0x7ffffd120600780c */ /* 0x000fe20003fc6070 */
[----:B-----5:R-:W-:-:S02]  /*21140*/  VIADD R6, R7, 0xfffffd90 ;  /* 0xfffffd9007067836 */ /* 0x020fc40000000000 */
[----:B------:R-:W2:Y:S08]  /*21150*/  LDC R7, c[0x0][0x3a0] ;  /* 0x0000e800ff077b82 */ /* 0x000eb00000000800 */
[----:B-1----:R-:W1:Y:S01]  /*21160*/  LDC R9, c[0x0][0x3a0] ;  /* 0x0000e800ff097b82 */ /* 0x002e620000000800 */
[----:B------:R-:W-:Y:S01]  /*21170*/  ISETP.GE.U32.AND P2, PT, R6, 0x7ffffd11, PT ;  /* 0x7ffffd110600780c */ /* 0x000fe20003f46070 */
[----:B------:R-:W-:-:S04]  /*21180*/  IMAD.WIDE R12, R2, 0x4, R130 ;  /* 0x00000004020c7825 */ /* 0x000fc800078e0282 */
[----:B---3--:R-:W-:Y:S02]  /*21190*/  VIADD R6, R11, 0xfffffd8f ;  /* 0xfffffd8f0b067836 */ /* 0x008fe40000000000 */
[----:B------:R-:W3:Y:S01]  /*211a0*/  LDC R8, c[0x0][0x3a0] ;  /* 0x0000e800ff087b82 */ /* 0x000ee20000000800 */
[----:B------:R4:W-:Y:S01]  /*211b0*/  STL.64 [R1+0x498], R12 ;  /* 0x0004980c01007387 */ /* 0x0009e20000100a00 */
[----:B------:R-:W-:Y:S01]  /*211c0*/  IMAD.WIDE R14, R2, 0x4, R134 ;  /* 0x00000004020e7825 */ /* 0x000fe200078e0286 */
[----:B------:R-:W-:Y:S02]  /*211d0*/  ISETP.GE.U32.AND P5, PT, R6, 0x7ffffd10, PT ;  /* 0x7ffffd100600780c */ /* 0x000fe40003fa6070 */
[----:B------:R4:W-:Y:S01]  /*211e0*/  LDGSTS.E [R0+-0x64800], desc[UR16][R12.64], !P6 ;  /* 0x9b8000000c007fae */ /* 0x0009e2000f1a1010 */
[----:B------:R-:W-:Y:S01]  /*211f0*/  IADD3 R5, PT, PT, R10, -0x272, RZ ;  /* 0xfffffd8e0a057810 */ /* 0x000fe20007ffe0ff */
[----:B------:R-:W-:Y:S01]  /*21200*/  VIADD R6, R82, 0x100000 ;  /* 0x0010000052067836 */ /* 0x000fe20000000000 */
[----:B------:R-:W5:Y:S01]  /*21210*/  LDC R10, c[0x0][0x3a0] ;  /* 0x0000e800ff0a7b82 */ /* 0x000f620000000800 */
[C---:B------:R-:W-:Y:S01]  /*21220*/  IMAD.WIDE R18, R2.reuse, 0x4, R138 ;  /* 0x0000000402127825 */ /* 0x040fe200078e028a */
[----:B------:R-:W-:Y:S03]  /*21230*/  LDGSTS.E [R4+-0x64600], desc[UR16][R14.64], !P6 ;  /* 0x9ba000000e047fae */ /* 0x000fe6000f1a1010 */
[----:B------:R-:W-:-:S03]  /*21240*/  IMAD.WIDE R16, R2, 0x4, R140 ;  /* 0x0000000402107825 */ /* 0x000fc600078e028c */
[----:B------:R-:W5:Y:S01]  /*21250*/  LDC R11, c[0x0][0x3a0] ;  /* 0x0000e800ff0b7b82 */ /* 0x000f620000000800 */
[----:B----4-:R-:W-:Y:S01]  /*21260*/  IMAD.WIDE R12, R2, 0x4, R136 ;  /* 0x00000004020c7825 */ /* 0x010fe200078e0288 */
[----:B------:R-:W-:-:S04]  /*21270*/  ISETP.GE.U32.AND P1, PT, R5, 0x7ffffd0f, PT ;  /* 0x7ffffd0f0500780c */ /* 0x000fc80003f26070 */
[----:B------:R-:W-:Y:S04]  /*21280*/  LDGSTS.E [R0+-0x64400], desc[UR16][R12.64], !P2 ;  /* 0x9bc000000c007fae */ /* 0x000fe8000d1a1010 */
[----:B------:R1:W-:Y:S01]  /*21290*/  LDGSTS.E [R6+-0x64200], desc[UR16][R18.64], !P2 ;  /* 0x9be0000012067fae */ /* 0x0003e2000d1a1010 */
[----:B------:R-:W-:-:S03]  /*212a0*/  VIADD R5, R82, 0x100000 ;  /* 0x0010000052057836 */ /* 0x000fc60000000000 */
[----:B------:R4:W-:Y:S01]  /*212b0*/  STL.64 [R1+0x908], R14 ;  /* 0x0009080e01007387 */ /* 0x0009e20000100a00 */
[----:B--2---:R-:W-:-:S03]  /*212c0*/  VIADD R7, R7, 0xfffffd8c ;  /* 0xfffffd8c07077836 */ /* 0x004fc60000000000 */
[----:B------:R2:W-:Y:S01]  /*212d0*/  LDGSTS.E [R5+-0x64000], desc[UR16][R16.64], !P5 ;  /* 0x9c00000010057fae */ /* 0x0005e2000e9a1010 */
[----:B-1----:R-:W-:Y:S02]  /*212e0*/  IADD3 R6, PT, PT, R9, -0x273, RZ ;  /* 0xfffffd8d09067810 */ /* 0x002fe40007ffe0ff */
[----:B------:R-:W1:Y:S01]  /*212f0*/  LDC R9, c[0x0][0x3a0] ;  /* 0x0000e800ff097b82 */ /* 0x000e620000000800 */
[----:B----4-:R-:W-:Y:S01]  /*21300*/  IMAD.WIDE R14, R2, 0x4, R142 ;  /* 0x00000004020e7825 */ /* 0x010fe200078e028e */
[----:B------:R4:W-:Y:S04]  /*21310*/  STL.64 [R1+0x480], R12 ;  /* 0x0004800c01007387 */ /* 0x0009e80000100a00 */
[----:B------:R2:W-:Y:S01]  /*21320*/  LDGSTS.E [R4+-0x63e00], desc[UR16][R14.64], !P5 ;  /* 0x9c2000000e047fae */ /* 0x0005e2000e9a1010 */
[----:B------:R-:W-:Y:S01]  /*21330*/  ISETP.GE.U32.AND P5, PT, R6, 0x7ffffd0e, PT ;  /* 0x7ffffd0e0600780c */ /* 0x000fe20003fa6070 */
[----:B---3--:R-:W-:Y:S01]  /*21340*/  VIADD R6, R8, 0xfffffd8b ;  /* 0xfffffd8b08067836 */ /* 0x008fe20000000000 */
[----:B------:R-:W-:Y:S01]  /*21350*/  ISETP.GE.U32.AND P2, PT, R7, 0x7ffffd0d, PT ;  /* 0x7ffffd0d0700780c */ /* 0x000fe20003f46070 */
[----:B------:R-:W3:Y:S01]  /*21360*/  LDC R8, c[0x0][0x3a0] ;  /* 0x0000e800ff087b82 */ /* 0x000ee20000000800 */
[----:B------:R-:W-:Y:S01]  /*21370*/  STL.64 [R1+0x900], R18 ;  /* 0x0009001201007387 */ /* 0x000fe20000100a00 */
[----:B----4-:R-:W-:-:S03]  /*21380*/  IMAD.WIDE R12, R2, 0x4, R144 ;  /* 0x00000004020c7825 */ /* 0x010fc600078e0290 */
[----:B------:R2:W-:Y:S01]  /*21390*/  STL.64 [R1+0x470], R16 ;  /* 0x0004701001007387 */ /* 0x0005e20000100a00 */
[----:B------:R-:W-:Y:S02]  /*213a0*/  ISETP.GE.U32.AND P6, PT, R6, 0x7ffffd0c, PT ;  /* 0x7ffffd0c0600780c */ /* 0x000fe40003fc6070 */
[----:B------:R-:W4:Y:S01]  /*213b0*/  LDC R7, c[0x0][0x3a0] ;  /* 0x0000e800ff077b82 */ /* 0x000f220000000800 */
[----:B------:R2:W-:Y:S01]  /*213c0*/  STL.64 [R1+0x8f8], R14 ;  /* 0x0008f80e01007387 */ /* 0x0005e20000100a00 */
[----:B-----5:R-:W-:-:S03]  /*213d0*/  IADD3 R6, PT, PT, R10, -0x276, RZ ;  /* 0xfffffd8a0a067810 */ /* 0x020fc60007ffe0ff */
[----:B------:R5:W-:Y:S03]  /*213e0*/  STL.64 [R1+0x458], R12 ;  /* 0x0004580c01007387 */ /* 0x000be60000100a00 */
[----:B------:R-:W3:Y:S01]  /*213f0*/  LDC R10, c[0x0][0x3a0] ;  /* 0x0000e800ff0a7b82 */ /* 0x000ee20000000800 */
[C---:B--2---:R-:W-:Y:S01]  /*21400*/  IMAD.WIDE R16, R2.reuse, 0x4, R146 ;  /* 0x0000000402107825 */ /* 0x044fe200078e0292 */
[----:B------:R5:W-:Y:S03]  /*21410*/  LDGSTS.E [R0+-0x63c00], desc[UR16][R12.64], !P1 ;  /* 0x9c4000000c007fae */ /* 0x000be6000c9a1010 */
[C---:B------:R-:W-:Y:S01]  /*21420*/  IMAD.WIDE R14, R2.reuse, 0x4, R148 ;  /* 0x00000004020e7825 */ /* 0x040fe200078e0294 */
[----:B------:R2:W-:Y:S04]  /*21430*/  STL.64 [R1+0x8f0], R16 ;  /* 0x0008f01001007387 */ /* 0x0005e80000100a00 */
[----:B------:R2:W-:Y:S01]  /*21440*/  LDGSTS.E [R5+-0x63a00], desc[UR16][R16.64], !P1 ;  /* 0x9c60000010057fae */ /* 0x0005e2000c9a1010 */
[----:B-----5:R-:W-:-:S03]  /*21450*/  IMAD.WIDE R12, R2, 0x4, R150 ;  /* 0x00000004020c7825 */ /* 0x020fc600078e0296 */
[----:B------:R5:W-:Y:S01]  /*21460*/  STL.64 [R1+0x440], R14 ;  /* 0x0004400e01007387 */ /* 0x000be20000100a00 */
[----:B------:R-:W-:-:S03]  /*21470*/  ISETP.GE.U32.AND P1, PT, R6, 0x7ffffd0b, PT ;  /* 0x7ffffd0b0600780c */ /* 0x000fc60003f26070 */
[----:B------:R5:W-:Y:S01]  /*21480*/  LDGSTS.E [R4+-0x63800], desc[UR16][R14.64], !P5 ;  /* 0x9c8000000e047fae */ /* 0x000be2000e9a1010 */
[----:B-1----:R-:W-:Y:S02]  /*21490*/  VIADD R6, R9, 0xfffffd89 ;  /* 0xfffffd8909067836 */ /* 0x002fe40000000000 */
[C---:B--2---:R-:W-:Y:S01]  /*214a0*/  IMAD.WIDE R16, R2.reuse, 0x4, R152 ;  /* 0x0000000402107825 */ /* 0x044fe200078e0298 */
[----:B------:R1:W-:Y:S01]  /*214b0*/  STL.64 [R1+0x8e8], R12 ;  /* 0x0008e80c01007387 */ /* 0x0003e20000100a00 */
[----:B------:R-:W2:Y:S03]  /*214c0*/  LDC R9, c[0x0][0x3a0] ;  /* 0x0000e800ff097b82 */ /* 0x000ea60000000800 */
[----:B------:R1:W-:Y:S01]  /*214d0*/  LDGSTS.E [R0+-0x63600], desc[UR16][R12.64], !P5 ;  /* 0x9ca000000c007fae */ /* 0x0003e2000e9a1010 */
[----:B-----5:R-:W-:-:S03]  /*214e0*/  IMAD.WIDE R14, R2, 0x4, R154 ;  /* 0x00000004020e7825 */ /* 0x020fc600078e029a */
[----:B------:R-:W-:Y:S04]  /*214f0*/  STL.64 [R1+0x428], R16 ;  /* 0x0004281001007387 */ /* 0x000fe80000100a00 */
[----:B------:R5:W-:Y:S01]  /*21500*/  LDGSTS.E [R5+-0x63400], desc[UR16][R16.64], !P2 ;  /* 0x9cc0000010057fae */ /* 0x000be2000d1a1010 */
[----:B-1----:R-:W-:-:S03]  /*21510*/  IMAD.WIDE R12, R2, 0x4, R156 ;  /* 0x00000004020c7825 */ /* 0x002fc600078e029c */
[----:B------:R1:W-:Y:S04]  /*21520*/  STL.64 [R1+0x8e0], R14 ;  /* 0x0008e00e01007387 */ /* 0x0003e80000100a00 */
[----:B------:R1:W-:Y:S01]  /*21530*/  LDGSTS.E [R4+-0x63200], desc[UR16][R14.64], !P2 ;  /* 0x9ce000000e047fae */ /* 0x0003e2000d1a1010 */
[----:B------:R-:W-:Y:S01]  /*21540*/  ISETP.GE.U32.AND P2, PT, R6, 0x7ffffd0a, PT ;  /* 0x7ffffd0a0600780c */ /* 0x000fe20003f46070 */
[----:B------:R-:W-:Y:S02]  /*21550*/  IMAD.WIDE R18, R2, 0x4, R162 ;  /* 0x0000000402127825 */ /* 0x000fe400078e02a2 */
[----:B------:R3:W-:Y:S02]  /*21560*/  STL.64 [R1+0x418], R12 ;  /* 0x0004180c01007387 */ /* 0x0007e40000100a00 */
[----:B-----5:R-:W-:-:S02]  /*21570*/  VIADD R5, R11, 0xfffffd88 ;  /* 0xfffffd880b057836 */ /* 0x020fc40000000000 */
[----:B------:R3:W-:Y:S01]  /*21580*/  LDGSTS.E [R0+-0x63000], desc[UR16][R12.64], !P6 ;  /* 0x9d0000000c007fae */ /* 0x0007e2000f1a1010 */
[----:B------:R-:W-:Y:S01]  /*21590*/  IADD3 R6, PT, PT, R82, 0x100000, RZ ;  /* 0x0010000052067810 */ /* 0x000fe20007ffe0ff */
[----:B------:R-:W5:Y:S01]  /*215a0*/  LDC R11, c[0x0][0x3a0] ;  /* 0x0000e800ff0b7b82 */ /* 0x000f620000000800 */
[----:B-1----:R-:W-:Y:S01]  /*215b0*/  IMAD.WIDE R14, R2, 0x4, R158 ;  /* 0x00000004020e7825 */ /* 0x002fe200078e029e */
[----:B------:R-:W-:-:S04]  /*215c0*/  ISETP.GE.U32.AND P5, PT, R5, 0x7ffffd09, PT ;  /* 0x7ffffd090500780c */ /* 0x000fc80003fa6070 */
[----:B------:R1:W-:Y:S01]  /*215d0*/  LDGSTS.E [R4+-0x62e00], desc[UR16][R14.64], !P6 ;  /* 0x9d2000000e047fae */ /* 0x0003e2000f1a1010 */
[----:B---3--:R-:W-:-:S03]  /*215e0*/  IMAD.WIDE R12, R2, 0x4, R160 ;  /* 0x00000004020c7825 */ /* 0x008fc600078e02a0 */
[----:B------:R1:W-:Y:S04]  /*215f0*/  STL.64 [R1+0x8d8], R14 ;  /* 0x0008d80e01007387 */ /* 0x0003e80000100a00 */
[----:B------:R-:W-:Y:S01]  /*21600*/  LDGSTS.E [R0+-0x62c00], desc[UR16][R12.64], !P1 ;  /* 0x9d4000000c007fae */ /* 0x000fe2000c9a1010 */
[----:B------:R-:W-:Y:S02]  /*21610*/  VIADD R5, R82, 0x100000 ;  /* 0x0010000052057836 */ /* 0x000fe40000000000 */
[C---:B------:R-:W-:Y:S01]  /*21620*/  IMAD.WIDE R16, R2.reuse, 0x4, R164 ;  /* 0x0000000402107825 */ /* 0x040fe200078e02a4 */
[----:B------:R3:W-:Y:S04]  /*21630*/  LDGSTS.E [R6+-0x62a00], desc[UR16][R18.64], !P1 ;  /* 0x9d60000012067fae */ /* 0x0007e8000c9a1010 */
[----:B------:R2:W-:Y:S01]  /*21640*/  STL.64 [R1+0x408], R12 ;  /* 0x0004080c01007387 */ /* 0x0005e20000100a00 */
[----:B-1----:R-:W-:-:S03]  /*21650*/  IMAD.WIDE R14, R2, 0x4, R166 ;  /* 0x00000004020e7825 */ /* 0x002fc600078e02a6 */
[----:B------:R-:W-:Y:S01]  /*21660*/  STL.64 [R1+0x8d0], R18 ;  /* 0x0008d01201007387 */ /* 0x000fe20000100a00 */
[----:B---3--:R-:W-:-:S03]  /*21670*/  VIADD R6, R8, 0xfffffd87 ;  /* 0xfffffd8708067836 */ /* 0x008fc60000000000 */
[----:B------:R1:W-:Y:S01]  /*21680*/  LDGSTS.E [R5+-0x62800], desc[UR16][R16.64], !P2 ;  /* 0x9d80000010057fae */ /* 0x0003e2000d1a1010 */
[----:B------:R-:W3:Y:S01]  /*21690*/  LDC R8, c[0x0][0x3a0] ;  /* 0x0000e800ff087b82 */ /* 0x000ee20000000800 */
[----:B--2---:R-:W-:Y:S02]  /*216a0*/  IMAD.WIDE R12, R2, 0x4, R168 ;  /* 0x00000004020c7825 */ /* 0x004fe400078e02a8 */
[----:B------:R1:W-:Y:S01]  /*216b0*/  STL.64 [R1+0x400], R16 ;  /* 0x0004001001007387 */ /* 0x0003e20000100a00 */
[----:B------:R-:W-:Y:S02]  /*216c0*/  ISETP.GE.U32.AND P1, PT, R6, 0x7ffffd08, PT ;  /* 0x7ffffd080600780c */ /* 0x000fe40003f26070 */
[----:B----4-:R-:W-:Y:S01]  /*216d0*/  IADD3 R6, PT, PT, R7, -0x27a, RZ ;  /* 0xfffffd8607067810 */ /* 0x010fe20007ffe0ff */
[----:B------:R2:W-:Y:S03]  /*216e0*/  LDGSTS.E [R4+-0x62600], desc[UR16][R14.64], !P2 ;  /* 0x9da000000e047fae */ /* 0x0005e6000d1a1010 */
[----:B------:R-:W-:Y:S01]  /*216f0*/  ISETP.GE.U32.AND P2, PT, R6, 0x7ffffd07, PT ;  /* 0x7ffffd070600780c */ /* 0x000fe20003f46070 */
[----:B------:R-:W-:Y:S01]  /*21700*/  LDGSTS.E [R0+-0x62400], desc[UR16][R12.64], !P5 ;  /* 0x9dc000000c007fae */ /* 0x000fe2000e9a1010 */
[----:B-1----:R-:W-:-:S03]  /*21710*/  IMAD.WIDE R16, R2, 0x4, R170 ;  /* 0x0000000402107825 */ /* 0x002fc600078e02aa */
[----:B------:R2:W-:Y:S04]  /*21720*/  STL.64 [R1+0x8c8], R14 ;  /* 0x0008c80e01007387 */ /* 0x0005e80000100a00 */
[----:B------:R1:W-:Y:S04]  /*21730*/  LDGSTS.E [R5+-0x62200], desc[UR16][R16.64], !P5 ;  /* 0x9de0000010057fae */ /* 0x0003e8000e9a1010 */
[----:B------:R4:W-:Y:S01]  /*21740*/  STL.64 [R1+0x3f0], R12 ;  /* 0x0003f00c01007387 */ /* 0x0009e20000100a00 */
[----:B--2---:R-:W-:-:S04]  /*21750*/  IMAD.WIDE R14, R2, 0x4, R172 ;  /* 0x00000004020e7825 */ /* 0x004fc800078e02ac */
[----:B-1----:R-:W-:Y:S01]  /*21760*/  VIADD R5, R10, 0xfffffd85 ;  /* 0xfffffd850a057836 */ /* 0x002fe20000000000 */
[----:B------:R1:W-:Y:S01]  /*21770*/  STL.64 [R1+0x8c0], R16 ;  /* 0x0008c01001007387 */ /* 0x0003e20000100a00 */
[----:B-----5:R-:W-:Y:S01]  /*21780*/  VIADD R6, R11, 0xfffffd84 ;  /* 0xfffffd840b067836 */ /* 0x020fe20000000000 */
[----:B------:R-:W2:Y:S01]  /*21790*/  LDC R10, c[0x0][0x3a0] ;  /* 0x0000e800ff0a7b82 */ /* 0x000ea20000000800 */
[----:B----4-:R-:W-:Y:S01]  /*217a0*/  IMAD.WIDE R12, R2, 0x4, R174 ;  /* 0x00000004020c7825 */ /* 0x010fe200078e02ae */
[----:B------:R-:W-:Y:S01]  /*217b0*/  ISETP.GE.U32.AND P5, PT, R5, 0x7ffffd06, PT ;  /* 0x7ffffd060500780c */ /* 0x000fe20003fa6070 */
[----:B------:R4:W-:Y:S01]  /*217c0*/  STL.64 [R1+0x3e0], R14 ;  /* 0x0003e00e01007387 */ /* 0x0009e20000100a00 */
[----:B------:R-:W-:-:S03]  /*217d0*/  IADD3 R5, PT, PT, R82, 0x100000, RZ ;  /* 0x0010000052057810 */ /* 0x000fc60007ffe0ff */
[----:B------:R4:W-:Y:S01]  /*217e0*/  LDGSTS.E [R4+-0x62000], desc[UR16][R14.64], !P1 ;  /* 0x9e0000000e047fae */ /* 0x0009e2000c9a1010 */
[----:B-1----:R-:W-:-:S03]  /*217f0*/  IMAD.WIDE R16, R2, 0x4, R176 ;  /* 0x0000000402107825 */ /* 0x002fc600078e02b0 */
[----:B------:R-:W-:Y:S04]  /*21800*/  LDGSTS.E [R0+-0x61e00], desc[UR16][R12.64], !P1 ;  /* 0x9e2000000c007fae */ /* 0x000fe8000c9a1010 */
[----:B------:R3:W-:Y:S01]  /*21810*/  LDGSTS.E [R5+-0x61c00], desc[UR16][R16.64], !P2 ;  /* 0x9e40000010057fae */ /* 0x0007e2000d1a1010 */
[----:B----4-:R-:W-:-:S05]  /*21820*/  IMAD.WIDE R14, R2, 0x4, R178 ;  /* 0x00000004020e7825 */ /* 0x010fca00078e02b2 */
[----:B------:R1:W-:Y:S01]  /*21830*/  LDGSTS.E [R4+-0x61a00], desc[UR16][R14.64], !P2 ;  /* 0x9e6000000e047fae */ /* 0x0003e2000d1a1010 */
[----:B------:R-:W-:Y:S01]  /*21840*/  ISETP.GE.U32.AND P2, PT, R6, 0x7ffffd05, PT ;  /* 0x7ffffd050600780c */ /* 0x000fe20003f46070 */
[----:B---3--:R-:W-:Y:S02]  /*21850*/  VIADD R5, R8, 0xfffffd83 ;  /* 0xfffffd8308057836 */ /* 0x008fe40000000000 */
[----:B------:R3:W-:Y:S01]  /*21860*/  STL.64 [R1+0x8b8], R12 ;  /* 0x0008b80c01007387 */ /* 0x0007e20000100a00 */
[----:B------:R-:W-:Y:S01]  /*21870*/  IADD3 R6, PT, PT, R82, 0x100000, RZ ;  /* 0x0010000052067810 */ /* 0x000fe20007ffe0ff */
[----:B------:R-:W-:Y:S02]  /*21880*/  IMAD.WIDE R18, R2, 0x4, R182 ;  /* 0x0000000402127825 */ /* 0x000fe400078e02b6 */
[----:B------:R4:W-:Y:S01]  /*21890*/  STL.64 [R1+0x3d8], R16 ;  /* 0x0003d81001007387 */ /* 0x0009e20000100a00 */
[----:B------:R-:W-:Y:S01]  /*218a0*/  ISETP.GE.U32.AND P1, PT, R5, 0x7ffffd04, PT ;  /* 0x7ffffd040500780c */ /* 0x000fe20003f26070 */
[----:B------:R-:W-:-:S02]  /*218b0*/  VIADD R5, R82, 0x100000 ;  /* 0x0010000052057836 */ /* 0x000fc40000000000 */
[----:B------:R1:W-:Y:S01]  /*218c0*/  STL.64 [R1+0x8b0], R14 ;  /* 0x0008b00e01007387 */ /* 0x0003e20000100a00 */
[----:B---3--:R-:W-:-:S04]  /*218d0*/  IMAD.WIDE R12, R2, 0x4, R180 ;  /* 0x00000004020c7825 */ /* 0x008fc800078e02b4 */
[C---:B----4-:R-:W-:Y:S01]  /*218e0*/  IMAD.WIDE R16, R2.reuse, 0x4, R184 ;  /* 0x0000000402107825 */ /* 0x050fe200078e02b8 */
[----:B------:R3:W-:Y:S03]  /*218f0*/  LDGSTS.E [R0+-0x61800], desc[UR16][R12.64], !P5 ;  /* 0x9e8000000c007fae */ /* 0x0007e6000e9a1010 */
[----:B-1----:R-:W-:Y:S01]  /*21900*/  IMAD.WIDE R14, R2, 0x4, R186 ;  /* 0x00000004020e7825 */ /* 0x002fe200078e02ba */
[----:B------:R-:W-:Y:S03]  /*21910*/  LDGSTS.E [R6+-0x61600], desc[UR16][R18.64], !P5 ;  /* 0x9ea0000012067fae */ /* 0x000fe6000e9a1010 */
[----:B------:R-:W-:Y:S01]  /*21920*/  VIADD R7, R9, 0xfffffd82 ;  /* 0xfffffd8209077836 */ /* 0x000fe20000000000 */
[----:B------:R-:W-:Y:S04]  /*21930*/  LDGSTS.E [R5+-0x61400], desc[UR16][R16.64], !P2 ;  /* 0x9ec0000010057fae */ /* 0x000fe8000d1a1010 */
[----:B------:R1:W-:Y:S01]  /*21940*/  LDGSTS.E [R4+-0x61200], desc[UR16][R14.64], !P2 ;  /* 0x9ee000000e047fae */ /* 0x0003e2000d1a1010 */
[----:B------:R-:W-:-:S03]  /*21950*/  ISETP.GE.U32.AND P2, PT, R7, 0x7ffffd03, PT ;  /* 0x7ffffd030700780c */ /* 0x000fc60003f46070 */
[----:B------:R3:W-:Y:S04]  /*21960*/  STL.64 [R1+0x3d0], R12 ;  /* 0x0003d00c01007387 */ /* 0x0007e80000100a00 */
[----:B------:R-:W-:Y:S04]  /*21970*/  STL.64 [R1+0x8a8], R18 ;  /* 0x0008a81201007387 */ /* 0x000fe80000100a00 */
[----:B------:R-:W-:Y:S01]  /*21980*/  STL.64 [R1+0x3c0], R16 ;  /* 0x0003c01001007387 */ /* 0x000fe20000100a00 */
[----:B---3--:R-:W-:-:S03]  /*21990*/  IMAD.WIDE R12, R2, 0x4, R188 ;  /* 0x00000004020c7825 */ /* 0x008fc600078e02bc */
[----:B------:R1:W-:Y:S04]  /*219a0*/  STL.64 [R1+0x8a0], R14 ;  /* 0x0008a00e01007387 */ /* 0x0003e80000100a00 */
[----:B------:R3:W-:Y:S01]  /*219b0*/  STL.64 [R1+0x3b8], R12 ;  /* 0x0003b80c01007387 */ /* 0x0007e20000100a00 */
[----:B------:R-:W-:-:S03]  /*219c0*/  IMAD.WIDE R8, R2, 0x4, R194 ;  /* 0x0000000402087825 */ /* 0x000fc600078e02c2 */
[----:B------:R3:W-:Y:S01]  /*219d0*/  LDGSTS.E [R0+-0x61000], desc[UR16][R12.64], !P1 ;  /* 0x9f0000000c007fae */ /* 0x0007e2000c9a1010 */
[----:B-1----:R-:W-:-:S04]  /*219e0*/  IMAD.WIDE R14, R2, 0x4, R190 ;  /* 0x00000004020e7825 */ /* 0x002fc800078e02be */
[----:B---3--:R-:W-:Y:S01]  /*219f0*/  IMAD.WIDE R12, R2, 0x4, R192 ;  /* 0x00000004020c7825 */ /* 0x008fe200078e02c0 */
[----:B------:R1:W-:Y:S04]  /*21a00*/  STL.64 [R1+0x898], R14 ;  /* 0x0008980e01007387 */ /* 0x0003e80000100a00 */
[----:B------:R1:W-:Y:S01]  /*21a10*/  LDGSTS.E [R5+-0x60e00], desc[UR16][R14.64], !P1 ;  /* 0x9f2000000e057fae */ /* 0x0003e2000c9a1010 */
[----:B--2---:R-:W-:-:S03]  /*21a20*/  VIADD R6, R10, 0xfffffd81 ;  /* 0xfffffd810a067836 */ /* 0x004fc60000000000 */
[----:B------:R2:W-:Y:S01]  /*21a30*/  STL.64 [R1+0x3b0], R12 ;  /* 0x0003b00c01007387 */ /* 0x0005e20000100a00 */
[----:B------:R-:W-:-:S03]  /*21a40*/  IMAD.WIDE R10, R2, 0x4, R236 ;  /* 0x00000004020a7825 */ /* 0x000fc600078e02ec */
[----:B------:R2:W-:Y:S01]  /*21a50*/  LDGSTS.E [R4+-0x60c00], desc[UR16][R12.64], !P2 ;  /* 0x9f4000000c047fae */ /* 0x0005e2000d1a1010 */
[----:B-1----:R-:W-:-:S03]  /*21a60*/  IMAD.WIDE R14, R2, 0x4, R196 ;  /* 0x00000004020e7825 */ /* 0x002fc600078e02c4 */
[----:B------:R1:W-:Y:S04]  /*21a70*/  STL.64 [R1+0x890], R8 ;  /* 0x0008900801007387 */ /* 0x0003e80000100a00 */
[----:B------:R1:W-:Y:S01]  /*21a80*/  LDGSTS.E [R0+-0x60a00], desc[UR16][R8.64], !P2 ;  /* 0x9f60000008007fae */ /* 0x0003e2000d1a1010 */
[----:B--2---:R-:W-:-:S03]  /*21a90*/  IMAD.WIDE R12, R2, 0x4, R198 ;  /* 0x00000004020c7825 */ /* 0x004fc600078e02c6 */
[----:B------:R-:W-:Y:S04]  /*21aa0*/  STL.64 [R1+0x3a0], R14 ;  /* 0x0003a00e01007387 */ /* 0x000fe80000100a00 */
[----:B------:R2:W-:Y:S01]  /*21ab0*/  STL.64 [R1+0x888], R12 ;  /* 0x0008880c01007387 */ /* 0x0005e20000100a00 */
[----:B-1----:R-:W-:-:S03]  /*21ac0*/  IMAD.WIDE R8, R2, 0x4, R238 ;  /* 0x0000000402087825 */ /* 0x002fc600078e02ee */
[----:B------:R1:W-:Y:S04]  /*21ad0*/  STL.64 [R1+0x398], R10 ;  /* 0x0003980a01007387 */ /* 0x0003e80000100a00 */
[----:B------:R3:W-:Y:S04]  /*21ae0*/  STL.64 [R1+0x880], R8 ;  /* 0x0008800801007387 */ /* 0x0007e80000100a00 */
[----:B------:R-:W4:Y:S01]  /*21af0*/  LDL.LU.64 R20, [R1+0x220] ;  /* 0x0002200001147983 */ /* 0x000f220000300a00 */
[----:B------:R-:W-:Y:S01]  /*21b00*/  ISETP.GE.U32.AND P5, PT, R6, 0x7ffffd02, PT ;  /* 0x7ffffd020600780c */ /* 0x000fe20003fa6070 */
[----:B------:R-:W-:-:S02]  /*21b10*/  VIADD R6, R82, 0x100000 ;  /* 0x0010000052067836 */ /* 0x000fc40000000000 */
[----:B------:R-:W5:Y:S10]  /*21b20*/  LDL.LU.64 R242, [R1+0x230] ;  /* 0x0002300001f27983 */ /* 0x000f740000300a00 */
[----:B------:R1:W-:Y:S04]  /*21b30*/  LDGSTS.E [R6+-0x60800], desc[UR16][R14.64], !P5 ;  /* 0x9f8000000e067fae */ /* 0x0003e8000e9a1010 */
[----:B------:R1:W-:Y:S04]  /*21b40*/  LDGSTS.E [R5+-0x60600], desc[UR16][R12.64], !P5 ;  /* 0x9fa000000c057fae */ /* 0x0003e8000e9a1010 */
[----:B--2---:R-:W2:Y:S04]  /*21b50*/  LDL.LU.64 R12, [R1+0x240] ;  /* 0x00024000010c7983 */ /* 0x004ea80000300a00 */
[----:B------:R-:W3:Y:S04]  /*21b60*/  LDL.LU.64 R14, [R1+0x250] ;  /* 0x00025000010e7983 */ /* 0x000ee80000300a00 */
[----:B------:R-:W3:Y:S04]  /*21b70*/  LDL.LU.64 R240, [R1+0x260] ;  /* 0x0002600001f07983 */ /* 0x000ee80000300a00 */
[----:B------:R-:W1:Y:S04]  /*21b80*/  LDL.LU.64 R244, [R1+0x270] ;  /* 0x0002700001f47983 */ /* 0x000e680000300a00 */
[----:B------:R-:W3:Y:S04]  /*21b90*/  LDL.LU.64 R250, [R1+0x2b8] ;  /* 0x0002b80001fa7983 */ /* 0x000ee80000300a00 */
[----:B------:R-:W3:Y:S04]  /*21ba0*/  LDL.LU.64 R246, [R1+0x2c0] ;  /* 0x0002c00001f67983 */ /* 0x000ee80000300a00 */
[----:B------:R-:W3:Y:S01]  /*21bb0*/  LDL.LU.64 R248, [R1+0x2c8] ;  /* 0x0002c80001f87983 */ /* 0x000ee20000300a00 */
[----:B------:R-:W-:-:S04]  /*21bc0*/  IMAD.WIDE R144, R3, 0x4, R200 ;  /* 0x0000000403907825 */ /* 0x000fc800078e02c8 */
[C---:B------:R-:W-:Y:S01]  /*21bd0*/  IMAD.WIDE R124, R3.reuse, 0x4, R202 ;  /* 0x00000004037c7825 */ /* 0x040fe200078e02ca */
[----:B------:R-:W-:Y:S03]  /*21be0*/  STL.64 [R1+0x348], R144 ;  /* 0x0003489001007387 */ /* 0x000fe60000100a00 */
        /* <DEDUP_REMOVED lines=27> */
[----:B------:R-:W-:Y:S04]  /*21da0*/  STL.64 [R1+0x2d8], R30 ;  /* 0x0002d81e01007387 */ /* 0x000fe80000100a00 */
[----:B------:R-:W-:Y:S04]  /*21db0*/  STL.64 [R1+0x2b0], R140 ;  /* 0x0002b08c01007387 */ /* 0x000fe80000100a00 */
[----:B------:R-:W3:Y:S04]  /*21dc0*/  LDL.LU.64 R22, [R1+0x350] ;  /* 0x0003500001167983 */ /* 0x000ee80000300a00 */
[----:B------:R-:W3:Y:S01]  /*21dd0*/  LDL.LU.64 R26, [R1+0x358] ;  /* 0x00035800011a7983 */ /* 0x000ee20000300a00 */
[----:B------:R-:W-:-:S04]  /*21de0*/  IMAD.WIDE R16, R3, 0x4, R230 ;  /* 0x0000000403107825 */ /* 0x000fc800078e02e6 */
[----:B------:R-:W-:-:S04]  /*21df0*/  IMAD.WIDE R120, R3, 0x4, R234 ;  /* 0x0000000403787825 */ /* 0x000fc800078e02ea */
[C---:B----4-:R-:W-:Y:S02]  /*21e00*/  IMAD.WIDE R104, R3.reuse, 0x4, R20 ;  /* 0x0000000403687825 */ /* 0x050fe400078e0214 */
[----:B------:R-:W4:Y:S02]  /*21e10*/  LDL.LU.64 R20, [R1+0x360] ;  /* 0x0003600001147983 */ /* 0x000f240000300a00 */
[C---:B-----5:R-:W-:Y:S02]  /*21e20*/  IMAD.WIDE R74, R3.reuse, 0x4, R242 ;  /* 0x00000004034a7825 */ /* 0x060fe400078e02f2 */
[----:B------:R-:W-:Y:S04]  /*21e30*/  STL.64 [R1+0x2d0], R16 ;  /* 0x0002d01001007387 */ /* 0x000fe80000100a00 */
[----:B------:R-:W-:Y:S04]  /*21e40*/  STL.64 [R1+0x2a8], R120 ;  /* 0x0002a87801007387 */ /* 0x000fe80000100a00 */
[----:B------:R-:W5:Y:S01]  /*21e50*/  LDL.LU.64 R242, [R1+0x368] ;  /* 0x0003680001f27983 */ /* 0x000f620000300a00 */
[----:B--2---:R-:W-:-:S03]  /*21e60*/  IMAD.WIDE R58, R3, 0x4, R12 ;  /* 0x00000004033a7825 */ /* 0x004fc600078e020c */
[----:B------:R-:W2:Y:S04]  /*21e70*/  LDL.LU.64 R12, [R1+0x370] ;  /* 0x00037000010c7983 */ /* 0x000ea80000300a00 */
[----:B------:R-:W-:Y:S04]  /*21e80*/  STL.64 [R1+0x2a0], R104 ;  /* 0x0002a06801007387 */ /* 0x000fe80000100a00 */
[----:B------:R-:W2:Y:S01]  /*21e90*/  LDL.LU.64 R36, [R1+0x378] ;  /* 0x0003780001247983 */ /* 0x000ea20000300a00 */
[----:B---3--:R-:W-:-:S03]  /*21ea0*/  IMAD.WIDE R28, R3, 0x4, R240 ;  /* 0x00000004031c7825 */ /* 0x008fc600078e02f0 */
[----:B------:R-:W3:Y:S01]  /*21eb0*/  LDL.LU.64 R240, [R1+0x380] ;  /* 0x0003800001f07983 */ /* 0x000ee20000300a00 */
[----:B------:R-:W-:-:S03]  /*21ec0*/  IMAD.WIDE R42, R3, 0x4, R14 ;  /* 0x00000004032a7825 */ /* 0x000fc600078e020e */
[----:B------:R-:W-:Y:S01]  /*21ed0*/  STL.64 [R1+0x298], R74 ;  /* 0x0002984a01007387 */ /* 0x000fe20000100a00 */
[----:B-1----:R-:W-:-:S03]  /*21ee0*/  IMAD.WIDE R14, R3, 0x4, R244 ;  /* 0x00000004030e7825 */ /* 0x002fc600078e02f4 */
[----:B------:R-:W3:Y:S01]  /*21ef0*/  LDL.LU.64 R244, [R1+0x388] ;  /* 0x0003880001f47983 */ /* 0x000ee20000300a00 */
[----:B------:R-:W-:-:S03]  /*21f00*/  IMAD.WIDE R138, R3, 0x4, R250 ;  /* 0x00000004038a7825 */ /* 0x000fc600078e02fa */
[----:B------:R-:W-:Y:S04]  /*21f10*/  STL.64 [R1+0x290], R58 ;  /* 0x0002903a01007387 */ /* 0x000fe80000100a00 */
[----:B------:R-:W-:Y:S04]  /*21f20*/  STL.64 [R1+0x288], R42 ;  /* 0x0002882a01007387 */ /* 0x000fe80000100a00 */
[----:B------:R-:W3:Y:S01]  /*21f30*/  LDL.LU.64 R250, [R1+0x390] ;  /* 0x0003900001fa7983 */ /* 0x000ee20000300a00 */
[----:B------:R-:W-:-:S03]  /*21f40*/  IMAD.WIDE R118, R3, 0x4, R246 ;  /* 0x0000000403767825 */ /* 0x000fc600078e02f6 */
[----:B------:R-:W3:Y:S01]  /*21f50*/  LDL.LU.64 R246, [R1+0x3a8] ;  /* 0x0003a80001f67983 */ /* 0x000ee20000300a00 */
[----:B------:R-:W-:-:S03]  /*21f60*/  IMAD.WIDE R102, R3, 0x4, R248 ;  /* 0x0000000403667825 */ /* 0x000fc600078e02f8 */
[----:B------:R-:W-:Y:S04]  /*21f70*/  STL.64 [R1+0x280], R28 ;  /* 0x0002801c01007387 */ /* 0x000fe80000100a00 */
[----:B------:R-:W-:Y:S04]  /*21f80*/  STL.64 [R1+0x270], R138 ;  /* 0x0002708a01007387 */ /* 0x000fe80000100a00 */
[----:B------:R-:W3:Y:S04]  /*21f90*/  LDL.LU.64 R24, [R1+0x3c8] ;  /* 0x0003c80001187983 */ /* 0x000ee80000300a00 */
[----:B------:R-:W3:Y:S04]  /*21fa0*/  LDL.LU.64 R248, [R1+0x3e8] ;  /* 0x0003e80001f87983 */ /* 0x000ee80000300a00 */
[----:B------:R-:W3:Y:S04]  /*21fb0*/  LDL.LU.64 R34, [R1+0x3f8] ;  /* 0x0003f80001227983 */ /* 0x000ee80000300a00 */
[----:B------:R-:W-:Y:S04]  /*21fc0*/  STL.64 [R1+0x278], R14 ;  /* 0x0002780e01007387 */ /* 0x000fe80000100a00 */
[----:B------:R-:W-:Y:S01]  /*21fd0*/  STL.64 [R1+0x268], R118 ;  /* 0x0002687601007387 */ /* 0x000fe20000100a00 */
[----:B------:R-:W-:-:S03]  /*21fe0*/  IMAD.WIDE R72, R3, 0x4, R22 ;  /* 0x0000000403487825 */ /* 0x000fc600078e0216 */
[----:B------:R-:W3:Y:S04]  /*21ff0*/  LDL.LU.64 R22, [R1+0x410] ;  /* 0x0004100001167983 */ /* 0x000ee80000300a00 */
[----:B------:R-:W-:Y:S01]  /*22000*/  STL.64 [R1+0x260], R102 ;  /* 0x0002606601007387 */ /* 0x000fe20000100a00 */
[----:B------:R-:W-:-:S04]  /*22010*/  IMAD.WIDE R56, R3, 0x4, R26 ;  /* 0x0000000403387825 */ /* 0x000fc800078e021a */
[C---:B----4-:R-:W-:Y:S02]  /*22020*/  IMAD.WIDE R40, R3.reuse, 0x4, R20 ;  /* 0x0000000403287825 */ /* 0x050fe400078e0214 */
[----:B------:R-:W4:Y:S04]  /*22030*/  LDL.LU.64 R20, [R1+0x420] ;  /* 0x0004200001147983 */ /* 0x000f280000300a00 */
[----:B------:R-:W-:Y:S01]  /*22040*/  STL.64 [R1+0x258], R72 ;  /* 0x0002584801007387 */ /* 0x000fe20000100a00 */
[----:B-----5:R-:W-:-:S03]  /*22050*/  IMAD.WIDE R26, R3, 0x4, R242 ;  /* 0x00000004031a7825 */ /* 0x020fc600078e02f2 */
[----:B------:R-:W5:Y:S04]  /*22060*/  LDL.LU.64 R242, [R1+0x430] ;  /* 0x0004300001f27983 */ /* 0x000f680000300a00 */
[----:B------:R-:W-:Y:S04]  /*22070*/  STL.64 [R1+0x250], R56 ;  /* 0x0002503801007387 */ /* 0x000fe80000100a00 */
[----:B------:R-:W-:Y:S04]  /*22080*/  STL.64 [R1+0x248], R40 ;  /* 0x0002482801007387 */ /* 0x000fe80000100a00 */
[----:B------:R-:W-:Y:S01]  /*22090*/  STL.64 [R1+0x240], R26 ;  /* 0x0002401a01007387 */ /* 0x000fe20000100a00 */
[----:B--2---:R-:W-:-:S04]  /*220a0*/  IMAD.WIDE R136, R3, 0x4, R36 ;  /* 0x0000000403887825 */ /* 0x004fc800078e0224 */
[C---:B---3--:R-:W-:Y:S01]  /*220b0*/  IMAD.WIDE R116, R3.reuse, 0x4, R240 ;  /* 0x0000000403747825 */ /* 0x048fe200078e02f0 */
[----:B------:R-:W-:Y:S04]  /*220c0*/  STL.64 [R1+0x238], R136 ;  /* 0x0002388801007387 */ /* 0x000fe80000100a00 */
[----:B------:R-:W2:Y:S01]  /*220d0*/  LDL.LU.64 R240, [R1+0x438] ;  /* 0x0004380001f07983 */ /* 0x000ea20000300a00 */
[----:B------:R-:W-:-:S04]  /*220e0*/  IMAD.WIDE R12, R3, 0x4, R12 ;  /* 0x00000004030c7825 */ /* 0x000fc800078e020c */
[C---:B------:R-:W-:Y:S02]  /*220f0*/  IMAD.WIDE R100, R3.reuse, 0x4, R244 ;  /* 0x0000000403647825 */ /* 0x040fe400078e02f4 */
[----:B------:R-:W3:Y:S04]  /*22100*/  LDL.LU.64 R244, [R1+0x448] ;  /* 0x0004480001f47983 */ /* 0x000ee80000300a00 */
[----:B------:R-:W-:Y:S04]  /*22110*/  STL.64 [R1+0x2c8], R12 ;  /* 0x0002c80c01007387 */ /* 0x000fe80000100a00 */
[----:B------:R-:W-:Y:S01]  /*22120*/  STL.64 [R1+0x230], R116 ;  /* 0x0002307401007387 */ /* 0x000fe20000100a00 */
[----:B------:R-:W-:-:S03]  /*22130*/  IMAD.WIDE R70, R3, 0x4, R250 ;  /* 0x0000000403467825 */ /* 0x000fc600078e02fa */
[----:B------:R-:W3:Y:S01]  /*22140*/  LDL.LU.64 R250, [R1+0x450] ;  /* 0x0004500001fa7983 */ /* 0x000ee20000300a00 */
[----:B------:R-:W-:-:S03]  /*22150*/  IMAD.WIDE R54, R3, 0x4, R246 ;  /* 0x0000000403367825 */ /* 0x000fc600078e02f6 */
[----:B------:R-:W3:Y:S04]  /*22160*/  LDL.LU.64 R246, [R1+0x460] ;  /* 0x0004600001f67983 */ /* 0x000ee80000300a00 */
[----:B------:R-:W-:Y:S01]  /*22170*/  STL.64 [R1+0x228], R100 ;  /* 0x0002286401007387 */ /* 0x000fe20000100a00 */
[----:B------:R-:W-:-:S04]  /*22180*/  IMAD.WIDE R38, R3, 0x4, R24 ;  /* 0x0000000403267825 */ /* 0x000fc800078e0218 */
[----:B------:R-:W-:Y:S02]  /*22190*/  IMAD.WIDE R24, R3, 0x4, R248 ;  /* 0x0000000403187825 */ /* 0x000fe400078e02f8 */
[----:B------:R-:W3:Y:S01]  /*221a0*/  LDL.LU.64 R248, [R1+0x468] ;  /* 0x0004680001f87983 */ /* 0x000ee20000300a00 */
[----:B------:R-:W-:-:S04]  /*221b0*/  IADD3 R93, PT, PT, R252, -0x280, RZ ;  /* 0xfffffd80fc5d7810 */ /* 0x000fc80007ffe0ff */
[----:B------:R-:W-:Y:S01]  /*221c0*/  ISETP.GE.U32.AND P1, PT, R93, 0x7ffffd01, PT ;  /* 0x7ffffd015d00780c */ /* 0x000fe20003f26070 */
[----:B------:R-:W-:Y:S04]  /*221d0*/  STL.64 [R1+0x220], R70 ;  /* 0x0002204601007387 */ /* 0x000fe80000100a00 */
[----:B------:R-:W-:Y:S04]  /*221e0*/  STL.64 [R1+0x218], R54 ;  /* 0x0002183601007387 */ /* 0x000fe80000100a00 */
[----:B------:R-:W3:Y:S04]  /*221f0*/  LDL.LU.64 R110, [R1+0x478] ;  /* 0x00047800016e7983 */ /* 0x000ee80000300a00 */
[----:B------:R-:W3:Y:S04]  /*22200*/  LDL.LU.64 R96, [R1+0x488] ;  /* 0x0004880001607983 */ /* 0x000ee80000300a00 */
[----:B------:R-:W-:Y:S04]  /*22210*/  STL.64 [R1+0x210], R38 ;  /* 0x0002102601007387 */ /* 0x000fe80000100a00 */
[----:B------:R-:W3:Y:S04]  /*22220*/  LDL.LU.64 R94, [R1+0x490] ;  /* 0x00049000015e7983 */ /* 0x000ee80000300a00 */
[----:B------:R-:W-:Y:S04]  /*22230*/  STL.64 [R1+0x208], R24 ;  /* 0x0002081801007387 */ /* 0x000fe80000100a00 */
[----:B------:R1:W-:Y:S04]  /*22240*/  LDGSTS.E [R4+-0x60400], desc[UR16][R10.64], !P1 ;  /* 0x9fc000000a047fae */ /* 0x0003e8000c9a1010 */
[----:B------:R2:W-:Y:S01]  /*22250*/  LDGSTS.E [R0+-0x60200], desc[UR16][R8.64], !P1 ;  /* 0x9fe0000008007fae */ /* 0x0005e2000c9a1010 */
[----:B------:R-:W-:-:S03]  /*22260*/  IMAD.WIDE R130, R3, 0x4, R22 ;  /* 0x0000000403827825 */ /* 0x000fc600078e0216 */
[----:B------:R-:W0:Y:S04]  /*22270*/  LDGDEPBAR ;  /* 0x00000000000079af */ /* 0x000e280000000000 */
[----:B------:R-:W-:Y:S01]  /*22280*/  STL.64 [R1+0x200], R130 ;  /* 0x0002008201007387 */ /* 0x000fe20000100a00 */
[----:B-1----:R-:W-:-:S03]  /*22290*/  IMAD.WIDE R10, R3, 0x4, R34 ;  /* 0x00000004030a7825 */ /* 0x002fc600078e0222 */
[----:B------:R-:W3:Y:S04]  /*222a0*/  LDL.LU.64 R66, [R1+0x4a0] ;  /* 0x0004a00001427983 */ /* 0x000ee80000300a00 */
[----:B------:R-:W3:Y:S04]  /*222b0*/  LDL.LU.64 R50, [R1+0x4b0] ;  /* 0x0004b00001327983 */ /* 0x000ee80000300a00 */
[----:B------:R-:W3:Y:S04]  /*222c0*/  LDL.LU.64 R34, [R1+0x4b8] ;  /* 0x0004b80001227983 */ /* 0x000ee80000300a00 */
[----:B------:R-:W-:Y:S04]  /*222d0*/  LDGSTS.E [R92+-0x40000], desc[UR16][R144.64], P4 ;  /* 0xc0000000905c7fae */ /* 0x000fe8000a1a1010 */
[----:B------:R-:W-:Y:S04]  /*222e0*/  LDGSTS.E [R92+-0x3fc00], desc[UR16][R142.64], P4 ;  /* 0xc04000008e5c7fae */ /* 0x000fe8000a1a1010 */
[----:B------:R-:W-:Y:S04]  /*222f0*/  LDGSTS.E [R92+-0x3f800], desc[UR16][R140.64], P4 ;  /* 0xc08000008c5c7fae */ /* 0x000fe8000a1a1010 */
[----:B------:R-:W-:Y:S04]  /*22300*/  LDGSTS.E [R92+-0x3f400], desc[UR16][R138.64], P4 ;  /* 0xc0c000008a5c7fae */ /* 0x000fe8000a1a1010 */
[----:B------:R-:W-:Y:S04]  /*22310*/  LDGSTS.E [R92+-0x3f000], desc[UR16][R136.64], P4 ;  /* 0xc1000000885c7fae */ /* 0x000fe8000a1a1010 */
[----:B------:R-:W-:Y:S01]  /*22320*/  LDGSTS.E [R92+-0x3ec00], desc[UR16][R130.64], P4 ;  /* 0xc1400000825c7fae */ /* 0x000fe2000a1a1010 */
[----:B----4-:R-:W-:-:S03]  /*22330*/  IMAD.WIDE R114, R3, 0x4, R20 ;  /* 0x0000000403727825 */ /* 0x010fc600078e0214 */
[----:B------:R-:W4:Y:S04]  /*22340*/  LDL.LU.64 R20, [R1+0x4c8] ;  /* 0x0004c80001147983 */ /* 0x000f280000300a00 */
[----:B------:R-:W4:Y:S04]  /*22350*/  LDL.LU.64 R80, [R1+0x4d8] ;  /* 0x0004d80001507983 */ /* 0x000f280000300a00 */
[----:B------:R-:W-:Y:S04]  /*22360*/  STL.64 [R1+0x2c0], R10 ;  /* 0x0002c00a01007387 */ /* 0x000fe80000100a00 */
[----:B------:R-:W-:Y:S04]  /*22370*/  STL.64 [R1+0x1f8], R114 ;  /* 0x0001f87201007387 */ /* 0x000fe80000100a00 */
[----:B------:R-:W4:Y:S01]  /*22380*/  LDL.LU.64 R64, [R1+0x4e0] ;  /* 0x0004e00001407983 */ /* 0x000f220000300a00 */
[----:B-----5:R-:W-:-:S03]  /*22390*/  IMAD.WIDE R98, R3, 0x4, R242 ;  /* 0x0000000403627825 */ /* 0x020fc600078e02f2 */
[----:B------:R-:W5:Y:S04]  /*223a0*/  LDL.LU.64 R48, [R1+0x4f0] ;  /* 0x0004f00001307983 */ /* 0x000f680000300a00 */
[----:B------:R-:W-:Y:S04]  /*223b0*/  STL.64 [R1+0x1f0], R98 ;  /* 0x0001f06201007387 */ /* 0x000fe80000100a00 */
[----:B------:R-:W5:Y:S01]  /*223c0*/  LDL.LU.64 R242, [R1+0x500] ;  /* 0x0005000001f27983 */ /* 0x000f620000300a00 */
[----:B--2---:R-:W-:-:S03]  /*223d0*/  IMAD.WIDE R68, R3, 0x4, R240 ;  /* 0x0000000403447825 */ /* 0x004fc600078e02f0 */
[----:B------:R-:W2:Y:S01]  /*223e0*/  LDL.LU.64 R240, [R1+0x508] ;  /* 0x0005080001f07983 */ /* 0x000ea20000300a00 */
[----:B---3--:R-:W-:-:S03]  /*223f0*/  IMAD.WIDE R52, R3, 0x4, R244 ;  /* 0x0000000403347825 */ /* 0x008fc600078e02f4 */
[----:B------:R-:W3:Y:S04]  /*22400*/  LDL.LU.64 R244, [R1+0x518] ;  /* 0x0005180001f47983 */ /* 0x000ee80000300a00 */
[----:B------:R-:W-:Y:S01]  /*22410*/  STL.64 [R1+0x1e8], R68 ;  /* 0x0001e84401007387 */ /* 0x000fe20000100a00 */
[----:B------:R-:W-:-:S03]  /*22420*/  IMAD.WIDE R36, R3, 0x4, R250 ;  /* 0x0000000403247825 */ /* 0x000fc600078e02fa */
[----:B------:R-:W2:Y:S01]  /*22430*/  LDL.LU.64 R250, [R1+0x528] ;  /* 0x0005280001fa7983 */ /* 0x000ea20000300a00 */
[----:B------:R-:W-:-:S03]  /*22440*/  IMAD.WIDE R22, R3, 0x4, R246 ;  /* 0x0000000403167825 */ /* 0x000fc600078e02f6 */
[----:B------:R-:W2:Y:S01]  /*22450*/  LDL.LU.64 R246, [R1+0x530] ;  /* 0x0005300001f67983 */ /* 0x000ea20000300a00 */
[----:B------:R-:W-:-:S03]  /*22460*/  IMAD.WIDE R8, R3, 0x4, R248 ;  /* 0x0000000403087825 */ /* 0x000fc600078e02f8 */
[----:B------:R-:W3:Y:S01]  /*22470*/  LDL.LU.64 R248, [R1+0x540] ;  /* 0x0005400001f87983 */ /* 0x000ee20000300a00 */
[----:B------:R-:W-:-:S05]  /*22480*/  IMAD.WIDE R128, R3, 0x4, R110 ;  /* 0x0000000403807825 */ /* 0x000fca00078e026e */
[----:B------:R-:W-:Y:S01]  /*22490*/  LDGSTS.E [R92+-0x3e800], desc[UR16][R128.64], P4 ;  /* 0xc1800000805c7fae */ /* 0x000fe2000a1a1010 */
[----:B------:R-:W-:-:S04]  /*224a0*/  IMAD.WIDE R112, R3, 0x4, R96 ;  /* 0x0000000403707825 */ /* 0x000fc800078e0260 */
[----:B------:R-:W-:-:S04]  /*224b0*/  IMAD.WIDE R96, R3, 0x4, R94 ;  /* 0x0000000403607825 */ /* 0x000fc800078e025e */
[----:B------:R-:W-:-:S04]  /*224c0*/  IMAD.WIDE R66, R3, 0x4, R66 ;  /* 0x0000000403427825 */ /* 0x000fc800078e0242 */
[----:B------:R-:W-:-:S04]  /*224d0*/  IMAD.WIDE R50, R3, 0x4, R50 ;  /* 0x0000000403327825 */ /* 0x000fc800078e0232 */
[C---:B------:R-:W-:Y:S01]  /*224e0*/  IMAD.WIDE R34, R3.reuse, 0x4, R34 ;  /* 0x0000000403227825 */ /* 0x040fe200078e0222 */
[----:B------:R-:W-:Y:S04]  /*224f0*/  STL.64 [R1+0x1e0], R52 ;  /* 0x0001e03401007387 */ /* 0x000fe80000100a00 */
        /* <DEDUP_REMOVED lines=8> */
[----:B------:R-:W-:Y:S01]  /*22580*/  STL.64 [R1+0x1a0], R34 ;  /* 0x0001a02201007387 */ /* 0x000fe20000100a00 */
[----:B----4-:R-:W-:-:S05]  /*22590*/  IMAD.WIDE R126, R3, 0x4, R64 ;  /* 0x00000004037e7825 */ /* 0x010fca00078e0240 */
[----:B------:R-:W-:Y:S01]  /*225a0*/  LDGSTS.E [R92+-0x3e400], desc[UR16][R126.64], P4 ;  /* 0xc1c000007e5c7fae */ /* 0x000fe2000a1a1010 */
[----:B-----5:R-:W-:-:S03]  /*225b0*/  IMAD.WIDE R110, R3, 0x4, R48 ;  /* 0x00000004036e7825 */ /* 0x020fc600078e0230 */
[----:B------:R-:W-:Y:S04]  /*225c0*/  LDGSTS.E [R91+-0x3ff80], desc[UR16][R124.64], P4 ;  /* 0xc00800007c5b7fae */ /* 0x000fe8000a1a1010 */
[----:B------:R-:W-:Y:S04]  /*225d0*/  LDGSTS.E [R91+-0x3fb80], desc[UR16][R122.64], P4 ;  /* 0xc04800007a5b7fae */ /* 0x000fe8000a1a1010 */
[----:B------:R-:W-:Y:S04]  /*225e0*/  LDGSTS.E [R91+-0x3f780], desc[UR16][R120.64], P4 ;  /* 0xc0880000785b7fae */ /* 0x000fe8000a1a1010 */
[----:B------:R-:W-:Y:S04]  /*225f0*/  LDGSTS.E [R91+-0x3f380], desc[UR16][R118.64], P4 ;  /* 0xc0c80000765b7fae */ /* 0x000fe8000a1a1010 */
[----:B------:R-:W-:Y:S04]  /*22600*/  LDGSTS.E [R91+-0x3ef80], desc[UR16][R116.64], P4 ;  /* 0xc1080000745b7fae */ /* 0x000fe8000a1a1010 */
[----:B------:R-:W-:Y:S01]  /*22610*/  LDGSTS.E [R91+-0x3eb80], desc[UR16][R114.64], P4 ;  /* 0xc1480000725b7fae */ /* 0x000fe2000a1a1010 */
[----:B------:R-:W-:-:S03]  /*22620*/  IMAD.WIDE R6, R3, 0x4, R80 ;  /* 0x0000000403067825 */ /* 0x000fc600078e0250 */
[----:B------:R-:W-:Y:S01]  /*22630*/  LDGSTS.E [R91+-0x3e780], desc[UR16][R112.64], P4 ;  /* 0xc1880000705b7fae */ /* 0x000fe2000a1a1010 */
[----:B------:R-:W-:-:S03]  /*22640*/  IMAD.WIDE R80, R3, 0x4, R242 ;  /* 0x0000000403507825 */ /* 0x000fc600078e02f2 */
        /* <DEDUP_REMOVED lines=8> */
[----:B--2---:R-:W-:-:S03]  /*226d0*/  IMAD.WIDE R64, R3, 0x4, R240 ;  /* 0x0000000403407825 */ /* 0x004fc600078e02f0 */
[----:B------:R1:W-:Y:S04]  /*226e0*/  LDGSTS.E [R90+-0x3e300], desc[UR16][R80.64], P4 ;  /* 0xc1d00000505a7fae */ /* 0x0003e8000a1a1010 */
[----:B------:R-:W-:Y:S04]  /*226f0*/  LDGSTS.E [R89+-0x3fe80], desc[UR16][R78.64], P4 ;  /* 0xc01800004e597fae */ /* 0x000fe8000a1a1010 */
[----:B------:R-:W-:Y:S04]  /*22700*/  LDGSTS.E [R89+-0x3fa80], desc[UR16][R76.64], P4 ;  /* 0xc05800004c597fae */ /* 0x000fe8000a1a1010 */
[----:B------:R-:W-:Y:S04]  /*22710*/  LDGSTS.E [R89+-0x3f680], desc[UR16][R74.64], P4 ;  /* 0xc09800004a597fae */ /* 0x000fe8000a1a1010 */
[----:B------:R-:W-:Y:S04]  /*22720*/  LDGSTS.E [R89+-0x3f280], desc[UR16][R72.64], P4 ;  /* 0xc0d8000048597fae */ /* 0x000fe8000a1a1010 */
[----:B------:R-:W-:Y:S04]  /*22730*/  LDGSTS.E [R89+-0x3ee80], desc[UR16][R70.64], P4 ;  /* 0xc118000046597fae */ /* 0x000fe8000a1a1010 */
[----:B------:R-:W-:Y:S04]  /*22740*/  LDGSTS.E [R89+-0x3ea80], desc[UR16][R68.64], P4 ;  /* 0xc158000044597fae */ /* 0x000fe8000a1a1010 */
[----:B------:R-:W-:Y:S01]  /*22750*/  LDGSTS.E [R89+-0x3e680], desc[UR16][R66.64], P4 ;  /* 0xc198000042597fae */ /* 0x000fe2000a1a1010 */
[----:B---3--:R-:W-:-:S03]  /*22760*/  IMAD.WIDE R48, R3, 0x4, R244 ;  /* 0x0000000403307825 */ /* 0x008fc600078e02f4 */
        /* <DEDUP_REMOVED lines=26> */
[----:B------:R2:W-:Y:S01]  /*22910*/  LDGSTS.E [R86+-0x3e500], desc[UR16][R20.64], P4 ;  /* 0xc1b0000014567fae */ /* 0x0005e2000a1a1010 */
[----:B------:R-:W-:-:S03]  /*22920*/  IMAD.WIDE R4, R3, 0x4, R248 ;  /* 0x0000000403047825 */ /* 0x000fc600078e02f8 */
[----:B------:R-:W-:Y:S04]  /*22930*/  LDGSTS.E [R86+-0x3e100], desc[UR16][R94.64], P4 ;  /* 0xc1f000005e567fae */ /* 0x000fe8000a1a1010 */
[----:B------:R-:W-:Y:S04]  /*22940*/  LDGSTS.E [R85+-0x3fc80], desc[UR16][R18.64], P4 ;  /* 0xc038000012557fae */ /* 0x000fe8000a1a1010 */
[----:B------:R3:W-:Y:S04]  /*22950*/  LDGSTS.E [R85+-0x3f880], desc[UR16][R16.64], P4 ;  /* 0xc078000010557fae */ /* 0x0007e8000a1a1010 */
[----:B------:R-:W-:Y:S04]  /*22960*/  LDGSTS.E [R85+-0x3f480], desc[UR16][R14.64], P4 ;  /* 0xc0b800000e557fae */ /* 0x000fe8000a1a1010 */
[----:B------:R-:W-:Y:S04]  /*22970*/  LDGSTS.E [R85+-0x3f080], desc[UR16][R12.64], P4 ;  /* 0xc0f800000c557fae */ /* 0x000fe8000a1a1010 */
[----:B------:R-:W-:Y:S04]  /*22980*/  LDGSTS.E [R85+-0x3ec80], desc[UR16][R10.64], P4 ;  /* 0xc13800000a557fae */ /* 0x000fe8000a1a1010 */
[----:B------:R-:W-:Y:S01]  /*22990*/  LDGSTS.E [R85+-0x3e880], desc[UR16][R8.64], P4 ;  /* 0xc178000008557fae */ /* 0x000fe2000a1a1010 */
[----:B------:R-:W4:Y:S03]  /*229a0*/  S2R R248, SR_TID.X ;  /* 0x0000000000f87919 */ /* 0x000f260000002100 */
[----:B------:R-:W-:Y:S04]  /*229b0*/  LDGSTS.E [R85+-0x3e480], desc[UR16][R6.64], P4 ;  /* 0xc1b8000006557fae */ /* 0x000fe8000a1a1010 */
[----:B------:R5:W-:Y:S04]  /*229c0*/  LDGSTS.E [R85+-0x3e080], desc[UR16][R4.64], P4 ;  /* 0xc1f8000004557fae */ /* 0x000be8000a1a1010 */
[----:B------:R-:W0:Y:S04]  /*229d0*/  LDGDEPBAR ;  /* 0x00000000000079af */ /* 0x000e280000000000 */
[----:B------:R-:W-:Y:S04]  /*229e0*/  STL.64 [R1+0x198], R20 ;  /* 0x0001981401007387 */ /* 0x000fe80000100a00 */
[----:B------:R-:W-:Y:S04]  /*229f0*/  STL.64 [R1+0x190], R126 ;  /* 0x0001907e01007387 */ /* 0x000fe80000100a00 */
[----:B------:R-:W-:Y:S04]  /*22a00*/  STL.64 [R1+0x358], R6 ;  /* 0x0003580601007387 */ /* 0x000fe80000100a00 */
[----:B------:R-:W-:Y:S01]  /*22a10*/  STL.64 [R1+0x188], R110 ;  /* 0x0001886e01007387 */ /* 0x000fe20000100a00 */
[----:B------:R-:W-:-:S04]  /*22a20*/  DEPBAR.LE SB0, 0x8 ;  /* 0x000082000000791a */ /* 0x000fc80000000000 */
[----:B------:R1:W-:Y:S01]  /*22a30*/  STL.64 [R1+0x180], R80 ;  /* 0x0001805001007387 */ /* 0x0003e20000100a00 */
[C---:B----4-:R-:W-:Y:S02]  /*22a40*/  LOP3.LUT R249, R248.reuse, 0x60, RZ, 0xc0, !PT ;  /* 0x00000060f8f97812 */ /* 0x050fe400078ec0ff */
[C---:B------:R-:W-:Y:S01]  /*22a50*/  SHF.L.U32 R0, R248.reuse, 0x4, RZ ;  /* 0x00000004f8007819 */ /* 0x040fe200000006ff */
[----:B-1----:R-:W-:-:S03]  /*22a60*/  IMAD.SHL.U32 R81, R248, 0x40, RZ ;  /* 0x00000040f8517824 */ /* 0x002fc600078e00ff */
[----:B------:R-:W-:Y:S02]  /*22a70*/  LOP3.LUT R0, R0, 0x70, RZ, 0xc0, !PT ;  /* 0x0000007000007812 */ /* 0x000fe400078ec0ff */
[----:B------:R-:W-:-:S05]  /*22a80*/  LOP3.LUT R81, R81, 0x600, RZ, 0xc0, !PT ;  /* 0x0000060051517812 */ /* 0x000fca00078ec0ff */
[----:B------:R-:W-:-:S04]  /*22a90*/  IMAD R81, R249, 0x4, R81 ;  /* 0x00000004f9517824 */ /* 0x000fc800078e0251 */
[----:B------:R-:W-:Y:S01]  /*22aa0*/  IMAD.IADD R81, R0, 0x1, R81 ;  /* 0x0000000100517824 */ /* 0x000fe200078e0251 */
[----:B------:R-:W-:Y:S06]  /*22ab0*/  BAR.SYNC.DEFER_BLOCKING 0x0 ;  /* 0x0000000000007b1d */ /* 0x000fec0000010000 */
[----:B--2---:R-:W1:Y:S04]  /*22ac0*/  LDSM.16.M88.4 R20, [R81+UR7+0x14800] ;  /* 0x014800075114783b */ /* 0x004e680008000200 */
[----:B---3--:R-:W2:Y:S04]  /*22ad0*/  LDSM.16.M88.4 R16, [R81+UR7+0x15000] ;  /* 0x015000075110783b */ /* 0x008ea80008000200 */
[----:B------:R-:W-:Y:S04]  /*22ae0*/  STL.64 [R1+0x178], R64 ;  /* 0x0001784001007387 */ /* 0x000fe80000100a00 */
[----:B------:R-:W-:Y:S04]  /*22af0*/  STL.64 [R1+0x170], R48 ;  /* 0x0001703001007387 */ /* 0x000fe80000100a00 */
[----:B------:R-:W-:Y:S04]  /*22b00*/  STL.64 [R1+0x350], R4 ;  /* 0x0003500401007387 */ /* 0x000fe80000100a00 */
[----:B------:R-:W3:Y:S04]  /*22b10*/  LDSM.16.M88.4 R24, [R81+UR7+0x15800] ;  /* 0x015800075118783b */ /* 0x000ee80008000200 */
[----:B-----5:R-:W-:Y:S04]  /*22b20*/  LDSM.16.M88.4 R4, [R81+UR7] ;  /* 0x000000075104783b */ /* 0x020fe80008000200 */
[----:B------:R-:W-:Y:S04]  /*22b30*/  LDSM.16.M88.4 R8, [R81+UR7+0x800] ;  /* 0x000800075108783b */ /* 0x000fe80008000200 */
[----:B------:R-:W-:Y:S04]  /*22b40*/  LDSM.16.M88.4 R208, [R81+UR7+0x1000] ;  /* 0x0010000751d0783b */ /* 0x000fe80008000200 */
[----:B------:R-:W-:Y:S04]  /*22b50*/  LDSM.16.M88.4 R12, [R81+UR7+0x1800] ;  /* 0x00180007510c783b */ /* 0x000fe80008000200 */
[----:B-1----:R-:W-:Y:S04]  /*22b60*/  STL.64 [R1+0x10], R20 ;  /* 0x0000101401007387 */ /* 0x002fe80000100a00 */
[----:B------:R-:W-:Y:S04]  /*22b70*/  STL.64 [R1+0x18], R22 ;  /* 0x0000181601007387 */ /* 0x000fe80000100a00 */
[----:B------:R-:W1:Y:S04]  /*22b80*/  LDSM.16.M88.4 R20, [R81+UR7+0x16000] ;  /* 0x016000075114783b */ /* 0x000e680008000200 */
[----:B--2---:R-:W-:Y:S04]  /*22b90*/  STL.64 [R1], R16 ;  /* 0x0000001001007387 */ /* 0x004fe80000100a00 */
[----:B------:R-:W-:Y:S04]  /*22ba0*/  STL.64 [R1+0x8], R18 ;  /* 0x0000081201007387 */ /* 0x000fe80000100a00 */
[----:B------:R-:W2:Y:S04]  /*22bb0*/  LDSM.16.M88.4 R16, [R81+UR7+0x16800] ;  /* 0x016800075110783b */ /* 0x000ea80008000200 */
[----:B---3--:R-:W-:Y:S04]  /*22bc0*/  STL.64 [R1+0x30], R24 ;  /* 0x0000301801007387 */ /* 0x008fe80000100a00 */
[----:B------:R-:W-:Y:S04]  /*22bd0*/  STL.64 [R1+0x38], R26 ;  /* 0x0000381a01007387 */ /* 0x000fe80000100a00 */
[----:B------:R-:W3:Y:S04]  /*22be0*/  LDSM.16.M88.4 R24, [R81+UR7+0x17000] ;  /* 0x017000075118783b */ /* 0x000ee80008000200 */
[----:B------:R-:W-:Y:S04]  /*22bf0*/  LDSM.16.M88.4 R204, [R81+UR7+0x2000] ;  /* 0x0020000751cc783b */ /* 0x000fe80008000200 */
[----:B------:R-:W-:Y:S04]  /*22c00*/  LDSM.16.M88.4 R196, [R81+UR7+0x2800] ;  /* 0x0028000751c4783b */ /* 0x000fe80008000200 */
[----:B------:R-:W-:Y:S04]  /*22c10*/  LDSM.16.M88.4 R200, [R81+UR7+0x3000] ;  /* 0x0030000751c8783b */ /* 0x000fe80008000200 */
[----:B-1----:R-:W-:Y:S04]  /*22c20*/  STL.64 [R1+0x20], R20 ;  /* 0x0000201401007387 */ /* 0x002fe80000100a00 */
[----:B------:R-:W-:Y:S04]  /*22c30*/  STL.64 [R1+0x28], R22 ;  /* 0x0000281601007387 */ /* 0x000fe80000100a00 */
[----:B------:R-:W1:Y:S04]  /*22c40*/  LDSM.16.M88.4 R20, [R81+UR7+0x17800] ;  /* 0x017800075114783b */ /* 0x000e680008000200 */
[----:B--2---:R-:W-:Y:S04]  /*22c50*/  STL.64 [R1+0x50], R16 ;  /* 0x0000501001007387 */ /* 0x004fe80000100a00 */
        /* <DEDUP_REMOVED lines=58> */
[----:B------:R-:W-:Y:S04]  /*23000*/  LDSM.16.M88.4 R20, [R81+UR7+0x1f000] ;  /* 0x01f000075114783b */ /* 0x000fe80008000200 */
[----:B--2---:R-:W-:Y:S04]  /*23010*/  STL.64 [R1+0x120], R16 ;  /* 0x0001201001007387 */ /* 0x004fe80000100a00 */
[----:B------:R-:W-:Y:S04]  /*23020*/  STL.64 [R1+0x128], R18 ;  /* 0x0001281201007387 */ /* 0x000fe80000100a00 */
[----:B------:R-:W1:Y:S04]  /*23030*/  LDSM.16.M88.4 R16, [R81+UR7+0x1f800] ;  /* 0x01f800075110783b */ /* 0x000e680008000200 */
[----:B---3--:R2:W-:Y:S04]  /*23040*/  STL.64 [R1+0x150], R24 ;  /* 0x0001501801007387 */ /* 0x0085e80000100a00 */
[----:B------:R2:W-:Y:S04]  /*23050*/  STL.64 [R1+0x158], R26 ;  /* 0x0001581a01007387 */ /* 0x0005e80000100a00 */
[----:B------:R2:W3:Y:S04]  /*23060*/  LDSM.16.M88.4 R136, [R81+UR7+0xb000] ;  /* 0x00b000075188783b */ /* 0x0004e80008000200 */
[----:B------:R2:W4:Y:S04]  /*23070*/  LDSM.16.M88.4 R120, [R81+UR7+0xb800] ;  /* 0x00b800075178783b */ /* 0x0005280008000200 */
[----:B------:R2:W2:Y:S04]  /*23080*/  LDSM.16.M88.4 R124, [R81+UR7+0xc000] ;  /* 0x00c00007517c783b */ /* 0x0004a80008000200 */
[----:B------:R1:W2:Y:S04]  /*23090*/  LDSM.16.M88.4 R112, [R81+UR7+0xc800] ;  /* 0x00c800075170783b */ /* 0x0002a80008000200 */
[----:B------:R1:W2:Y:S04]  /*230a0*/  LDSM.16.M88.4 R116, [R81+UR7+0xd000] ;  /* 0x00d000075174783b */ /* 0x0002a80008000200 */
[----:B------:R1:W2:Y:S04]  /*230b0*/  LDSM.16.M88.4 R104, [R81+UR7+0xd800] ;  /* 0x00d800075168783b */ /* 0x0002a80008000200 */
[----:B------:R2:W2:Y:S04]  /*230c0*/  LDSM.16.M88.4 R108, [R81+UR7+0xe000] ;  /* 0x00e00007516c783b */ /* 0x0004a80008000200 */
[----:B-1----:R1:W-:Y:S04]  /*230d0*/  STL.64 [R1+0x160], R16 ;  /* 0x0001601001007387 */ /* 0x0023e80000100a00 */
[----:B------:R1:W-:Y:S04]  /*230e0*/  STL.64 [R1+0x140], R20 ;  /* 0x0001401401007387 */ /* 0x0003e80000100a00 */
[----:B------:R1:W-:Y:S04]  /*230f0*/  STL.64 [R1+0x148], R22 ;  /* 0x0001481601007387 */ /* 0x0003e80000100a00 */
[----:B------:R1:W-:Y:S04]  /*23100*/  STL.64 [R1+0x168], R18 ;  /* 0x0001681201007387 */ /* 0x0003e80000100a00 */
[----:B------:R1:W1:Y:S04]  /*23110*/  LDSM.16.M88.4 R96, [R81+UR7+0xe800] ;  /* 0x00e800075160783b */ /* 0x0002680008000200 */
        /* <DEDUP_REMOVED lines=10> */
[----:B------:R1:W1:Y:S01]  /*231c0*/  LDSM.16.M88.4 R244, [R81+UR7+0x14000] ;  /* 0x0140000751f4783b */ /* 0x0002620008000200 */
[----:B--234-:R-:W-:Y:S05]  /*231d0*/  @!P0 BRA `(.L_x_6) ;  /* 0x0000000800088947 */ /* 0x01cfea0003800000 */
[----:B-1----:R-:W-:Y:S01]  /*231e0*/  MOV R16, R4 ;  /* 0x0000000400107202 */ /* 0x002fe20000000f00 */
[----:B------:R-:W-:Y:S01]  /*231f0*/  IMAD.MOV.U32 R17, RZ, RZ, R6 ;  /* 0x000000ffff117224 */ /* 0x000fe200078e0006 */
[----:B------:R-:W-:Y:S01]  /*23200*/  MOV R19, R10 ;  /* 0x0000000a00137202 */ /* 0x000fe20000000f00 */
        /* <DEDUP_REMOVED lines=46> */
[----:B------:R-:W-:-:S02]  /*234f0*/  IMAD.MOV.U32 R53, RZ, RZ, R154 ;  /* 0x000000ffff357224 */ /* 0x000fc400078e009a */
[----:B------:R-:W-:Y:S02]  /*23500*/  IMAD.MOV.U32 R54, RZ, RZ, R140 ;  /* 0x000000ffff367224 */ /* 0x000fe400078e008c */
[----:B------:R-:W-:Y:S02]  /*23510*/  IMAD.MOV.U32 R56, RZ, RZ, R144 ;  /* 0x000000ffff387224 */ /* 0x000fe400078e0090 */
[----:B------:R-:W-:Y:S02]  /*23520*/  IMAD.MOV.U32 R57, RZ, RZ, R146 ;  /* 0x000000ffff397224 */ /* 0x000fe400078e0092 */
[----:B------:R-:W-:Y:S02]  /*23530*/  IMAD.MOV.U32 R59, RZ, RZ, R130 ;  /* 0x000000ffff3b7224 */ /* 0x000fe400078e0082 */
[----:B------:R-:W-:Y:S02]  /*23540*/  IMAD.MOV.U32 R60, RZ, RZ, R136 ;  /* 0x000000ffff3c7224 */ /* 0x000fe400078e0088 */
        /* <DEDUP_REMOVED lines=13> */
[----:B------:R-:W-:Y:S01]  /*23620*/  IMAD.MOV.U32 R5, RZ, RZ, R7 ;  /* 0x000000ffff057224 */ /* 0x000fe200078e0007 */
[----:B------:R1:W-:Y:S01]  /*23630*/  STTM.x64 tmem[UR11+0x80], R16 ;  /* 0x00008010000079ed */ /* 0x0003e2000834000b */
[----:B------:R-:W-:Y:S02]  /*23640*/  IMAD.MOV.U32 R7, RZ, RZ, R11 ;  /* 0x000000ffff077224 */ /* 0x000fe400078e000b */
[----:B------:R-:W-:Y:S02]  /*23650*/  IMAD.MOV.U32 R10, RZ, RZ, R13 ;  /* 0x000000ffff0a7224 */ /* 0x000fe400078e000d */
[----:B------:R-:W-:Y:S01]  /*23660*/  IMAD.MOV.U32 R11, RZ, RZ, R15 ;  /* 0x000000ffff0b7224 */ /* 0x000fe200078e000f */
[----:B------:R-:W-:Y:S01]  /*23670*/  MOV R15, R199 ;  /* 0x000000c7000f7202 */ /* 0x000fe20000000f00 */
[----:B------:R-:W-:Y:S02]  /*23680*/  IMAD.MOV.U32 R8, RZ, RZ, R209 ;  /* 0x000000ffff087224 */ /* 0x000fe400078e00d1 */
[----:B------:R-:W-:-:S02]  /*23690*/  IMAD.MOV.U32 R13, RZ, RZ, R207 ;  /* 0x000000ffff0d7224 */ /* 0x000fc400078e00cf */
[----:B------:R-:W-:Y:S02]  /*236a0*/  IMAD.MOV.U32 R14, RZ, RZ, R197 ;  /* 0x000000ffff0e7224 */ /* 0x000fe400078e00c5 */
[----:B-1----:R-:W-:Y:S01]  /*236b0*/  IMAD.MOV.U32 R16, RZ, RZ, R201 ;  /* 0x000000ffff107224 */ /* 0x002fe200078e00c9 */
        /* <DEDUP_REMOVED lines=50> */
[----:B------:R-:W-:-:S04]  /*239e0*/  IMAD.MOV.U32 R67, RZ, RZ, R215 ;  /* 0x000000ffff437224 */ /* 0x000fc800078e00d7 */
[----:B------:R2:W-:Y:S03]  /*239f0*/  STTM.x64 tmem[UR11+0x100], R4 ;  /* 0x00010004000079ed */ /* 0x0005e6000834000b */
.L_x_6:
[----:B--2---:R-:W2:Y:S01]  /*23a00*/  LDL.LU.64 R42, [R1+0x218] ;  /* 0x00021800012a7983 */ /* 0x004ea20000300a00 */
[----:B------:R-:W-:Y:S01]  /*23a10*/  IMAD.SHL.U32 R80, R3, 0x4, RZ ;  /* 0x0000000403507824 */ /* 0x000fe200078e00ff */
[----:B------:R-:W-:Y:S01]  /*23a20*/  SHF.R.S32.HI R0, RZ, 0x1f, R3 ;  /* 0x0000001fff007819 */ /* 0x000fe20000011403 */
[----:B------:R-:W3:Y:S01]  /*23a30*/  LDC R133, c[0x0][0x3a0] ;  /* 0x0000e800ff857b82 */ /* 0x000ee20000000800 */
[----:B------:R-:W4:Y:S04]  /*23a40*/  LDL.LU.64 R24, [R1+0x318] ;  /* 0x0003180001187983 */ /* 0x000f280000300a00 */
[----:B------:R-:W5:Y:S04]  /*23a50*/  LDL.LU.64 R64, [R1+0x270] ;  /* 0x0002700001407983 */ /* 0x000f680000300a00 */
[----:B------:R-:W2:Y:S04]  /*23a60*/  LDL.LU.64 R36, [R1+0x1d8] ;  /* 0x0001d80001247983 */ /* 0x000ea80000300a00 */
[----:B------:R-:W2:Y:S04]  /*23a70*/  LDL.LU.64 R38, [R1+0x210] ;  /* 0x0002100001267983 */ /* 0x000ea80000300a00 */
[----:B------:R-:W2:Y:S04]  /*23a80*/  LDL.LU.64 R62, [R1+0x190] ;  /* 0x00019000013e7983 */ /* 0x000ea80000300a00 */
[----:B------:R-:W3:Y:S04]  /*23a90*/  LDL.LU.64 R28, [R1+0x1a0] ;  /* 0x0001a000011c7983 */ /* 0x000ee80000300a00 */
[----:B------:R-:W3:Y:S04]  /*23aa0*/  LDL.LU.64 R14, [R1+0x280] ;  /* 0x00028000010e7983 */ /* 0x000ee80000300a00 */
[----:B------:R-:W3:Y:S04]  /*23ab0*/  LDL.LU.64 R8, [R1+0x240] ;  /* 0x0002400001087983 */ /* 0x000ee80000300a00 */
[----:B------:R-:W3:Y:S04]  /*23ac0*/  LDL.LU.64 R12, [R1+0x278] ;  /* 0x00027800010c7983 */ /* 0x000ee80000300a00 */
[----:B-1----:R-:W3:Y:S04]  /*23ad0*/  LDL.LU.64 R16, [R1+0x2b8] ;  /* 0x0002b80001107983 */ /* 0x002ee80000300a00 */
[----:B------:R-:W3:Y:S04]  /*23ae0*/  LDL.LU.64 R20, [R1+0x1b0] ;  /* 0x0001b00001147983 */ /* 0x000ee80000300a00 */
[----:B------:R-:W3:Y:S04]  /*23af0*/  LDL.LU.64 R56, [R1+0x178] ;  /* 0x0001780001387983 */ /* 0x000ee80000300a00 */
[----:B------:R-:W3:Y:S04]  /*23b00*/  LDL.LU.64 R60, [R1+0x260] ;  /* 0x00026000013c7983 */ /* 0x000ee80000300a00 */
[----:B------:R-:W4:Y:S04]  /*23b10*/  LDL.LU.64 R52, [R1+0x2e8] ;  /* 0x0002e80001347983 */ /* 0x000f280000300a00 */
        /* <DEDUP_REMOVED lines=17> */
[----:B------:R-:W4:Y:S01]  /*23c30*/  LDL.LU.64 R78, [R1+0x2b0] ;  /* 0x0002b000014e7983 */ /* 0x000f220000300a00 */
[----:B-----5:R-:W-:Y:S01]  /*23c40*/  IMAD.MOV.U32 R68, RZ, RZ, R64 ;  /* 0x000000ffff447224 */ /* 0x020fe200078e0040 */
[----:B------:R-:W-:Y:S01]  /*23c50*/  MOV R69, R65 ;  /* 0x0000004100457202 */ /* 0x000fe20000000f00 */
[----:B--2---:R-:W-:-:S02]  /*23c60*/  IMAD.MOV.U32 R64, RZ, RZ, R62 ;  /* 0x000000ffff407224 */ /* 0x004fc400078e003e */
[----:B------:R-:W-:Y:S01]  /*23c70*/  IMAD.MOV.U32 R65, RZ, RZ, R63 ;  /* 0x000000ffff417224 */ /* 0x000fe200078e003f */
[----:B---3--:R-:W-:Y:S01]  /*23c80*/  MOV R62, R60 ;  /* 0x0000003c003e7202 */ /* 0x008fe20000000f00 */
[----:B------:R-:W-:Y:S02]  /*23c90*/  IMAD.MOV.U32 R63, RZ, RZ, R61 ;  /* 0x000000ffff3f7224 */ /* 0x000fe400078e003d */
[----:B----4-:R-:W-:Y:S01]  /*23ca0*/  IMAD.MOV.U32 R60, RZ, RZ, R58 ;  /* 0x000000ffff3c7224 */ /* 0x010fe200078e003a */
[----:B------:R-:W-:Y:S01]  /*23cb0*/  MOV R61, R59 ;  /* 0x0000003b003d7202 */ /* 0x000fe20000000f00 */
[----:B------:R-:W-:Y:S01]  /*23cc0*/  IMAD.MOV.U32 R58, RZ, RZ, R48 ;  /* 0x000000ffff3a7224 */ /* 0x000fe200078e0030 */
[----:B------:R-:W-:Y:S01]  /*23cd0*/  MOV R48, R42 ;  /* 0x0000002a00307202 */ /* 0x000fe20000000f00 */
[----:B------:R-:W-:Y:S02]  /*23ce0*/  IMAD.MOV.U32 R59, RZ, RZ, R49 ;  /* 0x000000ffff3b7224 */ /* 0x000fe400078e0031 */
[----:B------:R-:W-:-:S02]  /*23cf0*/  IMAD.MOV.U32 R49, RZ, RZ, R43 ;  /* 0x000000ffff317224 */ /* 0x000fc400078e002b */
[----:B------:R-:W2:Y:S04]  /*23d00*/  LDL.LU.64 R42, [R1+0x1e0] ;  /* 0x0001e000012a7983 */ /* 0x000ea80000300a00 */
[----:B------:R-:W3:Y:S04]  /*23d10*/  LDL.LU.64 R96, [R1+0x200] ;  /* 0x0002000001607983 */ /* 0x000ee80000300a00 */
[----:B------:R-:W4:Y:S01]  /*23d20*/  LDL.LU.64 R74, [R1+0x1c8] ;  /* 0x0001c800014a7983 */ /* 0x000f220000300a00 */
[----:B------:R-:W-:Y:S01]  /*23d30*/  SHF.L.U64.HI R3, R3, 0x2, R0 ;  /* 0x0000000203037819 */ /* 0x000fe20000010200 */
[----:B------:R-:W-:Y:S01]  /*23d40*/  IMAD.MOV.U32 R66, RZ, RZ, R64 ;  /* 0x000000ffff427224 */ /* 0x000fe200078e0040 */
[----:B------:R-:W-:Y:S01]  /*23d50*/  IADD3 R76, P2, PT, R98, R80, RZ ;  /* 0x00000050624c7210 */ /* 0x000fe20007f5e0ff */
[----:B------:R-:W5:Y:S01]  /*23d60*/  LDL.LU.64 R104, [R1+0x348] ;  /* 0x0003480001687983 */ /* 0x000f620000300a00 */
[----:B------:R-:W-:-:S02]  /*23d70*/  MOV R67, R65 ;  /* 0x0000004100437202 */ /* 0x000fc40000000f00 */
[----:B------:R-:W-:Y:S01]  /*23d80*/  IADD3 R70, P4, PT, R78, R80, RZ ;  /* 0x000000504e467210 */ /* 0x000fe20007f9e0ff */
[----:B------:R-:W2:Y:S01]  /*23d90*/  LDL.LU.64 R106, [R1+0x300] ;  /* 0x00030000016a7983 */ /* 0x000ea20000300a00 */
[----:B------:R-:W-:-:S03]  /*23da0*/  IADD3.X R77, PT, PT, R99, R3, RZ, P2, !PT ;  /* 0x00000003634d7210 */ /* 0x000fc600017fe4ff */
[----:B------:R-:W2:Y:S01]  /*23db0*/  LDL.LU.64 R72, [R1+0x2a8] ;  /* 0x0002a80001487983 */ /* 0x000ea20000300a00 */
[-C--:B------:R-:W-:Y:S01]  /*23dc0*/  IADD3 R64, P5, PT, R68, R80.reuse, RZ ;  /* 0x0000005044407210 */ /* 0x080fe20007fbe0ff */
[--C-:B------:R-:W-:Y:S02]  /*23dd0*/  IMAD.X R71, R79, 0x1, R3.reuse, P4 ;  /* 0x000000014f477824 */ /* 0x100fe400020e0603 */
[----:B------:R-:W2:Y:S02]  /*23de0*/  LDL.LU.64 R100, [R1+0x268] ;  /* 0x0002680001647983 */ /* 0x000ea40000300a00 */
[----:B------:R-:W-:Y:S01]  /*23df0*/  IMAD.X R65, R69, 0x1, R3, P5 ;  /* 0x0000000145417824 */ /* 0x000fe200028e0603 */
[----:B-----5:R-:W-:-:S05]  /*23e00*/  IADD3 R102, P1, PT, R104, R80, RZ ;  /* 0x0000005068667210 */ /* 0x020fca0007f3e0ff */
[----:B------:R-:W-:-:S05]  /*23e10*/  IMAD.X R103, R105, 0x1, R3, P1 ;  /* 0x0000000169677824 */ /* 0x000fca00008e0603 */
[----:B------:R-:W-:Y:S04]  /*23e20*/  STL.64 [R1+0xd00], R102 ;  /* 0x000d006601007387 */ /* 0x000fe80000100a00 */
[----:B------:R1:W-:Y:S04]  /*23e30*/  STL.64 [R1+0xd40], R76 ;  /* 0x000d404c01007387 */ /* 0x0003e80000100a00 */
[----:B------:R-:W5:Y:S04]  /*23e40*/  LDL.LU.64 R108, [R1+0x1f8] ;  /* 0x0001f800016c7983 */ /* 0x000f680000300a00 */
[----:B------:R-:W2:Y:S04]  /*23e50*/  LDL.LU.64 R104, [R1+0x1c0] ;  /* 0x0001c00001687983 */ /* 0x000ea80000300a00 */
[----:B-1----:R-:W2:Y:S04]  /*23e60*/  LDL.LU.64 R76, [R1+0x188] ;  /* 0x00018800014c7983 */ /* 0x002ea80000300a00 */
[----:B------:R1:W-:Y:S04]  /*23e70*/  STL.64 [R1+0xd80], R70 ;  /* 0x000d804601007387 */ /* 0x0003e80000100a00 */
[----:B------:R3:W-:Y:S01]  /*23e80*/  STL.64 [R1+0xdc0], R64 ;  /* 0x000dc04001007387 */ /* 0x0007e20000100a00 */
[----:B-1----:R-:W-:Y:S01]  /*23e90*/  MOV R70, R62 ;  /* 0x0000003e00467202 */ /* 0x002fe20000000f00 */
[----:B------:R-:W-:Y:S01]  /*23ea0*/  IMAD.MOV.U32 R71, RZ, RZ, R63 ;  /* 0x000000ffff477224 */ /* 0x000fe200078e003f */
[----:B------:R-:W-:Y:S01]  /*23eb0*/  MOV R63, R61 ;  /* 0x0000003d003f7202 */ /* 0x000fe20000000f00 */
[----:B------:R-:W-:-:S02]  /*23ec0*/  IMAD.MOV.U32 R62, RZ, RZ, R60 ;  /* 0x000000ffff3e7224 */ /* 0x000fc400078e003c */
[----:B------:R-:W-:Y:S01]  /*23ed0*/  IMAD.MOV.U32 R60, RZ, RZ, R58 ;  /* 0x000000ffff3c7224 */ /* 0x000fe200078e003a */
[----:B------:R-:W-:Y:S01]  /*23ee0*/  MOV R58, R56 ;  /* 0x00000038003a7202 */ /* 0x000fe20000000f00 */
[----:B------:R-:W-:Y:S02]  /*23ef0*/  IMAD.MOV.U32 R61, RZ, RZ, R59 ;  /* 0x000000ffff3d7224 */ /* 0x000fe400078e003b */
[----:B------:R-:W-:Y:S01]  /*23f00*/  IMAD.MOV.U32 R59, RZ, RZ, R57 ;  /* 0x000000ffff3b7224 */ /* 0x000fe200078e0039 */
[----:B------:R-:W-:Y:S01]  /*23f10*/  MOV R57, R21 ;  /* 0x0000001500397202 */ /* 0x000fe20000000f00 */
[----:B------:R-:W-:Y:S02]  /*23f20*/  IMAD.MOV.U32 R56, RZ, RZ, R20 ;  /* 0x000000ffff387224 */ /* 0x000fe400078e0014 */
[----:B------:R-:W2:Y:S04]  /*23f30*/  LDL.LU.64 R20, [R1+0x290] ;  /* 0x0002900001147983 */ /* 0x000ea80000300a00 */
[----:B------:R-:W2:Y:S01]  /*23f40*/  LDL.LU.64 R112, [R1+0x238] ;  /* 0x0002380001707983 */ /* 0x000ea20000300a00 */
[----:B---3--:R-:W-:-:S02]  /*23f50*/  IADD3 R78, P2, PT, R96, R80, RZ ;  /* 0x00000050604e7210 */ /* 0x008fc40007f5e0ff */
[-C--:B----4-:R-:W-:Y:S01]  /*23f60*/  IADD3 R68, P4, PT, R74, R80.reuse, RZ ;  /* 0x000000504a447210 */ /* 0x090fe20007f9e0ff */
[----:B------:R-:W3:Y:S01]  /*23f70*/  LDL.LU.64 R102, [R1+0x2f8] ;  /* 0x0002f80001667983 */ /* 0x000ee20000300a00 */
[-C--:B------:R-:W-:Y:S01]  /*23f80*/  IADD3 R64, P5, PT, R66, R80.reuse, RZ ;  /* 0x0000005042407210 */ /* 0x080fe20007fbe0ff */
[--C-:B------:R-:W-:Y:S01]  /*23f90*/  IMAD.X R79, R97, 0x1, R3.reuse, P2 ;  /* 0x00000001614f7824 */ /* 0x100fe200010e0603 */
[----:B------:R-:W-:Y:S01]  /*23fa0*/  IADD3.X R69, PT, PT, R75, R3, RZ, P4, !PT ;  /* 0x000000034b457210 */ /* 0x000fe200027fe4ff */
[----:B------:R-:W4:Y:S02]  /*23fb0*/  LDL.LU.64 R98, [R1+0x2a0] ;  /* 0x0002a00001627983 */ /* 0x000f240000300a00 */
[----:B------:R-:W-:Y:S01]  /*23fc0*/  IMAD.X R65, R67, 0x1, R3, P5 ;  /* 0x0000000143417824 */ /* 0x000fe200028e0603 */
[----:B--2---:R-:W-:-:S05]  /*23fd0*/  IADD3 R110, P1, PT, R112, R80, RZ ;  /* 0x00000050706e7210 */ /* 0x004fca0007f3e0ff */
[----:B------:R-:W-:-:S05]  /*23fe0*/  IMAD.X R111, R113, 0x1, R3, P1 ;  /* 0x00000001716f7824 */ /* 0x000fca00008e0603 */
[----:B------:R-:W-:Y:S04]  /*23ff0*/  STL.64 [R1+0xdf8], R110 ;  /* 0x000df86e01007387 */ /* 0x000fe80000100a00 */
[----:B------:R-:W-:Y:S04]  /*24000*/  STL.64 [R1+0xe30], R78 ;  /* 0x000e304e01007387 */ /* 0x000fe80000100a00 */
[----:B------:R-:W-:Y:S04]  /*24010*/  STL.64 [R1+0xe58], R68 ;  /* 0x000e584401007387 */ /* 0x000fe80000100a00 */
[----:B------:R1:W-:Y:S02]  /*24020*/  STL.64 [R1+0xe70], R64 ;  /* 0x000e704001007387 */ /* 0x0003e40000100a00 */
[----:B-1----:R-:W-:Y:S01]  /*24030*/  IMAD.MOV.U32 R64, RZ, RZ, R62 ;  /* 0x000000ffff407224 */ /* 0x002fe200078e003e */
[----:B------:R-:W-:Y:S01]  /*24040*/  MOV R65, R63 ;  /* 0x0000003f00417202 */ /* 0x000fe20000000f00 */
        /* <DEDUP_REMOVED lines=9> */
[----:B------:R-:W-:Y:S01]  /*240e0*/  IMAD.MOV.U32 R53, RZ, RZ, R21 ;  /* 0x000000ffff357224 */ /* 0x000fe200078e0015 */
[----:B------:R-:W-:Y:S01]  /*240f0*/  MOV R21, R17 ;  /* 0x0000001100157202 */ /* 0x000fe20000000f00 */
[----:B------:R-:W-:-:S02]  /*24100*/  IMAD.MOV.U32 R20, RZ, RZ, R16 ;  /* 0x000000ffff147224 */ /* 0x000fc400078e0010 */
[----:B------:R-:W2:Y:S04]  /*24110*/  LDL.LU.64 R16, [R1+0x198] ;  /* 0x0001980001107983 */ /* 0x000ea80000300a00 */
[----:B------:R-:W2:Y:S04]  /*24120*/  LDL.LU.64 R96, [R1+0x1f0] ;  /* 0x0001f00001607983 */ /* 0x000ea80000300a00 */
[----:B------:R-:W2:Y:S04]  /*24130*/  LDL.LU.64 R74, [R1+0x1b8] ;  /* 0x0001b800014a7983 */ /* 0x000ea80000300a00 */
[----:B------:R-:W2:Y:S01]  /*24140*/  LDL.LU.64 R112, [R1+0x340] ;  /* 0x0003400001707983 */ /* 0x000ea20000300a00 */
[----:B------:R-:W-:-:S02]  /*24150*/  IADD3 R78, P2, PT, R106, R80, RZ ;  /* 0x000000506a4e7210 */ /* 0x000fc40007f5e0ff */
[----:B------:R-:W-:-:S03]  /*24160*/  IADD3 R66, P4, PT, R72, R80, RZ ;  /* 0x0000005048427210 */ /* 0x000fc60007f9e0ff */
[--C-:B------:R-:W-:Y:S02]  /*24170*/  IMAD.X R79, R107, 0x1, R3.reuse, P2 ;  /* 0x000000016b4f7824 */ /* 0x100fe400010e0603 */
[----:B------:R-:W-:Y:S02]  /*24180*/  IMAD.X R67, R73, 0x1, R3, P4 ;  /* 0x0000000149437824 */ /* 0x000fe400020e0603 */
[----:B------:R-:W-:Y:S01]  /*24190*/  IMAD.MOV.U32 R68, RZ, RZ, R64 ;  /* 0x000000ffff447224 */ /* 0x000fe200078e0040 */
[----:B------:R-:W-:Y:S01]  /*241a0*/  IADD3 R64, P5, PT, R100, R80, RZ ;  /* 0x0000005064407210 */ /* 0x000fe20007fbe0ff */
[----:B------:R-:W-:-:S04]  /*241b0*/  IMAD.MOV.U32 R69, RZ, RZ, R65 ;  /* 0x000000ffff457224 */ /* 0x000fc800078e0041 */
[----:B------:R-:W-:Y:S01]  /*241c0*/  IMAD.X R65, R101, 0x1, R3, P5 ;  /* 0x0000000165417824 */ /* 0x000fe200028e0603 */
[----:B--2---:R-:W-:-:S04]  /*241d0*/  IADD3 R110, P1, PT, R112, R80, RZ ;  /* 0x00000050706e7210 */ /* 0x004fc80007f3e0ff */
[----:B------:R-:W-:-:S05]  /*241e0*/  IADD3.X R111, PT, PT, R113, R3, RZ, P1, !PT ;  /* 0x00000003716f7210 */ /* 0x000fca0000ffe4ff */
[----:B------:R-:W-:Y:S04]  /*241f0*/  STL.64 [R1+0xce8], R110 ;  /* 0x000ce86e01007387 */ /* 0x000fe80000100a00 */
[----:B------:R-:W-:Y:S04]  /*24200*/  STL.64 [R1+0xd28], R78 ;  /* 0x000d284e01007387 */ /* 0x000fe80000100a00 */
[----:B------:R1:W-:Y:S02]  /*24210*/  STL.64 [R1+0xd68], R66 ;  /* 0x000d684201007387 */ /* 0x0003e40000100a00 */
        /* <DEDUP_REMOVED lines=11> */
[----:B------:R-:W2:Y:S04]  /*242d0*/  LDL.LU.64 R78, [R1+0x2f0] ;  /* 0x0002f000014e7983 */ /* 0x000ea80000300a00 */
[----:B------:R-:W2:Y:S04]  /*242e0*/  LDL.LU.64 R72, [R1+0x298] ;  /* 0x0002980001487983 */ /* 0x000ea80000300a00 */
[----:B------:R1:W-:Y:S04]  /*242f0*/  STL.64 [R1+0xda8], R64 ;  /* 0x000da84001007387 */ /* 0x0003e80000100a00 */
[----:B------:R-:W2:Y:S01]  /*24300*/  LDL.LU.64 R112, [R1+0x230] ;  /* 0x0002300001707983 */ /* 0x000ea20000300a00 */
[----:B-----5:R-:W-:-:S02]  /*24310*/  IADD3 R106, P2, PT, R108, R80, RZ ;  /* 0x000000506c6a7210 */ /* 0x020fc40007f5e0ff */
[-C--:B------:R-:W-:Y:S02]  /*24320*/  IADD3 R100, P4, PT, R104, R80.reuse, RZ ;  /* 0x0000005068647210 */ /* 0x080fe40007f9e0ff */
[----:B------:R-:W-:Y:S02]  /*24330*/  IADD3.X R107, PT, PT, R109, R3, RZ, P2, !PT ;  /* 0x000000036d6b7210 */ /* 0x000fe400017fe4ff */
[----:B-1----:R-:W-:Y:S01]  /*24340*/  IADD3 R64, P5, PT, R76, R80, RZ ;  /* 0x000000504c407210 */ /* 0x002fe20007fbe0ff */
[----:B------:R-:W-:-:S04]  /*24350*/  IMAD.X R101, R105, 0x1, R3, P4 ;  /* 0x0000000169657824 */ /* 0x000fc800020e0603 */
[----:B------:R-:W-:Y:S01]  /*24360*/  IMAD.X R65, R77, 0x1, R3, P5 ;  /* 0x000000014d417824 */ /* 0x000fe200028e0603 */
[----:B--2---:R-:W-:-:S05]  /*24370*/  IADD3 R110, P1, PT, R112, R80, RZ ;  /* 0x00000050706e7210 */ /* 0x004fca0007f3e0ff */
[----:B------:R-:W-:-:S05]  /*24380*/  IMAD.X R111, R113, 0x1, R3, P1 ;  /* 0x00000001716f7824 */ /* 0x000fca00008e0603 */
[----:B------:R-:W-:Y:S04]  /*24390*/  STL.64 [R1+0xde0], R110 ;  /* 0x000de06e01007387 */ /* 0x000fe80000100a00 */
[----:B------:R1:W-:Y:S04]  /*243a0*/  STL.64 [R1+0xe18], R106 ;  /* 0x000e186a01007387 */ /* 0x0003e80000100a00 */
[----:B------:R3:W-:Y:S04]  /*243b0*/  STL.64 [R1+0xe48], R100 ;  /* 0x000e486401007387 */ /* 0x0007e80000100a00 */
[----:B------:R2:W-:Y:S04]  /*243c0*/  STL.64 [R1+0xe68], R64 ;  /* 0x000e684001007387 */ /* 0x0005e80000100a00 */
[----:B-1----:R-:W5:Y:S01]  /*243d0*/  LDL.LU.64 R106, [R1+0x338] ;  /* 0x00033800016a7983 */ /* 0x002f620000300a00 */
[----:B----4-:R-:W-:-:S02]  /*243e0*/  IADD3 R76, P4, PT, R98, R80, RZ ;  /* 0x00000050624c7210 */ /* 0x010fc40007f9e0ff */
[-C--:B---3--:R-:W-:Y:S02]  /*243f0*/  IADD3 R100, P2, PT, R102, R80.reuse, RZ ;  /* 0x0000005066647210 */ /* 0x088fe40007f5e0ff */
[----:B--2---:R-:W-:-:S03]  /*24400*/  IADD3 R64, P5, PT, R70, R80, RZ ;  /* 0x0000005046407210 */ /* 0x004fc60007fbe0ff */
[--C-:B------:R-:W-:Y:S02]  /*24410*/  IMAD.X R101, R103, 0x1, R3.reuse, P2 ;  /* 0x0000000167657824 */ /* 0x100fe400010e0603 */
[----:B------:R-:W-:Y:S01]  /*24420*/  IMAD.X R77, R99, 0x1, R3, P4 ;  /* 0x00000001634d7824 */ /* 0x000fe200020e0603 */
[----:B------:R-:W-:Y:S02]  /*24430*/  IADD3.X R65, PT, PT, R71, R3, RZ, P5, !PT ;  /* 0x0000000347417210 */ /* 0x000fe40002ffe4ff */
[----:B-----5:R-:W-:-:S04]  /*24440*/  IADD3 R104, P1, PT, R106, R80, RZ ;  /* 0x000000506a687210 */ /* 0x020fc80007f3e0ff */
[----:B------:R-:W-:-:S05]  /*24450*/  IADD3.X R105, PT, PT, R107, R3, RZ, P1, !PT ;  /* 0x000000036b697210 */ /* 0x000fca0000ffe4ff */
[----:B------:R-:W-:Y:S04]  /*24460*/  STL.64 [R1+0xcd0], R104 ;  /* 0x000cd06801007387 */ /* 0x000fe80000100a00 */
[----:B------:R1:W-:Y:S04]  /*24470*/  STL.64 [R1+0xd10], R100 ;  /* 0x000d106401007387 */ /* 0x0003e80000100a00 */
[----:B------:R2:W-:Y:S04]  /*24480*/  STL.64 [R1+0xd50], R76 ;  /* 0x000d504c01007387 */ /* 0x0005e80000100a00 */
[----:B------:R3:W-:Y:S04]  /*24490*/  STL.64 [R1+0xd90], R64 ;  /* 0x000d904001007387 */ /* 0x0007e80000100a00 */
[----:B-1----:R-:W4:Y:S01]  /*244a0*/  LDL.LU.64 R100, [R1+0x228] ;  /* 0x0002280001647983 */ /* 0x002f220000300a00 */
[----:B------:R-:W-:-:S02]  /*244b0*/  IADD3 R70, P4, PT, R74, R80, RZ ;  /* 0x000000504a467210 */ /* 0x000fc40007f9e0ff */
[-C--:B--2---:R-:W-:Y:S02]  /*244c0*/  IADD3 R76, P2, PT, R96, R80.reuse, RZ ;  /* 0x00000050604c7210 */ /* 0x084fe40007f5e0ff */
[----:B---3--:R-:W-:-:S03]  /*244d0*/  IADD3 R64, P5, PT, R68, R80, RZ ;  /* 0x0000005044407210 */ /* 0x008fc60007fbe0ff */
[--C-:B------:R-:W-:Y:S01]  /*244e0*/  IMAD.X R77, R97, 0x1, R3.reuse, P2 ;  /* 0x00000001614d7824 */ /* 0x100fe200010e0603 */
[----:B------:R-:W-:Y:S01]  /*244f0*/  IADD3.X R71, PT, PT, R75, R3, RZ, P4, !PT ;  /* 0x000000034b477210 */ /* 0x000fe200027fe4ff */
[----:B------:R-:W-:Y:S01]  /*24500*/  IMAD.X R65, R69, 0x1, R3, P5 ;  /* 0x0000000145417824 */ /* 0x000fe200028e0603 */
[----:B----4-:R-:W-:-:S05]  /*24510*/  IADD3 R98, P1, PT, R100, R80, RZ ;  /* 0x0000005064627210 */ /* 0x010fca0007f3e0ff */
        /* <DEDUP_REMOVED lines=20> */
[----:B------:R-:W3:Y:S02]  /*24660*/  LDL.LU.64 R96, [R1+0x330] ;  /* 0x0003300001607983 */ /* 0x000ee40000300a00 */
[----:B---3--:R-:W-:-:S05]  /*24670*/  IADD3 R74, P1, PT, R96, R80, RZ ;  /* 0x00000050604a7210 */ /* 0x008fca0007f3e0ff */
[----:B------:R-:W-:-:S05]  /*24680*/  IMAD.X R75, R97, 0x1, R3, P1 ;  /* 0x00000001614b7824 */ /* 0x000fca00008e0603 */
[----:B------:R1:W-:Y:S04]  /*24690*/  STL.64 [R1+0xca0], R74 ;  /* 0x000ca04a01007387 */ /* 0x0003e80000100a00 */
[----:B-1----:R-:W3:Y:S01]  /*246a0*/  LDL.LU.64 R74, [R1+0x220] ;  /* 0x00022000014a7983 */ /* 0x002ee20000300a00 */
[----:B------:R-:W-:Y:S01]  /*246b0*/  IMAD.MOV.U32 R70, RZ, RZ, R62 ;  /* 0x000000ffff467224 */ /* 0x000fe200078e003e */
[----:B------:R-:W-:Y:S02]  /*246c0*/  MOV R62, R60 ;  /* 0x0000003c003e7202 */ /* 0x000fe40000000f00 */
[-C--:B------:R-:W-:Y:S02]  /*246d0*/  IADD3 R76, P2, PT, R78, R80.reuse, RZ ;  /* 0x000000504e4c7210 */ /* 0x080fe40007f5e0ff */
[----:B------:R-:W-:-:S02]  /*246e0*/  IADD3 R68, P4, PT, R72, R80, RZ ;  /* 0x0000005048447210 */ /* 0x000fc40007f9e0ff */
[----:B------:R-:W-:Y:S01]  /*246f0*/  IADD3 R60, P5, PT, R66, R80, RZ ;  /* 0x00000050423c7210 */ /* 0x000fe20007fbe0ff */
[----:B------:R-:W-:Y:S01]  /*24700*/  IMAD.MOV.U32 R71, RZ, RZ, R63 ;  /* 0x000000ffff477224 */ /* 0x000fe200078e003f */
[----:B------:R-:W-:Y:S01]  /*24710*/  IADD3.X R77, PT, PT, R79, R3, RZ, P2, !PT ;  /* 0x000000034f4d7210 */ /* 0x000fe200017fe4ff */
[----:B------:R-:W-:Y:S02]  /*24720*/  IMAD.MOV.U32 R63, RZ, RZ, R61 ;  /* 0x000000ffff3f7224 */ /* 0x000fe400078e003d */
[--C-:B------:R-:W-:Y:S02]  /*24730*/  IMAD.X R69, R73, 0x1, R3.reuse, P4 ;  /* 0x0000000149457824 */ /* 0x100fe400020e0603 */
[----:B------:R-:W-:Y:S01]  /*24740*/  IMAD.X R61, R67, 0x1, R3, P5 ;  /* 0x00000001433d7824 */ /* 0x000fe200028e0603 */
[----:B------:R-:W-:Y:S01]  /*24750*/  STL.64 [R1+0xcf0], R76 ;  /* 0x000cf04c01007387 */ /* 0x000fe20000100a00 */
[----:B------:R-:W-:-:S03]  /*24760*/  MOV R66, R54 ;  /* 0x0000003600427202 */ /* 0x000fc60000000f00 */
[----:B------:R1:W-:Y:S01]  /*24770*/  STL.64 [R1+0xd30], R68 ;  /* 0x000d304401007387 */ /* 0x0003e20000100a00 */
[----:B------:R-:W-:-:S03]  /*24780*/  IADD3 R54, P5, PT, R58, R80, RZ ;  /* 0x000000503a367210 */ /* 0x000fc60007fbe0ff */
[----:B------:R4:W-:Y:S01]  /*24790*/  STL.64 [R1+0xd70], R60 ;  /* 0x000d703c01007387 */ /* 0x0009e20000100a00 */
[----:B------:R-:W-:Y:S01]  /*247a0*/  IMAD.MOV.U32 R67, RZ, RZ, R55 ;  /* 0x000000ffff437224 */ /* 0x000fe200078e0037 */
[-C--:B-1----:R-:W-:Y:S02]  /*247b0*/  IADD3 R68, P2, PT, R70, R80.reuse, RZ ;  /* 0x0000005046447210 */ /* 0x082fe40007f5e0ff */
[----:B----4-:R-:W-:Y:S02]  /*247c0*/  IADD3 R60, P4, PT, R64, R80, RZ ;  /* 0x00000050403c7210 */ /* 0x010fe40007f9e0ff */
[----:B------:R-:W-:Y:S01]  /*247d0*/  IADD3.X R69, PT, PT, R71, R3, RZ, P2, !PT ;  /* 0x0000000347457210 */ /* 0x000fe200017fe4ff */
[--C-:B------:R-:W-:Y:S02]  /*247e0*/  IMAD.X R55, R59, 0x1, R3.reuse, P5 ;  /* 0x000000013b377824 */ /* 0x100fe400028e0603 */
[----:B------:R-:W-:Y:S01]  /*247f0*/  IMAD.X R61, R65, 0x1, R3, P4 ;  /* 0x00000001413d7824 */ /* 0x000fe200020e0603 */
[----:B------:R-:W-:-:S02]  /*24800*/  MOV R58, R52 ;  /* 0x00000034003a7202 */ /* 0x000fc40000000f00 */
[----:B------:R-:W-:Y:S01]  /*24810*/  IADD3 R52, P4, PT, R56, R80, RZ ;  /* 0x0000005038347210 */ /* 0x000fe20007f9e0ff */
[----:B------:R-:W-:-:S04]  /*24820*/  IMAD.MOV.U32 R59, RZ, RZ, R53 ;  /* 0x000000ffff3b7224 */ /* 0x000fc800078e0035 */
[----:B------:R-:W-:Y:S01]  /*24830*/  IMAD.X R53, R57, 0x1, R3, P4 ;  /* 0x0000000139357824 */ /* 0x000fe200020e0603 */
[----:B---3--:R-:W-:-:S05]  /*24840*/  IADD3 R72, P1, PT, R74, R80, RZ ;  /* 0x000000504a487210 */ /* 0x008fca0007f3e0ff */
[----:B------:R-:W-:Y:S01]  /*24850*/  IMAD.X R73, R75, 0x1, R3, P1 ;  /* 0x000000014b497824 */ /* 0x000fe200008e0603 */
[----:B------:R-:W-:-:S04]  /*24860*/  IADD3 R64, P1, PT, R66, R80, RZ ;  /* 0x0000005042407210 */ /* 0x000fc80007f3e0ff */
[----:B------:R-:W-:Y:S04]  /*24870*/  STL.64 [R1+0xdb0], R72 ;  /* 0x000db04801007387 */ /* 0x000fe80000100a00 */
[----:B------:R-:W-:Y:S04]  /*24880*/  STL.64 [R1+0xde8], R68 ;  /* 0x000de84401007387 */ /* 0x000fe80000100a00 */
[----:B------:R1:W-:Y:S04]  /*24890*/  STL.64 [R1+0xe20], R60 ;  /* 0x000e203c01007387 */ /* 0x0003e80000100a00 */
[----:B------:R3:W-:Y:S01]  /*248a0*/  STL.64 [R1+0xe50], R54 ;  /* 0x000e503601007387 */ /* 0x0007e20000100a00 */
[----:B------:R-:W-:-:S02]  /*248b0*/  IADD3.X R65, PT, PT, R67, R3, RZ, P1, !PT ;  /* 0x0000000343417210 */ /* 0x000fc40000ffe4ff */
[-C--:B-1----:R-:W-:Y:S01]  /*248c0*/  IADD3 R60, P2, PT, R62, R80.reuse, RZ ;  /* 0x000000503e3c7210 */ /* 0x082fe20007f5e0ff */
[----:B---3--:R-:W-:Y:S02]  /*248d0*/  IMAD.MOV.U32 R54, RZ, RZ, R48 ;  /* 0x000000ffff367224 */ /* 0x008fe400078e0030 */
[----:B--2---:R-:W-:Y:S01]  /*248e0*/  IMAD.MOV.U32 R48, RZ, RZ, R42 ;  /* 0x000000ffff307224 */ /* 0x004fe200078e002a */
[-C--:B------:R-:W-:Y:S01]  /*248f0*/  IADD3 R42, P5, PT, R44, R80.reuse, RZ ;  /* 0x000000502c2a7210 */ /* 0x080fe20007fbe0ff */
[----:B------:R-:W-:Y:S01]  /*24900*/  IMAD.X R61, R63, 0x1, R3, P2 ;  /* 0x000000013f3d7824 */ /* 0x000fe200010e0603 */
[----:B------:R-:W-:Y:S01]  /*24910*/  MOV R55, R49 ;  /* 0x0000003100377202 */ /* 0x000fe20000000f00 */
[----:B------:R-:W-:Y:S01]  /*24920*/  IMAD.MOV.U32 R49, RZ, RZ, R43 ;  /* 0x000000ffff317224 */ /* 0x000fe200078e002b */
[----:B------:R-:W-:Y:S01]  /*24930*/  IADD3.X R43, PT, PT, R45, R3, RZ, P5, !PT ;  /* 0x000000032d2b7210 */ /* 0x000fe20002ffe4ff */
[----:B------:R-:W-:Y:S01]  /*24940*/  STL.64 [R1+0xc70], R64 ;  /* 0x000c704001007387 */ /* 0x000fe20000100a00 */
[----:B------:R-:W-:-:S03]  /*24950*/  IADD3 R56, P1, PT, R58, R80, RZ ;  /* 0x000000503a387210 */ /* 0x000fc60007f3e0ff */
[----:B------:R-:W-:Y:S04]  /*24960*/  STL.64 [R1+0xcd8], R60 ;  /* 0x000cd83c01007387 */ /* 0x000fe80000100a00 */
[----:B------:R1:W-:Y:S04]  /*24970*/  STL.64 [R1+0xd18], R52 ;  /* 0x000d183401007387 */ /* 0x0003e80000100a00 */
[----:B------:R2:W-:Y:S01]  /*24980*/  STL.64 [R1+0xd58], R42 ;  /* 0x000d582a01007387 */ /* 0x0005e20000100a00 */
[-C--:B------:R-:W-:Y:S01]  /*24990*/  IADD3 R44, P4, PT, R48, R80.reuse, RZ ;  /* 0x00000050302c7210 */ /* 0x080fe20007f9e0ff */
[----:B------:R-:W-:Y:S01]  /*249a0*/  IMAD.X R57, R59, 0x1, R3, P1 ;  /* 0x000000013b397824 */ /* 0x000fe200008e0603 */
[----:B-1----:R-:W-:Y:S01]  /*249b0*/  IADD3 R52, P2, PT, R54, R80, RZ ;  /* 0x0000005036347210 */ /* 0x002fe20007f5e0ff */
[----:B--2---:R-:W-:Y:S01]  /*249c0*/  IMAD.MOV.U32 R42, RZ, RZ, R38 ;  /* 0x000000ffff2a7224 */ /* 0x004fe200078e0026 */
[----:B------:R-:W-:Y:S01]  /*249d0*/  MOV R38, R36 ;  /* 0x0000002400267202 */ /* 0x000fe20000000f00 */
[----:B------:R-:W-:Y:S01]  /*249e0*/  IMAD.MOV.U32 R36, RZ, RZ, R24 ;  /* 0x000000ffff247224 */ /* 0x000fe200078e0018 */
[----:B------:R-:W-:Y:S01]  /*249f0*/  IADD3 R24, P5, PT, R34, R80, RZ ;  /* 0x0000005022187210 */ /* 0x000fe20007fbe0ff */
[----:B------:R-:W-:Y:S01]  /*24a00*/  IMAD.MOV.U32 R43, RZ, RZ, R39 ;  /* 0x000000ffff2b7224 */ /* 0x000fe200078e0027 */
[----:B------:R-:W-:Y:S01]  /*24a10*/  IADD3.X R45, PT, PT, R49, R3, RZ, P4, !PT ;  /* 0x00000003312d7210 */ /* 0x000fe200027fe4ff */
[----:B------:R-:W-:Y:S01]  /*24a20*/  IMAD.MOV.U32 R39, RZ, RZ, R37 ;  /* 0x000000ffff277224 */ /* 0x000fe200078e0025 */
[----:B------:R-:W-:Y:S01]  /*24a30*/  MOV R37, R25 ;  /* 0x0000001900257202 */ /* 0x000fe20000000f00 */
[----:B------:R-:W-:-:S02]  /*24a40*/  IMAD.X R53, R55, 0x1, R3, P2 ;  /* 0x0000000137357824 */ /* 0x000fc400010e0603 */
[----:B------:R-:W-:Y:S01]  /*24a50*/  IMAD.X R25, R35, 0x1, R3, P5 ;  /* 0x0000000123197824 */ /* 0x000fe200028e0603 */
[----:B------:R-:W-:Y:S01]  /*24a60*/  STL.64 [R1+0xd98], R56 ;  /* 0x000d983801007387 */ /* 0x000fe20000100a00 */
[----:B------:R-:W-:-:S03]  /*24a70*/  IADD3 R48, P1, PT, R50, R80, RZ ;  /* 0x0000005032307210 */ /* 0x000fc60007f3e0ff */
[----:B------:R-:W-:Y:S04]  /*24a80*/  STL.64 [R1+0xdd0], R52 ;  /* 0x000dd03401007387 */ /* 0x000fe80000100a00 */
[----:B------:R1:W-:Y:S04]  /*24a90*/  STL.64 [R1+0xe08], R44 ;  /* 0x000e082c01007387 */ /* 0x0003e80000100a00 */
[----:B------:R2:W-:Y:S01]  /*24aa0*/  STL.64 [R1+0xe40], R24 ;  /* 0x000e401801007387 */ /* 0x0005e20000100a00 */
[-C--:B------:R-:W-:Y:S01]  /*24ab0*/  IADD3 R34, P4, PT, R40, R80.reuse, RZ ;  /* 0x0000005028227210 */ /* 0x080fe20007f9e0ff */
[----:B------:R-:W-:Y:S01]  /*24ac0*/  IMAD.X R49, R51, 0x1, R3, P1 ;  /* 0x0000000133317824 */ /* 0x000fe200008e0603 */
[-C--:B-1----:R-:W-:Y:S01]  /*24ad0*/  IADD3 R44, P2, PT, R46, R80.reuse, RZ ;  /* 0x000000502e2c7210 */ /* 0x082fe20007f5e0ff */
[----:B--2---:R-:W-:Y:S01]  /*24ae0*/  IMAD.MOV.U32 R24, RZ, RZ, R18 ;  /* 0x000000ffff187224 */ /* 0x004fe200078e0012 */
[----:B------:R-:W-:-:S02]  /*24af0*/  IADD3 R18, P5, PT, R26, R80, RZ ;  /* 0x000000501a127210 */ /* 0x000fc40007fbe0ff */
[----:B------:R-:W-:Y:S01]  /*24b00*/  MOV R25, R19 ;  /* 0x0000001300197202 */ /* 0x000fe20000000f00 */
[--C-:B------:R-:W-:Y:S02]  /*24b10*/  IMAD.X R45, R47, 0x1, R3.reuse, P2 ;  /* 0x000000012f2d7824 */ /* 0x100fe400010e0603 */
[----:B------:R-:W-:Y:S01]  /*24b20*/  IMAD.X R19, R27, 0x1, R3, P5 ;  /* 0x000000011b137824 */ /* 0x000fe200028e0603 */
[----:B------:R-:W-:Y:S01]  /*24b30*/  IADD3.X R35, PT, PT, R41, R3, RZ, P4, !PT ;  /* 0x0000000329237210 */ /* 0x000fe200027fe4ff */
[----:B------:R-:W-:Y:S01]  /*24b40*/  STL.64 [R1+0xc40], R48 ;  /* 0x000c403001007387 */ /* 0x000fe20000100a00 */
[----:B------:R-:W-:-:S03]  /*24b50*/  IADD3 R40, P1, PT, R42, R80, RZ ;  /* 0x000000502a287210 */ /* 0x000fc60007f3e0ff */
[----:B------:R1:W-:Y:S01]  /*24b60*/  STL.64 [R1+0xd38], R18 ;  /* 0x000d381201007387 */ /* 0x0003e20000100a00 */
[----:B------:R-:W-:-:S03]  /*24b70*/  IMAD.MOV.U32 R26, RZ, RZ, R6 ;  /* 0x000000ffff1a7224 */ /* 0x000fc600078e0006 */
[----:B------:R-:W-:Y:S01]  /*24b80*/  STL.64 [R1+0xcb8], R44 ;  /* 0x000cb82c01007387 */ /* 0x000fe20000100a00 */
[----:B------:R-:W-:-:S03]  /*24b90*/  MOV R6, R4 ;  /* 0x0000000400067202 */ /* 0x000fc60000000f00 */
[----:B------:R2:W-:Y:S01]  /*24ba0*/  STL.64 [R1+0xcf8], R34 ;  /* 0x000cf82201007387 */ /* 0x0005e20000100a00 */
[-C--:B------:R-:W-:Y:S01]  /*24bb0*/  IADD3 R4, P5, PT, R134, R80.reuse, RZ ;  /* 0x0000005086047210 */ /* 0x080fe20007fbe0ff */
[----:B------:R-:W-:Y:S01]  /*24bc0*/  IMAD.X R41, R43, 0x1, R3, P1 ;  /* 0x000000012b297824 */ /* 0x000fe200008e0603 */
[----:B------:R-:W-:Y:S01]  /*24bd0*/  SHF.R.S32.HI R0, RZ, 0x1f, R2 ;  /* 0x0000001fff007819 */ /* 0x000fe20000011402 */
[----:B-1----:R-:W-:Y:S01]  /*24be0*/  IMAD.MOV.U32 R18, RZ, RZ, R12 ;  /* 0x000000ffff127224 */ /* 0x002fe200078e000c */
[-C--:B------:R-:W-:Y:S01]  /*24bf0*/  IADD3 R12, P4, PT, R28, R80.reuse, RZ ;  /* 0x000000501c0c7210 */ /* 0x080fe20007f9e0ff */
[----:B------:R-:W-:Y:S01]  /*24c00*/  IMAD.MOV.U32 R27, RZ, RZ, R7 ;  /* 0x000000ffff1b7224 */ /* 0x000fe200078e0007 */
[----:B------:R-:W-:Y:S02]  /*24c10*/  MOV R19, R13 ;  /* 0x0000000d00137202 */ /* 0x000fe40000000f00 */
[-C--:B--2---:R-:W-:Y:S01]  /*24c20*/  IADD3 R34, P2, PT, R38, R80.reuse, RZ ;  /* 0x0000005026227210 */ /* 0x084fe20007f5e0ff */
[----:B------:R-:W-:Y:S01]  /*24c30*/  IMAD.X R13, R29, 0x1, R3, P4 ;  /* 0x000000011d0d7824 */ /* 0x000fe200020e0603 */
[----:B------:R-:W1:Y:S02]  /*24c40*/  LDC R134, c[0x0][0x3a0] ;  /* 0x0000e800ff867b82 */ /* 0x000e640000000800 */
[----:B------:R-:W-:Y:S01]  /*24c50*/  IADD3.X R35, PT, PT, R39, R3, RZ, P2, !PT ;  /* 0x0000000327237210 */ /* 0x000fe200017fe4ff */
[----:B------:R-:W-:Y:S01]  /*24c60*/  IMAD.MOV.U32 R7, RZ, RZ, R5 ;  /* 0x000000ffff077224 */ /* 0x000fe200078e0005 */
[----:B------:R-:W-:Y:S01]  /*24c70*/  STL.64 [R1+0xd78], R40 ;  /* 0x000d782801007387 */ /* 0x000fe20000100a00 */
[----:B------:R-:W-:Y:S01]  /*24c80*/  IMAD.X R5, R135, 0x1, R3, P5 ;  /* 0x0000000187057824 */ /* 0x000fe200028e0603 */
[----:B------:R-:W-:-:S02]  /*24c90*/  IADD3 R28, P2, PT, R30, R80, RZ ;  /* 0x000000501e1c7210 */ /* 0x000fc40007f5e0ff */
[----:B------:R2:W-:Y:S01]  /*24ca0*/  STL.64 [R1+0xdb8], R34 ;  /* 0x000db82201007387 */ /* 0x0005e20000100a00 */
[----:B------:R-:W-:Y:S01]  /*24cb0*/  SHF.L.U64.HI R0, R2, 0x2, R0 ;  /* 0x0000000202007819 */ /* 0x000fe20000010200 */
[----:B------:R-:W3:Y:S02]  /*24cc0*/  LDC R135, c[0x0][0x3a0] ;  /* 0x0000e800ff877b82 */ /* 0x000ee40000000800 */
[----:B------:R4:W-:Y:S01]  /*24cd0*/  STL.64 [R1+0xdf0], R12 ;  /* 0x000df00c01007387 */ /* 0x0009e20000100a00 */
[----:B------:R-:W-:-:S03]  /*24ce0*/  IMAD.X R29, R31, 0x1, R3, P2 ;  /* 0x000000011f1d7824 */ /* 0x000fc600010e0603 */
[----:B------:R5:W-:Y:S01]  /*24cf0*/  STL.64 [R1+0xe28], R4 ;  /* 0x000e280401007387 */ /* 0x000be20000100a00 */
[-C--:B--2---:R-:W-:Y:S02]  /*24d00*/  IADD3 R34, P1, PT, R36, R80.reuse, RZ ;  /* 0x0000005024227210 */ /* 0x084fe40007f3e0ff */
[-C--:B----4-:R-:W-:Y:S02]  /*24d10*/  IADD3 R12, P4, PT, R14, R80.reuse, RZ ;  /* 0x000000500e0c7210 */ /* 0x090fe40007f9e0ff */
[----:B------:R-:W-:Y:S02]  /*24d20*/  IADD3.X R35, PT, PT, R37, R3, RZ, P1, !PT ;  /* 0x0000000325237210 */ /* 0x000fe40000ffe4ff */
[-C--:B-----5:R-:W-:Y:S01]  /*24d30*/  IADD3 R4, P5, PT, R8, R80.reuse, RZ ;  /* 0x0000005008047210 */ /* 0x0a0fe20007fbe0ff */
[--C-:B------:R-:W-:Y:S01]  /*24d40*/  IMAD.X R13, R15, 0x1, R3.reuse, P4 ;  /* 0x000000010f0d7824 */ /* 0x100fe200020e0603 */
[----:B------:R-:W-:Y:S01]  /*24d50*/  IADD3 R8, P1, PT, R10, R80, RZ ;  /* 0x000000500a087210 */ /* 0x000fe20007f3e0ff */
[----:B------:R-:W-:Y:S02]  /*24d60*/  STL.64 [R1+0xc20], R34 ;  /* 0x000c202201007387 */ /* 0x000fe40000100a00 */
[----:B------:R-:W-:-:S02]  /*24d70*/  IMAD.X R5, R9, 0x1, R3, P5 ;  /* 0x0000000109057824 */ /* 0x000fc400028e0603 */
[----:B------:R-:W-:Y:S01]  /*24d80*/  STL.64 [R1+0xc88], R28 ;  /* 0x000c881c01007387 */ /* 0x000fe20000100a00 */
[----:B------:R-:W-:-:S03]  /*24d90*/  IADD3.X R9, PT, PT, R11, R3, RZ, P1, !PT ;  /* 0x000000030b097210 */ /* 0x000fc60000ffe4ff */
[----:B------:R2:W-:Y:S04]  /*24da0*/  STL.64 [R1+0xce0], R12 ;  /* 0x000ce00c01007387 */ /* 0x0005e80000100a00 */
[----:B--2---:R-:W2:Y:S04]  /*24db0*/  LDL.LU.64 R12, [R1+0x6b8] ;  /* 0x0006b800010c7983 */ /* 0x004ea80000300a00 */
[----:B------:R4:W-:Y:S04]  /*24dc0*/  STL.64 [R1+0xd20], R4 ;  /* 0x000d200401007387 */ /* 0x0009e80000100a00 */
[----:B------:R-:W5:Y:S01]  /*24dd0*/  LDL.LU.64 R10, [R1+0x6c8] ;  /* 0x0006c800010a7983 */ /* 0x000f620000300a00 */
[----:B------:R-:W-:Y:S01]  /*24de0*/  IMAD.MOV.U32 R30, RZ, RZ, R20 ;  /* 0x000000ffff1e7224 */ /* 0x000fe200078e0014 */
[----:B------:R-:W-:-:S02]  /*24df0*/  IADD3 R20, P2, PT, R24, R80, RZ ;  /* 0x0000005018147210 */ /* 0x000fc40007f5e0ff */
[----:B------:R-:W-:Y:S02]  /*24e00*/  MOV R31, R21 ;  /* 0x00000015001f7202 */ /* 0x000fe40000000f00 */
[-C--:B------:R-:W-:Y:S01]  /*24e10*/  IADD3 R14, P4, PT, R16, R80.reuse, RZ ;  /* 0x00000050100e7210 */ /* 0x080fe20007f9e0ff */
[--C-:B------:R-:W-:Y:S01]  /*24e20*/  IMAD.X R21, R25, 0x1, R3.reuse, P2 ;  /* 0x0000000119157824 */ /* 0x100fe200010e0603 */
[-C--:B----4-:R-:W-:Y:S01]  /*24e30*/  IADD3 R4, P5, PT, R94, R80.reuse, RZ ;  /* 0x000000505e047210 */ /* 0x090fe20007fbe0ff */
[----:B------:R4:W-:Y:S03]  /*24e40*/  STL.64 [R1+0xd60], R8 ;  /* 0x000d600801007387 */ /* 0x0009e60000100a00 */
[----:B------:R-:W-:Y:S01]  /*24e50*/  IADD3.X R5, PT, PT, R95, R3, RZ, P5, !PT ;  /* 0x000000035f057210 */ /* 0x000fe20002ffe4ff */
[--C-:B------:R-:W-:Y:S01]  /*24e60*/  IMAD.X R15, R17, 0x1, R3.reuse, P4 ;  /* 0x00000001110f7824 */ /* 0x100fe200020e0603 */
[----:B------:R-:W-:Y:S01]  /*24e70*/  IADD3 R24, P2, PT, R26, R80, RZ ;  /* 0x000000501a187210 */ /* 0x000fe20007f5e0ff */
[----:B----4-:R-:W4:Y:S04]  /*24e80*/  LDL.LU.64 R8, [R1+0x6d8] ;  /* 0x0006d80001087983 */ /* 0x010f280000300a00 */
[----:B------:R1:W-:Y:S01]  /*24e90*/  STL.64 [R1+0xda0], R20 ;  /* 0x000da01401007387 */ /* 0x0003e20000100a00 */
[----:B------:R-:W-:-:S03]  /*24ea0*/  IMAD.X R25, R27, 0x1, R3, P2 ;  /* 0x000000011b197824 */ /* 0x000fc600010e0603 */
[----:B-1----:R-:W3:Y:S04]  /*24eb0*/  LDL.LU.64 R20, [R1+0x6e8] ;  /* 0x0006e80001147983 */ /* 0x002ee80000300a00 */
[----:B------:R-:W3:Y:S04]  /*24ec0*/  LDL.LU.64 R16, [R1+0x6f8] ;  /* 0x0006f80001107983 */ /* 0x000ee80000300a00 */
[----:B------:R1:W-:Y:S04]  /*24ed0*/  STL.64 [R1+0xe10], R4 ;  /* 0x000e100401007387 */ /* 0x0003e80000100a00 */
[----:B------:R1:W-:Y:S02]  /*24ee0*/  STL.64 [R1+0xdd8], R14 ;  /* 0x000dd80e01007387 */ /* 0x0003e40000100a00 */
[----:B-1----:R-:W-:-:S02]  /*24ef0*/  IADD3 R4, P1, PT, R6, R80, RZ ;  /* 0x0000005006047210 */ /* 0x002fc40007f3e0ff */
[----:B------:R-:W-:-:S03]  /*24f00*/  IADD3 R14, P4, PT, R18, R80, RZ ;  /* 0x00000050120e7210 */ /* 0x000fc60007f9e0ff */
[----:B------:R-:W-:Y:S01]  /*24f10*/  IMAD.X R5, R7, 0x1, R3, P1 ;  /* 0x0000000107057824 */ /* 0x000fe200008e0603 */
[----:B------:R-:W-:Y:S01]  /*24f20*/  IADD3 R18, P1, PT, R22, R80, RZ ;  /* 0x0000005016127210 */ /* 0x000fe20007f3e0ff */
[----:B------:R-:W3:Y:S01]  /*24f30*/  LDL.LU.64 R6, [R1+0x708] ;  /* 0x0007080001067983 */ /* 0x000ee20000300a00 */
[----:B------:R-:W-:-:S03]  /*24f40*/  IADD3.X R15, PT, PT, R19, R3, RZ, P4, !PT ;  /* 0x00000003130f7210 */ /* 0x000fc600027fe4ff */
[----:B------:R1:W-:Y:S01]  /*24f50*/  STL.64 [R1+0xbf8], R4 ;  /* 0x000bf80401007387 */ /* 0x0003e20000100a00 */
[----:B------:R-:W-:-:S03]  /*24f60*/  IMAD.X R19, R23, 0x1, R3, P1 ;  /* 0x0000000117137824 */ /* 0x000fc600008e0603 */
[----:B-1----:R-:W3:Y:S04]  /*24f70*/  LDL.LU.64 R4, [R1+0x718] ;  /* 0x0007180001047983 */ /* 0x002ee80000300a00 */
[----:B------:R1:W-:Y:S01]  /*24f80*/  STL.64 [R1+0xc58], R24 ;  /* 0x000c581801007387 */ /* 0x0003e20000100a00 */
[----:B------:R-:W-:-:S03]  /*24f90*/  IADD3 R26, P4, PT, R30, R80, RZ ;  /* 0x000000501e1a7210 */ /* 0x000fc60007f9e0ff */
[----:B-1----:R-:W3:Y:S04]  /*24fa0*/  LDL.LU.64 R24, [R1+0x728] ;  /* 0x0007280001187983 */ /* 0x002ee80000300a00 */
[----:B------:R-:W3:Y:S04]  /*24fb0*/  LDL.LU.64 R28, [R1+0x738] ;  /* 0x00073800011c7983 */ /* 0x000ee80000300a00 */
[----:B------:R1:W-:Y:S04]  /*24fc0*/  STL.64 [R1+0xcc8], R14 ;  /* 0x000cc80e01007387 */ /* 0x0003e80000100a00 */
[----:B------:R1:W-:Y:S02]  /*24fd0*/  STL.64 [R1+0xd08], R18 ;  /* 0x000d081201007387 */ /* 0x0003e40000100a00 */
[----:B-1----:R-:W-:-:S04]  /*24fe0*/  IADD3 R14, P2, PT, R32, R80, RZ ;  /* 0x00000050200e7210 */ /* 0x002fc80007f5e0ff */
[----:B------:R-:W-:Y:S01]  /*24ff0*/  IADD3.X R15, PT, PT, R33, R3, RZ, P2, !PT ;  /* 0x00000003210f7210 */ /* 0x000fe200017fe4ff */
[----:B------:R-:W3:Y:S01]  /*25000*/  LDL.LU.64 R18, [R1+0x748] ;  /* 0x0007480001127983 */ /* 0x000ee20000300a00 */
[----:B------:R-:W-:-:S03]  /*25010*/  IMAD.SHL.U32 R2, R2, 0x4, RZ ;  /* 0x0000000402027824 */ /* 0x000fc600078e00ff */
[----:B------:R-:W3:Y:S04]  /*25020*/  LDL.LU.64 R22, [R1+0x758] ;  /* 0x0007580001167983 */ /* 0x000ee80000300a00 */
[----:B------:R1:W-:Y:S01]  /*25030*/  STL.64 [R1+0xd48], R14 ;  /* 0x000d480e01007387 */ /* 0x0003e20000100a00 */
[----:B------:R-:W-:-:S03]  /*25040*/  IMAD.X R27, R31, 0x1, R3, P4 ;  /* 0x000000011f1b7824 */ /* 0x000fc600020e0603 */
[----:B-1----:R-:W3:Y:S04]  /*25050*/  LDL.LU.64 R14, [R1+0x768] ;  /* 0x00076800010e7983 */ /* 0x002ee80000300a00 */
[----:B------:R1:W-:Y:S04]  /*25060*/  STL.64 [R1+0xd88], R26 ;  /* 0x000d881a01007387 */ /* 0x0003e80000100a00 */
[----:B-1----:R-:W3:Y:S01]  /*25070*/  LDL.LU.64 R26, [R1+0x778] ;  /* 0x00077800011a7983 */ /* 0x002ee20000300a00 */
[----:B--2---:R-:W-:-:S05]  /*25080*/  IADD3 R68, P1, PT, R12, R2, RZ ;  /* 0x000000020c447210 */ /* 0x004fca0007f3e0ff */
[----:B------:R-:W-:Y:S02]  /*25090*/  IMAD.X R69, R13, 0x1, R0, P1 ;  /* 0x000000010d457824 */ /* 0x000fe400008e0600 */
[----:B------:R-:W2:Y:S01]  /*250a0*/  LDL.LU.64 R12, [R1+0x788] ;  /* 0x00078800010c7983 */ /* 0x000ea20000300a00 */
[----:B-----5:R-:W-:-:S04]  /*250b0*/  IADD3 R70, P2, PT, R10, R2, RZ ;  /* 0x000000020a467210 */ /* 0x020fc80007f5e0ff */
[----:B------:R-:W-:Y:S02]  /*250c0*/  IADD3.X R71, PT, PT, R11, R0, RZ, P2, !PT ;  /* 0x000000000b477210 */ /* 0x000fe400017fe4ff */
[----:B------:R-:W5:Y:S01]  /*250d0*/  LDL.LU.64 R10, [R1+0x798] ;  /* 0x00079800010a7983 */ /* 0x000f620000300a00 */
[----:B----4-:R-:W-:-:S05]  /*250e0*/  IADD3 R72, P4, PT, R8, R2, RZ ;  /* 0x0000000208487210 */ /* 0x010fca0007f9e0ff */
[----:B------:R-:W-:Y:S02]  /*250f0*/  IMAD.X R73, R9, 0x1, R0, P4 ;  /* 0x0000000109497824 */ /* 0x000fe400020e0600 */
[----:B------:R-:W4:Y:S01]  /*25100*/  LDL.LU.64 R8, [R1+0x7a8] ;  /* 0x0007a80001087983 */ /* 0x000f220000300a00 */
[-C--:B---3--:R-:W-:Y:S02]  /*25110*/  IADD3 R74, P1, PT, R20, R2.reuse, RZ ;  /* 0x00000002144a7210 */ /* 0x088fe40007f3e0ff */
[----:B------:R-:W-:-:S03]  /*25120*/  IADD3 R76, P2, PT, R16, R2, RZ ;  /* 0x00000002104c7210 */ /* 0x000fc60007f5e0ff */
[----:B------:R-:W-:Y:S02]  /*25130*/  IMAD.X R75, R21, 0x1, R0, P1 ;  /* 0x00000001154b7824 */ /* 0x000fe400008e0600 */
[----:B------:R-:W3:Y:S01]  /*25140*/  LDL.LU.64 R20, [R1+0x7b8] ;  /* 0x0007b80001147983 */ /* 0x000ee20000300a00 */
[----:B------:R-:W-:-:S03]  /*25150*/  IADD3.X R77, PT, PT, R17, R0, RZ, P2, !PT ;  /* 0x00000000114d7210 */ /* 0x000fc600017fe4ff */
[----:B------:R-:W3:Y:S01]  /*25160*/  LDL.LU.64 R16, [R1+0x7c8] ;  /* 0x0007c80001107983 */ /* 0x000ee20000300a00 */
[----:B------:R-:W-:-:S05]  /*25170*/  IADD3 R78, P1, PT, R6, R2, RZ ;  /* 0x00000002064e7210 */ /* 0x000fca0007f3e0ff */
[----:B------:R-:W-:Y:S02]  /*25180*/  IMAD.X R79, R7, 0x1, R0, P1 ;  /* 0x00000001074f7824 */ /* 0x000fe400008e0600 */
[----:B------:R-:W3:Y:S01]  /*25190*/  LDL.LU.64 R6, [R1+0x7d8] ;  /* 0x0007d80001067983 */ /* 0x000ee20000300a00 */
[----:B------:R-:W-:-:S05]  /*251a0*/  IADD3 R94, P4, PT, R4, R2, RZ ;  /* 0x00000002045e7210 */ /* 0x000fca0007f9e0ff */
[--C-:B------:R-:W-:Y:S02]  /*251b0*/  IMAD.X R95, R5, 0x1, R0.reuse, P4 ;  /* 0x00000001055f7824 */ /* 0x100fe400020e0600 */
[----:B------:R-:W3:Y:S01]  /*251c0*/  LDL.LU.64 R4, [R1+0x7e8] ;  /* 0x0007e80001047983 */ /* 0x000ee20000300a00 */
[-C--:B------:R-:W-:Y:S02]  /*251d0*/  IADD3 R96, P2, PT, R24, R2.reuse, RZ ;  /* 0x0000000218607210 */ /* 0x080fe40007f5e0ff */
[----:B------:R-:W-:Y:S02]  /*251e0*/  IADD3 R98, P1, PT, R28, R2, RZ ;  /* 0x000000021c627210 */ /* 0x000fe40007f3e0ff */
[----:B------:R-:W-:Y:S02]  /*251f0*/  IADD3.X R97, PT, PT, R25, R0, RZ, P2, !PT ;  /* 0x0000000019617210 */ /* 0x000fe400017fe4ff */
[----:B------:R-:W3:Y:S01]  /*25200*/  LDL.LU.64 R24, [R1+0x7f8] ;  /* 0x0007f80001187983 */ /* 0x000ee20000300a00 */
[----:B------:R-:W-:-:S03]  /*25210*/  IMAD.X R99, R29, 0x1, R0, P1 ;  /* 0x000000011d637824 */ /* 0x000fc600008e0600 */
[----:B------:R-:W3:Y:S01]  /*25220*/  LDL.LU.64 R30, [R1+0x808] ;  /* 0x00080800011e7983 */ /* 0x000ee20000300a00 */
[----:B------:R-:W-:-:S05]  /*25230*/  IADD3 R100, P2, PT, R18, R2, RZ ;  /* 0x0000000212647210 */ /* 0x000fca0007f5e0ff */
[----:B------:R-:W-:Y:S02]  /*25240*/  IMAD.X R101, R19, 0x1, R0, P2 ;  /* 0x0000000113657824 */ /* 0x000fe400010e0600 */
[----:B------:R-:W3:Y:S01]  /*25250*/  LDL.LU.64 R18, [R1+0x818] ;  /* 0x0008180001127983 */ /* 0x000ee20000300a00 */
[-C--:B------:R-:W-:Y:S02]  /*25260*/  IADD3 R102, P4, PT, R22, R2.reuse, RZ ;  /* 0x0000000216667210 */ /* 0x080fe40007f9e0ff */
[----:B------:R-:W-:-:S05]  /*25270*/  IADD3 R104, P1, PT, R14, R2, RZ ;  /* 0x000000020e687210 */ /* 0x000fca0007f3e0ff */
[----:B------:R-:W-:Y:S02]  /*25280*/  IMAD.X R105, R15, 0x1, R0, P1 ;  /* 0x000000010f697824 */ /* 0x000fe400008e0600 */
[----:B------:R-:W3:Y:S01]  /*25290*/  LDL.LU.64 R14, [R1+0x828] ;  /* 0x00082800010e7983 */ /* 0x000ee20000300a00 */
[----:B------:R-:W-:-:S03]  /*252a0*/  IADD3.X R103, PT, PT, R23, R0, RZ, P4, !PT ;  /* 0x0000000017677210 */ /* 0x000fc600027fe4ff */
[----:B------:R-:W3:Y:S01]  /*252b0*/  LDL.LU.64 R22, [R1+0x838] ;  /* 0x0008380001167983 */ /* 0x000ee20000300a00 */
[----:B------:R-:W-:-:S05]  /*252c0*/  IADD3 R126, P2, PT, R26, R2, RZ ;  /* 0x000000021a7e7210 */ /* 0x000fca0007f5e0ff */
[--C-:B------:R-:W-:Y:S02]  /*252d0*/  IMAD.X R127, R27, 0x1, R0.reuse, P2 ;  /* 0x000000011b7f7824 */ /* 0x100fe400010e0600 */
[----:B------:R-:W3:Y:S01]  /*252e0*/  LDL.LU.64 R26, [R1+0x848] ;  /* 0x00084800011a7983 */ /* 0x000ee20000300a00 */
[-C--:B--2---:R-:W-:Y:S02]  /*252f0*/  IADD3 R130, P1, PT, R12, R2.reuse, RZ ;  /* 0x000000020c827210 */ /* 0x084fe40007f3e0ff */
[----:B-----5:R-:W-:Y:S02]  /*25300*/  IADD3 R138, P4, PT, R10, R2, RZ ;  /* 0x000000020a8a7210 */ /* 0x020fe40007f9e0ff */
[----:B------:R-:W-:Y:S02]  /*25310*/  IADD3.X R131, PT, PT, R13, R0, RZ, P1, !PT ;  /* 0x000000000d837210 */ /* 0x000fe40000ffe4ff */
[----:B------:R-:W2:Y:S01]  /*25320*/  LDL.LU.64 R12, [R1+0x858] ;  /* 0x00085800010c7983 */ /* 0x000ea20000300a00 */
[----:B------:R-:W-:-:S03]  /*25330*/  IMAD.X R139, R11, 0x1, R0, P4 ;  /* 0x000000010b8b7824 */ /* 0x000fc600020e0600 */
[----:B------:R-:W5:Y:S01]  /*25340*/  LDL.LU.64 R10, [R1+0x868] ;  /* 0x00086800010a7983 */ /* 0x000f620000300a00 */
[----:B----4-:R-:W-:-:S05]  /*25350*/  IADD3 R142, P2, PT, R8, R2, RZ ;  /* 0x00000002088e7210 */ /* 0x010fca0007f5e0ff */
[--C-:B------:R-:W-:Y:S02]  /*25360*/  IMAD.X R143, R9, 0x1, R0.reuse, P2 ;  /* 0x00000001098f7824 */ /* 0x100fe400010e0600 */
[----:B------:R-:W4:Y:S01]  /*25370*/  LDL.LU.64 R8, [R1+0x878] ;  /* 0x0008780001087983 */ /* 0x000f220000300a00 */
[-C--:B---3--:R-:W-:Y:S02]  /*25380*/  IADD3 R146, P1, PT, R20, R2.reuse, RZ ;  /* 0x0000000214927210 */ /* 0x088fe40007f3e0ff */
[----:B------:R-:W-:Y:S02]  /*25390*/  IADD3 R150, P2, PT, R16, R2, RZ ;  /* 0x0000000210967210 */ /* 0x000fe40007f5e0ff */
[----:B------:R-:W-:Y:S02]  /*253a0*/  IADD3.X R147, PT, PT, R21, R0, RZ, P1, !PT ;  /* 0x0000000015937210 */ /* 0x000fe40000ffe4ff */
[----:B------:R-:W3:Y:S01]  /*253b0*/  LDL.LU.64 R20, [R1+0x870] ;  /* 0x0008700001147983 */ /* 0x000ee20000300a00 */
[----:B------:R-:W-:-:S03]  /*253c0*/  IMAD.X R151, R17, 0x1, R0, P2 ;  /* 0x0000000111977824 */ /* 0x000fc600010e0600 */
[----:B------:R-:W3:Y:S01]  /*253d0*/  LDL.LU.64 R16, [R1+0x860] ;  /* 0x0008600001107983 */ /* 0x000ee20000300a00 */
[----:B------:R-:W-:-:S05]  /*253e0*/  IADD3 R154, P4, PT, R6, R2, RZ ;  /* 0x00000002069a7210 */ /* 0x000fca0007f9e0ff */
[----:B------:R-:W-:Y:S01]  /*253f0*/  IMAD.X R155, R7, 0x1, R0, P4 ;  /* 0x00000001079b7824 */ /* 0x000fe200020e0600 */
[----:B------:R-:W-:-:S04]  /*25400*/  IADD3 R158, P1, PT, R4, R2, RZ ;  /* 0x00000002049e7210 */ /* 0x000fc80007f3e0ff */
[----:B------:R-:W-:Y:S02]  /*25410*/  IADD3.X R159, PT, PT, R5, R0, RZ, P1, !PT ;  /* 0x00000000059f7210 */ /* 0x000fe40000ffe4ff */
[----:B------:R-:W3:Y:S04]  /*25420*/  LDL.LU.64 R4, [R1+0x850] ;  /* 0x0008500001047983 */ /* 0x000ee80000300a00 */
[----:B------:R-:W3:Y:S04]  /*25430*/  LDL.LU.64 R6, [R1+0x840] ;  /* 0x0008400001067983 */ /* 0x000ee80000300a00 */
[----:B------:R-:W3:Y:S01]  /*25440*/  LDL.LU.64 R28, [R1+0x830] ;  /* 0x00083000011c7983 */ /* 0x000ee20000300a00 */
[----:B------:R-:W-:-:S05]  /*25450*/  IADD3 R162, P2, PT, R24, R2, RZ ;  /* 0x0000000218a27210 */ /* 0x000fca0007f5e0ff */
[----:B------:R-:W-:Y:S02]  /*25460*/  IMAD.X R163, R25, 0x1, R0, P2 ;  /* 0x0000000119a37824 */ /* 0x000fe400010e0600 */
[----:B------:R-:W3:Y:S01]  /*25470*/  LDL.LU.64 R24, [R1+0x820] ;  /* 0x0008200001187983 */ /* 0x000ee20000300a00 */
[----:B------:R-:W-:-:S05]  /*25480*/  IADD3 R166, P1, PT, R30, R2, RZ ;  /* 0x000000021ea67210 */ /* 0x000fca0007f3e0ff */
[----:B------:R-:W-:Y:S01]  /*25490*/  IMAD.X R167, R31, 0x1, R0, P1 ;  /* 0x000000011fa77824 */ /* 0x000fe200008e0600 */
[----:B------:R-:W-:-:S04]  /*254a0*/  IADD3 R170, P4, PT, R18, R2, RZ ;  /* 0x0000000212aa7210 */ /* 0x000fc80007f9e0ff */
[----:B------:R-:W-:Y:S02]  /*254b0*/  IADD3.X R171, PT, PT, R19, R0, RZ, P4, !PT ;  /* 0x0000000013ab7210 */ /* 0x000fe400027fe4ff */
[----:B------:R-:W3:Y:S01]  /*254c0*/  LDL.LU.64 R18, [R1+0x810] ;  /* 0x0008100001127983 */ /* 0x000ee20000300a00 */
[-C--:B------:R-:W-:Y:S02]  /*254d0*/  IADD3 R174, P2, PT, R14, R2.reuse, RZ ;  /* 0x000000020eae7210 */ /* 0x080fe40007f5e0ff */
[----:B------:R-:W-:-:S03]  /*254e0*/  IADD3 R178, P1, PT, R22, R2, RZ ;  /* 0x0000000216b27210 */ /* 0x000fc60007f3e0ff */
[--C-:B------:R-:W-:Y:S02]  /*254f0*/  IMAD.X R175, R15, 0x1, R0.reuse, P2 ;  /* 0x000000010faf7824 */ /* 0x100fe400010e0600 */
[----:B------:R-:W3:Y:S01]  /*25500*/  LDL.LU.64 R14, [R1+0x800] ;  /* 0x00080000010e7983 */ /* 0x000ee20000300a00 */
[----:B------:R-:W-:-:S03]  /*25510*/  IMAD.X R179, R23, 0x1, R0, P1 ;  /* 0x0000000117b37824 */ /* 0x000fc600008e0600 */
[----:B------:R-:W3:Y:S04]  /*25520*/  LDL.LU.64 R32, [R1+0x7f0] ;  /* 0x0007f00001207983 */ /* 0x000ee80000300a00 */
[----:B------:R-:W3:Y:S01]  /*25530*/  LDL.LU.64 R22, [R1+0x7e0] ;  /* 0x0007e00001167983 */ /* 0x000ee20000300a00 */
[----:B-----5:R-:W-:-:S05]  /*25540*/  IADD3 R190, P1, PT, R10, R2, RZ ;  /* 0x000000020abe7210 */ /* 0x020fca0007f3e0ff */
[----:B------:R-:W-:Y:S02]  /*25550*/  IMAD.X R191, R11, 0x1, R0, P1 ;  /* 0x000000010bbf7824 */ /* 0x000fe400008e0600 */
[----:B------:R-:W5:Y:S01]  /*25560*/  LDL.LU.64 R10, [R1+0x7d0] ;  /* 0x0007d000010a7983 */ /* 0x000f620000300a00 */
[-C--:B--2---:R-:W-:Y:S02]  /*25570*/  IADD3 R186, P4, PT, R12, R2.reuse, RZ ;  /* 0x000000020cba7210 */ /* 0x084fe40007f9e0ff */
[----:B------:R-:W-:-:S03]  /*25580*/  IADD3 R182, P2, PT, R26, R2, RZ ;  /* 0x000000021ab67210 */ /* 0x000fc60007f5e0ff */
[----:B------:R-:W-:Y:S01]  /*25590*/  IMAD.X R187, R13, 0x1, R0, P4 ;  /* 0x000000010dbb7824 */ /* 0x000fe200020e0600 */
[----:B------:R-:W-:Y:S01]  /*255a0*/  IADD3.X R183, PT, PT, R27, R0, RZ, P2, !PT ;  /* 0x000000001bb77210 */ /* 0x000fe200017fe4ff */
[----:B------:R-:W2:Y:S04]  /*255b0*/  LDL.LU.64 R12, [R1+0x7c0] ;  /* 0x0007c000010c7983 */ /* 0x000ea80000300a00 */
[----:B------:R-:W2:Y:S01]  /*255c0*/  LDL.LU.64 R30, [R1+0x7b0] ;  /* 0x0007b000011e7983 */ /* 0x000ea20000300a00 */
[----:B----4-:R-:W-:-:S04]  /*255d0*/  IADD3 R194, P2, PT, R8, R2, RZ ;  /* 0x0000000208c27210 */ /* 0x010fc80007f5e0ff */
[----:B------:R-:W-:Y:S02]  /*255e0*/  IADD3.X R195, PT, PT, R9, R0, RZ, P2, !PT ;  /* 0x0000000009c37210 */ /* 0x000fe400017fe4ff */
[----:B------:R-:W4:Y:S04]  /*255f0*/  LDL.LU.64 R8, [R1+0x7a0] ;  /* 0x0007a00001087983 */ /* 0x000f280000300a00 */
[----:B------:R-:W4:Y:S01]  /*25600*/  LDL.LU.64 R26, [R1+0x790] ;  /* 0x00079000011a7983 */ /* 0x000f220000300a00 */
[-C--:B---3--:R-:W-:Y:S02]  /*25610*/  IADD3 R198, P1, PT, R20, R2.reuse, RZ ;  /* 0x0000000214c67210 */ /* 0x088fe40007f3e0ff */
[----:B------:R-:W-:-:S03]  /*25620*/  IADD3 R202, P4, PT, R16, R2, RZ ;  /* 0x0000000210ca7210 */ /* 0x000fc60007f9e0ff */
[--C-:B------:R-:W-:Y:S02]  /*25630*/  IMAD.X R199, R21, 0x1, R0.reuse, P1 ;  /* 0x0000000115c77824 */ /* 0x100fe400008e0600 */
[----:B------:R-:W3:Y:S01]  /*25640*/  LDL.LU.64 R20, [R1+0x780] ;  /* 0x0007800001147983 */ /* 0x000ee20000300a00 */
[----:B------:R-:W-:-:S03]  /*25650*/  IMAD.X R203, R17, 0x1, R0, P4 ;  /* 0x0000000111cb7824 */ /* 0x000fc600020e0600 */
[----:B------:R-:W3:Y:S04]  /*25660*/  LDL.LU.64 R34, [R1+0x770] ;  /* 0x0007700001227983 */ /* 0x000ee80000300a00 */
[----:B------:R-:W3:Y:S01]  /*25670*/  LDL.LU.64 R16, [R1+0x760] ;  /* 0x0007600001107983 */ /* 0x000ee20000300a00 */
[-C--:B------:R-:W-:Y:S02]  /*25680*/  IADD3 R206, P2, PT, R4, R2.reuse, RZ ;  /* 0x0000000204ce7210 */ /* 0x080fe40007f5e0ff */
[----:B------:R-:W-:Y:S02]  /*25690*/  IADD3 R210, P1, PT, R6, R2, RZ ;  /* 0x0000000206d27210 */ /* 0x000fe40007f3e0ff */
[----:B------:R-:W-:Y:S02]  /*256a0*/  IADD3.X R207, PT, PT, R5, R0, RZ, P2, !PT ;  /* 0x0000000005cf7210 */ /* 0x000fe400017fe4ff */
[-C--:B------:R-:W-:Y:S01]  /*256b0*/  IADD3 R214, P2, PT, R28, R2.reuse, RZ ;  /* 0x000000021cd67210 */ /* 0x080fe20007f5e0ff */
[----:B------:R-:W-:Y:S01]  /*256c0*/  IMAD.X R211, R7, 0x1, R0, P1 ;  /* 0x0000000107d37824 */ /* 0x000fe200008e0600 */
[----:B------:R-:W-:-:S04]  /*256d0*/  IADD3 R4, P4, PT, R24, R2, RZ ;  /* 0x0000000218047210 */ /* 0x000fc80007f9e0ff */
[----:B------:R-:W-:Y:S01]  /*256e0*/  IADD3.X R5, PT, PT, R25, R0, RZ, P4, !PT ;  /* 0x0000000019057210 */ /* 0x000fe200027fe4ff */
[----:B------:R-:W-:-:S04]  /*256f0*/  IMAD.X R215, R29, 0x1, R0, P2 ;  /* 0x000000011dd77824 */ /* 0x000fc800010e0600 */
[----:B------:R1:W-:Y:S04]  /*25700*/  STL.64 [R1+0x178], R4 ;  /* 0x0001780401007387 */ /* 0x0003e80000100a00 */
[----:B------:R-:W3:Y:S01]  /*25710*/  LDL.LU.64 R24, [R1+0x750] ;  /* 0x0007500001187983 */ /* 0x000ee20000300a00 */
[----:B------:R-:W-:-:S05]  /*25720*/  IADD3 R6, P1, PT, R18, R2, RZ ;  /* 0x0000000212067210 */ /* 0x000fca0007f3e0ff */
[----:B------:R-:W-:-:S05]  /*25730*/  IMAD.X R7, R19, 0x1, R0, P1 ;  /* 0x0000000113077824 */ /* 0x000fca00008e0600 */
[----:B------:R1:W-:Y:S02]  /*25740*/  STL.64 [R1+0x188], R6 ;  /* 0x0001880601007387 */ /* 0x0003e40000100a00 */
[----:B-1----:R-:W-:-:S05]  /*25750*/  IADD3 R4, P2, PT, R14, R2, RZ ;  /* 0x000000020e047210 */ /* 0x002fca0007f5e0ff */
[----:B------:R-:W-:Y:S01]  /*25760*/  IMAD.X R5, R15, 0x1, R0, P2 ;  /* 0x000000010f057824 */ /* 0x000fe200010e0600 */
[-C--:B------:R-:W-:Y:S01]  /*25770*/  IADD3 R28, P1, PT, R32, R2.reuse, RZ ;  /* 0x00000002201c7210 */ /* 0x080fe20007f3e0ff */
[----:B------:R-:W3:Y:S01]  /*25780*/  LDL.LU.64 R14, [R1+0x740] ;  /* 0x00074000010e7983 */ /* 0x000ee20000300a00 */
[----:B------:R-:W-:-:S03]  /*25790*/  IADD3 R6, P4, PT, R22, R2, RZ ;  /* 0x0000000216067210 */ /* 0x000fc60007f9e0ff */
[----:B------:R-:W3:Y:S01]  /*257a0*/  LDL.LU.64 R36, [R1+0x730] ;  /* 0x0007300001247983 */ /* 0x000ee20000300a00 */
[----:B------:R-:W-:Y:S01]  /*257b0*/  IADD3.X R29, PT, PT, R33, R0, RZ, P1, !PT ;  /* 0x00000000211d7210 */ /* 0x000fe20000ffe4ff */
[----:B------:R-:W-:Y:S02]  /*257c0*/  IMAD.X R7, R23, 0x1, R0, P4 ;  /* 0x0000000117077824 */ /* 0x000fe400020e0600 */
[----:B------:R-:W3:Y:S04]  /*257d0*/  LDL.LU.64 R18, [R1+0x720] ;  /* 0x0007200001127983 */ /* 0x000ee80000300a00 */
[----:B------:R5:W-:Y:S04]  /*257e0*/  STL.64 [R1+0x198], R4 ;  /* 0x0001980401007387 */ /* 0x000be80000100a00 */
[----:B------:R2:W-:Y:S04]  /*257f0*/  STL.64 [R1+0x1b8], R6 ;  /* 0x0001b80601007387 */ /* 0x0005e80000100a00 */
[----:B------:R-:W-:Y:S01]  /*25800*/  STL.64 [R1+0x1a8], R28 ;  /* 0x0001a81c01007387 */ /* 0x000fe20000100a00 */
[----:B-----5:R-:W-:-:S05]  /*25810*/  IADD3 R4, P2, PT, R10, R2, RZ ;  /* 0x000000020a047210 */ /* 0x020fca0007f5e0ff */
[----:B------:R-:W-:Y:S02]  /*25820*/  IMAD.X R5, R11, 0x1, R0, P2 ;  /* 0x000000010b057824 */ /* 0x000fe400010e0600 */
[----:B------:R-:W5:Y:S04]  /*25830*/  LDL.LU.64 R10, [R1+0x710] ;  /* 0x00071000010a7983 */ /* 0x000f680000300a00 */
[----:B------:R4:W-:Y:S04]  /*25840*/  STL.64 [R1+0x1c8], R4 ;  /* 0x0001c80401007387 */ /* 0x0009e80000100a00 */
[----:B------:R-:W5:Y:S04]  /*25850*/  LDL.LU.64 R32, [R1+0x700] ;  /* 0x0007000001207983 */ /* 0x000f680000300a00 */
[----:B------:R-:W5:Y:S01]  /*25860*/  LDL.LU.64 R22, [R1+0x6f0] ;  /* 0x0006f00001167983 */ /* 0x000f620000300a00 */
[----:B--2---:R-:W-:-:S04]  /*25870*/  IADD3 R6, P1, PT, R12, R2, RZ ;  /* 0x000000020c067210 */ /* 0x004fc80007f3e0ff */
[----:B------:R-:W-:Y:S02]  /*25880*/  IADD3.X R7, PT, PT, R13, R0, RZ, P1, !PT ;  /* 0x000000000d077210 */ /* 0x000fe40000ffe4ff */
[-C--:B----4-:R-:W-:Y:S01]  /*25890*/  IADD3 R4, P4, PT, R8, R2.reuse, RZ ;  /* 0x0000000208047210 */ /* 0x090fe20007f9e0ff */
[----:B------:R-:W2:Y:S01]  /*258a0*/  LDL.LU.64 R12, [R1+0x6e0] ;  /* 0x0006e000010c7983 */ /* 0x000ea20000300a00 */
[----:B------:R-:W-:-:S03]  /*258b0*/  IADD3 R28, P2, PT, R30, R2, RZ ;  /* 0x000000021e1c7210 */ /* 0x000fc60007f5e0ff */
[----:B------:R1:W-:Y:S01]  /*258c0*/  STL.64 [R1+0x1d8], R6 ;  /* 0x0001d80601007387 */ /* 0x0003e20000100a00 */
[--C-:B------:R-:W-:Y:S02]  /*258d0*/  IMAD.X R5, R9, 0x1, R0.reuse, P4 ;  /* 0x0000000109057824 */ /* 0x100fe400020e0600 */
[----:B------:R-:W-:Y:S01]  /*258e0*/  IMAD.X R29, R31, 0x1, R0, P2 ;  /* 0x000000011f1d7824 */ /* 0x000fe200010e0600 */
[----:B------:R-:W4:Y:S01]  /*258f0*/  LDL.LU.64 R8, [R1+0x6d0] ;  /* 0x0006d00001087983 */ /* 0x000f220000300a00 */
[----:B-1----:R-:W-:-:S03]  /*25900*/  IADD3 R6, P1, PT, R26, R2, RZ ;  /* 0x000000021a067210 */ /* 0x002fc60007f3e0ff */
[----:B------:R3:W-:Y:S01]  /*25910*/  STL.64 [R1+0x1f8], R4 ;  /* 0x0001f80401007387 */ /* 0x0007e20000100a00 */
[----:B------:R-:W-:-:S03]  /*25920*/  IADD3.X R7, PT, PT, R27, R0, RZ, P1, !PT ;  /* 0x000000001b077210 */ /* 0x000fc60000ffe4ff */
[----:B------:R1:W-:Y:S04]  /*25930*/  STL.64 [R1+0x1e8], R28 ;  /* 0x0001e81c01007387 */ /* 0x0003e80000100a00 */
[----:B------:R3:W-:Y:S02]  /*25940*/  STL.64 [R1+0x208], R6 ;  /* 0x0002080601007387 */ /* 0x0007e40000100a00 */
[-C--:B---3--:R-:W-:Y:S02]  /*25950*/  IADD3 R4, P2, PT, R20, R2.reuse, RZ ;  /* 0x0000000214047210 */ /* 0x088fe40007f5e0ff */
[----:B-1----:R-:W3:Y:S03]  /*25960*/  LDL.LU.64 R28, [R1+0x6c0] ;  /* 0x0006c000011c7983 */ /* 0x002ee60000300a00 */
[----:B------:R-:W-:Y:S01]  /*25970*/  IMAD.X R5, R21, 0x1, R0, P2 ;  /* 0x0000000115057824 */ /* 0x000fe200010e0600 */
[-C--:B------:R-:W-:Y:S01]  /*25980*/  IADD3 R6, P4, PT, R16, R2.reuse, RZ ;  /* 0x0000000210067210 */ /* 0x080fe20007f9e0ff */
[----:B------:R-:W3:Y:S01]  /*25990*/  LDL.LU.64 R26, [R1+0x6b0] ;  /* 0x0006b000011a7983 */ /* 0x000ee20000300a00 */
[----:B------:R-:W-:-:S03]  /*259a0*/  IADD3 R30, P1, PT, R34, R2, RZ ;  /* 0x00000002221e7210 */ /* 0x000fc60007f3e0ff */
[----:B------:R-:W3:Y:S01]  /*259b0*/  LDL.LU.64 R20, [R1+0x6a8] ;  /* 0x0006a80001147983 */ /* 0x000ee20000300a00 */
[----:B------:R-:W-:-:S03]  /*259c0*/  IADD3.X R7, PT, PT, R17, R0, RZ, P4, !PT ;  /* 0x0000000011077210 */ /* 0x000fc600027fe4ff */
[----:B------:R1:W-:Y:S01]  /*259d0*/  STL.64 [R1+0x218], R4 ;  /* 0x0002180401007387 */ /* 0x0003e20000100a00 */
[----:B------:R-:W-:-:S03]  /*259e0*/  IMAD.X R31, R35, 0x1, R0, P1 ;  /* 0x00000001231f7824 */ /* 0x000fc600008e0600 */
[----:B------:R-:W3:Y:S04]  /*259f0*/  LDL.LU.64 R16, [R1+0x6a0] ;  /* 0x0006a00001107983 */ /* 0x000ee80000300a00 */
[----:B------:R-:W-:Y:S04]  /*25a00*/  STL.64 [R1+0x238], R6 ;  /* 0x0002380601007387 */ /* 0x000fe80000100a00 */
[----:B------:R1:W-:Y:S02]  /*25a10*/  STL.64 [R1+0x228], R30 ;  /* 0x0002281e01007387 */ /* 0x0003e40000100a00 */
[----:B-1----:R-:W-:-:S05]  /*25a20*/  IADD3 R4, P2, PT, R24, R2, RZ ;  /* 0x0000000218047210 */ /* 0x002fca0007f5e0ff */
[----:B------:R-:W-:-:S05]  /*25a30*/  IMAD.X R5, R25, 0x1, R0, P2 ;  /* 0x0000000119057824 */ /* 0x000fca00010e0600 */
[----:B------:R1:W-:Y:S04]  /*25a40*/  STL.64 [R1+0x248], R4 ;  /* 0x0002480401007387 */ /* 0x0003e80000100a00 */
[----:B------:R-:W3:Y:S04]  /*25a50*/  LDL.LU.64 R30, [R1+0x698] ;  /* 0x00069800011e7983 */ /* 0x000ee80000300a00 */
[----:B------:R-:W3:Y:S01]  /*25a60*/  LDL.LU.64 R24, [R1+0x690] ;  /* 0x0006900001187983 */ /* 0x000ee20000300a00 */
[----:B------:R-:W-:-:S05]  /*25a70*/  IADD3 R6, P1, PT, R14, R2, RZ ;  /* 0x000000020e067210 */ /* 0x000fca0007f3e0ff */
[--C-:B------:R-:W-:Y:S02]  /*25a80*/  IMAD.X R7, R15, 0x1, R0.reuse, P1 ;  /* 0x000000010f077824 */ /* 0x100fe400008e0600 */
[----:B------:R-:W3:Y:S01]  /*25a90*/  LDL.LU.64 R14, [R1+0x688] ;  /* 0x00068800010e7983 */ /* 0x000ee20000300a00 */
[-C--:B-1----:R-:W-:Y:S02]  /*25aa0*/  IADD3 R4, P4, PT, R18, R2.reuse, RZ ;  /* 0x0000000212047210 */ /* 0x082fe40007f9e0ff */
[----:B------:R-:W-:Y:S01]  /*25ab0*/  IADD3 R34, P2, PT, R36, R2, RZ ;  /* 0x0000000224227210 */ /* 0x000fe20007f5e0ff */
[----:B------:R5:W-:Y:S02]  /*25ac0*/  STL.64 [R1+0x258], R6 ;  /* 0x0002580601007387 */ /* 0x000be40000100a00 */
[----:B------:R-:W-:Y:S01]  /*25ad0*/  IMAD.X R5, R19, 0x1, R0, P4 ;  /* 0x0000000113057824 */ /* 0x000fe200020e0600 */
[----:B------:R-:W-:Y:S01]  /*25ae0*/  IADD3.X R35, PT, PT, R37, R0, RZ, P2, !PT ;  /* 0x0000000025237210 */ /* 0x000fe200017fe4ff */
[----:B------:R-:W3:Y:S04]  /*25af0*/  LDL.LU.64 R18, [R1+0x680] ;  /* 0x0006800001127983 */ /* 0x000ee80000300a00 */
[----:B------:R1:W-:Y:S04]  /*25b00*/  STL.64 [R1+0x278], R4 ;  /* 0x0002780401007387 */ /* 0x0003e80000100a00 */
[----:B------:R1:W-:Y:S01]  /*25b10*/  STL.64 [R1+0x268], R34 ;  /* 0x0002682201007387 */ /* 0x0003e20000100a00 */
[----:B-----5:R-:W-:-:S05]  /*25b20*/  IADD3 R6, P1, PT, R10, R2, RZ ;  /* 0x000000020a067210 */ /* 0x020fca0007f3e0ff */
[----:B------:R-:W-:Y:S01]  /*25b30*/  IMAD.X R7, R11, 0x1, R0, P1 ;  /* 0x000000010b077824 */ /* 0x000fe200008e0600 */
[----:B-1----:R-:W-:-:S04]  /*25b40*/  IADD3 R4, P2, PT, R32, R2, RZ ;  /* 0x0000000220047210 */ /* 0x002fc80007f5e0ff */
[----:B------:R-:W-:Y:S01]  /*25b50*/  STL.64 [R1+0x288], R6 ;  /* 0x0002880601007387 */ /* 0x000fe20000100a00 */
[----:B------:R-:W-:Y:S02]  /*25b60*/  IADD3 R10, P1, PT, R22, R2, RZ ;  /* 0x00000002160a7210 */ /* 0x000fe40007f3e0ff */
[----:B------:R-:W-:Y:S01]  /*25b70*/  IADD3.X R5, PT, PT, R33, R0, RZ, P2, !PT ;  /* 0x0000000021057210 */ /* 0x000fe200017fe4ff */
[----:B------:R-:W5:Y:S02]  /*25b80*/  LDL.LU.64 R34, [R1+0x678] ;  /* 0x0006780001227983 */ /* 0x000f640000300a00 */
[----:B------:R-:W-:Y:S02]  /*25b90*/  IMAD.X R11, R23, 0x1, R0, P1 ;  /* 0x00000001170b7824 */ /* 0x000fe400008e0600 */
[----:B------:R-:W-:Y:S04]  /*25ba0*/  STL.64 [R1+0x298], R4 ;  /* 0x0002980401007387 */ /* 0x000fe80000100a00 */
[----:B------:R-:W5:Y:S04]  /*25bb0*/  LDL.LU.64 R22, [R1+0x670] ;  /* 0x0006700001167983 */ /* 0x000f680000300a00 */
[----:B------:R1:W-:Y:S04]  /*25bc0*/  STL.64 [R1+0x2b0], R10 ;  /* 0x0002b00a01007387 */ /* 0x0003e80000100a00 */
[----:B-1----:R-:W5:Y:S01]  /*25bd0*/  LDL.LU.64 R10, [R1+0x668] ;  /* 0x00066800010a7983 */ /* 0x002f620000300a00 */
[----:B--2---:R-:W-:-:S02]  /*25be0*/  IADD3 R6, P4, PT, R12, R2, RZ ;  /* 0x000000020c067210 */ /* 0x004fc40007f9e0ff */
[----:B----4-:R-:W-:-:S03]  /*25bf0*/  IADD3 R4, P2, PT, R8, R2, RZ ;  /* 0x0000000208047210 */ /* 0x010fc60007f5e0ff */
[----:B------:R-:W-:Y:S02]  /*25c00*/  IMAD.X R7, R13, 0x1, R0, P4 ;  /* 0x000000010d077824 */ /* 0x000fe400020e0600 */
[----:B------:R-:W2:Y:S01]  /*25c10*/  LDL.LU.64 R12, [R1+0x660] ;  /* 0x00066000010c7983 */ /* 0x000ea20000300a00 */
[----:B------:R-:W-:-:S03]  /*25c20*/  IADD3.X R5, PT, PT, R9, R0, RZ, P2, !PT ;  /* 0x0000000009057210 */ /* 0x000fc600017fe4ff */
[----:B------:R3:W-:Y:S04]  /*25c30*/  STL.64 [R1+0x2c0], R6 ;  /* 0x0002c00601007387 */ /* 0x0007e80000100a00 */
[----:B------:R1:W-:Y:S01]  /*25c40*/  STL.64 [R1+0x2d0], R4 ;  /* 0x0002d00401007387 */ /* 0x0003e20000100a00 */
[-C--:B---3--:R-:W-:Y:S02]  /*25c50*/  IADD3 R6, P1, PT, R28, R2.reuse, RZ ;  /* 0x000000021c067210 */ /* 0x088fe40007f3e0ff */
[----:B------:R-:W-:-:S03]  /*25c60*/  IADD3 R8, P2, PT, R26, R2, RZ ;  /* 0x000000021a087210 */ /* 0x000fc60007f5e0ff */
[--C-:B------:R-:W-:Y:S02]  /*25c70*/  IMAD.X R7, R29, 0x1, R0.reuse, P1 ;  /* 0x000000011d077824 */ /* 0x100fe400008e0600 */
[----:B------:R-:W3:Y:S01]  /*25c80*/  LDL.LU.64 R28, [R1+0x658] ;  /* 0x00065800011c7983 */ /* 0x000ee20000300a00 */
[----:B-1----:R-:W-:Y:S01]  /*25c90*/  IADD3 R4, P4, PT, R20, R2, RZ ;  /* 0x0000000214047210 */ /* 0x002fe20007f9e0ff */
[----:B------:R-:W-:Y:S02]  /*25ca0*/  IMAD.X R9, R27, 0x1, R0, P2 ;  /* 0x000000011b097824 */ /* 0x000fe400010e0600 */
[----:B------:R1:W-:Y:S01]  /*25cb0*/  STL.64 [R1+0x2e8], R6 ;  /* 0x0002e80601007387 */ /* 0x0003e20000100a00 */
[----:B------:R-:W-:-:S03]  /*25cc0*/  IADD3.X R5, PT, PT, R21, R0, RZ, P4, !PT ;  /* 0x0000000015057210 */ /* 0x000fc600027fe4ff */
[----:B------:R-:W4:Y:S04]  /*25cd0*/  LDL.LU.64 R26, [R1+0x650] ;  /* 0x00065000011a7983 */ /* 0x000f280000300a00 */
[----:B------:R1:W-:Y:S02]  /*25ce0*/  STL.64 [R1+0x2f8], R8 ;  /* 0x0002f80801007387 */ /* 0x0003e40000100a00 */
[----:B-1----:R-:W-:-:S05]  /*25cf0*/  IADD3 R6, P1, PT, R16, R2, RZ ;  /* 0x0000000210067210 */ /* 0x002fca0007f3e0ff */
[----:B------:R-:W-:Y:S01]  /*25d00*/  IMAD.X R7, R17, 0x1, R0, P1 ;  /* 0x0000000111077824 */ /* 0x000fe200008e0600 */
[----:B------:R-:W4:Y:S04]  /*25d10*/  LDL.LU.64 R8, [R1+0x648] ;  /* 0x0006480001087983 */ /* 0x000f280000300a00 */
[----:B------:R-:W4:Y:S04]  /*25d20*/  LDL.LU.64 R20, [R1+0x640] ;  /* 0x0006400001147983 */ /* 0x000f280000300a00 */
[----:B------:R1:W-:Y:S04]  /*25d30*/  STL.64 [R1+0x310], R4 ;  /* 0x0003100401007387 */ /* 0x0003e80000100a00 */
[----:B------:R1:W-:Y:S02]  /*25d40*/  STL.64 [R1+0x320], R6 ;  /* 0x0003200601007387 */ /* 0x0003e40000100a00 */
[----:B-1----:R-:W-:-:S02]  /*25d50*/  IADD3 R4, P2, PT, R30, R2, RZ ;  /* 0x000000021e047210 */ /* 0x002fc40007f5e0ff */
[----:B------:R-:W-:-:S03]  /*25d60*/  IADD3 R16, P1, PT, R24, R2, RZ ;  /* 0x0000000218107210 */ /* 0x000fc60007f3e0ff */
[----:B------:R-:W-:Y:S01]  /*25d70*/  IMAD.X R5, R31, 0x1, R0, P2 ;  /* 0x000000011f057824 */ /* 0x000fe200010e0600 */
[----:B------:R-:W-:Y:S01]  /*25d80*/  IADD3.X R17, PT, PT, R25, R0, RZ, P1, !PT ;  /* 0x0000000019117210 */ /* 0x000fe20000ffe4ff */
[----:B------:R-:W4:Y:S04]  /*25d90*/  LDL.LU.64 R30, [R1+0x638] ;  /* 0x00063800011e7983 */ /* 0x000f280000300a00 */
[----:B------:R-:W-:Y:S04]  /*25da0*/  STL.64 [R1+0x330], R4 ;  /* 0x0003300401007387 */ /* 0x000fe80000100a00 */
[----:B------:R-:W4:Y:S04]  /*25db0*/  LDL.LU.64 R24, [R1+0x630] ;  /* 0x0006300001187983 */ /* 0x000f280000300a00 */
[----:B------:R1:W-:Y:S01]  /*25dc0*/  STL.64 [R1+0x340], R16 ;  /* 0x0003401001007387 */ /* 0x0003e20000100a00 */
[----:B------:R-:W-:-:S03]  /*25dd0*/  IADD3 R6, P4, PT, R14, R2, RZ ;  /* 0x000000020e067210 */ /* 0x000fc60007f9e0ff */
[----:B-1----:R-:W4:Y:S02]  /*25de0*/  LDL.LU.64 R16, [R1+0x628] ;  /* 0x0006280001107983 */ /* 0x002f240000300a00 */
[--C-:B------:R-:W-:Y:S01]  /*25df0*/  IMAD.X R7, R15, 0x1, R0.reuse, P4 ;  /* 0x000000010f077824 */ /* 0x100fe200020e0600 */
[----:B------:R-:W-:Y:S01]  /*25e00*/  IADD3 R4, P2, PT, R18, R2, RZ ;  /* 0x0000000212047210 */ /* 0x000fe20007f5e0ff */
[----:B------:R-:W4:Y:S04]  /*25e10*/  LDL.LU.64 R14, [R1+0x620] ;  /* 0x00062000010e7983 */ /* 0x000f280000300a00 */
[----:B------:R5:W-:Y:S01]  /*25e20*/  STL.64 [R1+0x368], R6 ;  /* 0x0003680601007387 */ /* 0x000be20000100a00 */
[----:B------:R-:W-:-:S03]  /*25e30*/  IMAD.X R5, R19, 0x1, R0, P2 ;  /* 0x0000000113057824 */ /* 0x000fc600010e0600 */
[----:B------:R-:W4:Y:S04]  /*25e40*/  LDL.LU.64 R32, [R1+0x618] ;  /* 0x0006180001207983 */ /* 0x000f280000300a00 */
[----:B------:R1:W-:Y:S01]  /*25e50*/  STL.64 [R1+0x378], R4 ;  /* 0x0003780401007387 */ /* 0x0003e20000100a00 */
[----:B-----5:R-:W-:-:S04]  /*25e60*/  IADD3 R6, P1, PT, R34, R2, RZ ;  /* 0x0000000222067210 */ /* 0x020fc80007f3e0ff */
[----:B------:R-:W-:Y:S02]  /*25e70*/  IADD3.X R7, PT, PT, R35, R0, RZ, P1, !PT ;  /* 0x0000000023077210 */ /* 0x000fe40000ffe4ff */
[----:B------:R-:W-:-:S03]  /*25e80*/  IADD3 R18, P2, PT, R22, R2, RZ ;  /* 0x0000000216127210 */ /* 0x000fc60007f5e0ff */
[----:B------:R-:W-:Y:S02]  /*25e90*/  STL.64 [R1+0x388], R6 ;  /* 0x0003880601007387 */ /* 0x000fe40000100a00 */
[----:B------:R-:W-:Y:S02]  /*25ea0*/  IMAD.X R19, R23, 0x1, R0, P2 ;  /* 0x0000000117137824 */ /* 0x000fe400010e0600 */
[----:B------:R-:W5:Y:S04]  /*25eb0*/  LDL.LU.64 R22, [R1+0x610] ;  /* 0x0006100001167983 */ /* 0x000f680000300a00 */
[----:B------:R2:W-:Y:S01]  /*25ec0*/  STL.64 [R1+0x3a8], R18 ;  /* 0x0003a81201007387 */ /* 0x0005e20000100a00 */
[----:B-1----:R-:W-:-:S03]  /*25ed0*/  IADD3 R4, P4, PT, R10, R2, RZ ;  /* 0x000000020a047210 */ /* 0x002fc60007f9e0ff */
[----:B--2---:R-:W2:Y:S02]  /*25ee0*/  LDL.LU.64 R18, [R1+0x608] ;  /* 0x0006080001127983 */ /* 0x004ea40000300a00 */
[----:B------:R-:W-:Y:S02]  /*25ef0*/  IMAD.X R5, R11, 0x1, R0, P4 ;  /* 0x000000010b057824 */ /* 0x000fe400020e0600 */
[----:B------:R-:W2:Y:S01]  /*25f00*/  LDL.LU.64 R10, [R1+0x600] ;  /* 0x00060000010a7983 */ /* 0x000ea20000300a00 */
[----:B------:R-:W-:-:S03]  /*25f10*/  IADD3 R6, P1, PT, R12, R2, RZ ;  /* 0x000000020c067210 */ /* 0x000fc60007f3e0ff */
[----:B------:R3:W-:Y:S01]  /*25f20*/  STL.64 [R1+0x3c8], R4 ;  /* 0x0003c80401007387 */ /* 0x0007e20000100a00 */
[----:B------:R-:W-:-:S03]  /*25f30*/  IADD3.X R7, PT, PT, R13, R0, RZ, P1, !PT ;  /* 0x000000000d077210 */ /* 0x000fc60000ffe4ff */
[----:B------:R-:W2:Y:S01]  /*25f40*/  LDL.LU.64 R34, [R1+0x5f8] ;  /* 0x0005f80001227983 */ /* 0x000ea20000300a00 */
[----:B---3--:R-:W-:-:S03]  /*25f50*/  IADD3 R4, P2, PT, R28, R2, RZ ;  /* 0x000000021c047210 */ /* 0x008fc60007f5e0ff */
[----:B------:R1:W-:Y:S02]  /*25f60*/  STL.64 [R1+0x3e8], R6 ;  /* 0x0003e80601007387 */ /* 0x0003e40000100a00 */
[----:B------:R-:W-:Y:S01]  /*25f70*/  IMAD.X R5, R29, 0x1, R0, P2 ;  /* 0x000000011d057824 */ /* 0x000fe200010e0600 */
[----:B----4-:R-:W-:-:S04]  /*25f80*/  IADD3 R12, P1, PT, R26, R2, RZ ;  /* 0x000000021a0c7210 */ /* 0x010fc80007f3e0ff */
[----:B------:R3:W-:Y:S04]  /*25f90*/  STL.64 [R1+0x3f8], R4 ;  /* 0x0003f80401007387 */ /* 0x0007e80000100a00 */
[----:B------:R-:W4:Y:S01]  /*25fa0*/  LDL.LU.64 R28, [R1+0x5f0] ;  /* 0x0005f000011c7983 */ /* 0x000f220000300a00 */
[----:B------:R-:W-:Y:S01]  /*25fb0*/  IMAD.X R13, R27, 0x1, R0, P1 ;  /* 0x000000011b0d7824 */ /* 0x000fe200008e0600 */
[----:B-1----:R-:W-:-:S04]  /*25fc0*/  IADD3 R6, P4, PT, R8, R2, RZ ;  /* 0x0000000208067210 */ /* 0x002fc80007f9e0ff */
[----:B------:R1:W-:Y:S01]  /*25fd0*/  STL.64 [R1+0x410], R12 ;  /* 0x0004100c01007387 */ /* 0x0003e20000100a00 */
[----:B------:R-:W-:Y:S02]  /*25fe0*/  IADD3.X R7, PT, PT, R9, R0, RZ, P4, !PT ;  /* 0x0000000009077210 */ /* 0x000fe400027fe4ff */
[-C--:B---3--:R-:W-:Y:S01]  /*25ff0*/  IADD3 R4, P2, PT, R20, R2.reuse, RZ ;  /* 0x0000000214047210 */ /* 0x088fe20007f5e0ff */
[----:B-1----:R-:W3:Y:S04]  /*26000*/  LDL.LU.64 R12, [R1+0x5e8] ;  /* 0x0005e800010c7983 */ /* 0x002ee80000300a00 */
[----:B------:R-:W-:Y:S01]  /*26010*/  IMAD.X R5, R21, 0x1, R0, P2 ;  /* 0x0000000115057824 */ /* 0x000fe200010e0600 */
[----:B------:R-:W3:Y:S04]  /*26020*/  LDL.LU.64 R8, [R1+0x5e0] ;  /* 0x0005e00001087983 */ /* 0x000ee80000300a00 */
[----:B------:R1:W-:Y:S04]  /*26030*/  STL.64 [R1+0x420], R6 ;  /* 0x0004200601007387 */ /* 0x0003e80000100a00 */
[----:B------:R-:W3:Y:S01]  /*26040*/  LDL.LU.64 R26, [R1+0x5d8] ;  /* 0x0005d800011a7983 */ /* 0x000ee20000300a00 */
[----:B-1----:R-:W-:-:S03]  /*26050*/  IADD3 R6, P1, PT, R30, R2, RZ ;  /* 0x000000021e067210 */ /* 0x002fc60007f3e0ff */
[----:B------:R1:W-:Y:S01]  /*26060*/  STL.64 [R1+0x430], R4 ;  /* 0x0004300401007387 */ /* 0x0003e20000100a00 */
[----:B------:R-:W-:Y:S01]  /*26070*/  IADD3 R20, P2, PT, R24, R2, RZ ;  /* 0x0000000218147210 */ /* 0x000fe20007f5e0ff */
[----:B------:R-:W-:-:S03]  /*26080*/  IMAD.X R7, R31, 0x1, R0, P1 ;  /* 0x000000011f077824 */ /* 0x000fc600008e0600 */
[----:B------:R-:W-:Y:S02]  /*26090*/  IADD3.X R21, PT, PT, R25, R0, RZ, P2, !PT ;  /* 0x0000000019157210 */ /* 0x000fe400017fe4ff */
[----:B------:R1:W-:Y:S04]  /*260a0*/  STL.64 [R1+0x438], R6 ;  /* 0x0004380601007387 */ /* 0x0003e80000100a00 */
[----:B------:R-:W3:Y:S01]  /*260b0*/  LDL.LU.64 R30, [R1+0x5d0] ;  /* 0x0005d000011e7983 */ /* 0x000ee20000300a00 */
[----:B-1----:R-:W-:-:S03]  /*260c0*/  IADD3 R4, P4, PT, R16, R2, RZ ;  /* 0x0000000210047210 */ /* 0x002fc60007f9e0ff */
[----:B------:R-:W3:Y:S02]  /*260d0*/  LDL.LU.64 R24, [R1+0x5c8] ;  /* 0x0005c80001187983 */ /* 0x000ee40000300a00 */
[--C-:B------:R-:W-:Y:S01]  /*260e0*/  IMAD.X R5, R17, 0x1, R0.reuse, P4 ;  /* 0x0000000111057824 */ /* 0x100fe200020e0600 */
[----:B------:R-:W-:Y:S01]  /*260f0*/  IADD3 R6, P1, PT, R14, R2, RZ ;  /* 0x000000020e067210 */ /* 0x000fe20007f3e0ff */
[----:B------:R1:W-:Y:S04]  /*26100*/  STL.64 [R1+0x448], R20 ;  /* 0x0004481401007387 */ /* 0x0003e80000100a00 */
[----:B------:R1:W-:Y:S01]  /*26110*/  STL.64 [R1+0x450], R4 ;  /* 0x0004500401007387 */ /* 0x0003e20000100a00 */
[----:B------:R-:W-:-:S03]  /*26120*/  IMAD.X R7, R15, 0x1, R0, P1 ;  /* 0x000000010f077824 */ /* 0x000fc600008e0600 */
[----:B-1----:R-:W3:Y:S01]  /*26130*/  LDL.LU.64 R20, [R1+0x5c0] ;  /* 0x0005c00001147983 */ /* 0x002ee20000300a00 */
[----:B------:R-:W-:-:S03]  /*26140*/  IADD3 R4, P2, PT, R32, R2, RZ ;  /* 0x0000000220047210 */ /* 0x000fc60007f5e0ff */
[----:B------:R-:W3:Y:S01]  /*26150*/  LDL.LU.64 R16, [R1+0x5b8] ;  /* 0x0005b80001107983 */ /* 0x000ee20000300a00 */
[----:B------:R-:W-:-:S03]  /*26160*/  IADD3.X R5, PT, PT, R33, R0, RZ, P2, !PT ;  /* 0x0000000021057210 */ /* 0x000fc600017fe4ff */
[----:B------:R2:W-:Y:S04]  /*26170*/  STL.64 [R1+0x460], R6 ;  /* 0x0004600601007387 */ /* 0x0005e80000100a00 */
[----:B------:R1:W-:Y:S04]  /*26180*/  STL.64 [R1+0x468], R4 ;  /* 0x0004680401007387 */ /* 0x0003e80000100a00 */
[----:B------:R-:W3:Y:S01]  /*26190*/  LDL.LU.64 R32, [R1+0x5b0] ;  /* 0x0005b00001207983 */ /* 0x000ee20000300a00 */
[----:B-----5:R-:W-:-:S05]  /*261a0*/  IADD3 R14, P1, PT, R22, R2, RZ ;  /* 0x00000002160e7210 */ /* 0x020fca0007f3e0ff */
[----:B------:R-:W-:-:S05]  /*261b0*/  IMAD.X R15, R23, 0x1, R0, P1 ;  /* 0x00000001170f7824 */ /* 0x000fca00008e0600 */
[----:B------:R5:W-:Y:S01]  /*261c0*/  STL.64 [R1+0x488], R14 ;  /* 0x0004880e01007387 */ /* 0x000be20000100a00 */
[-C--:B--2---:R-:W-:Y:S02]  /*261d0*/  IADD3 R6, P4, PT, R18, R2.reuse, RZ ;  /* 0x0000000212067210 */ /* 0x084fe40007f9e0ff */
[----:B-1----:R-:W-:-:S03]  /*261e0*/  IADD3 R4, P2, PT, R10, R2, RZ ;  /* 0x000000020a047210 */ /* 0x002fc60007f5e0ff */
[----:B------:R-:W-:Y:S01]  /*261f0*/  IMAD.X R7, R19, 0x1, R0, P4 ;  /* 0x0000000113077824 */ /* 0x000fe200020e0600 */
[----:B-----5:R-:W2:Y:S01]  /*26200*/  LDL.LU.64 R14, [R1+0x5a8] ;  /* 0x0005a800010e7983 */ /* 0x020ea20000300a00 */
[----:B------:R-:W-:-:S03]  /*26210*/  IADD3.X R5, PT, PT, R11, R0, RZ, P2, !PT ;  /* 0x000000000b057210 */ /* 0x000fc600017fe4ff */
[----:B------:R1:W-:Y:S04]  /*26220*/  STL.64 [R1+0x490], R6 ;  /* 0x0004900601007387 */ /* 0x0003e80000100a00 */
[----:B------:R-:W5:Y:S04]  /*26230*/  LDL.LU.64 R10, [R1+0x5a0] ;  /* 0x0005a000010a7983 */ /* 0x000f680000300a00 */
[----:B------:R-:W5:Y:S01]  /*26240*/  LDL.LU.64 R22, [R1+0x598] ;  /* 0x0005980001167983 */ /* 0x000f620000300a00 */
[----:B-1----:R-:W-:-:S03]  /*26250*/  IADD3 R6, P1, PT, R34, R2, RZ ;  /* 0x0000000222067210 */ /* 0x002fc60007f3e0ff */
[----:B------:R-:W-:Y:S02]  /*26260*/  STL.64 [R1+0x4a0], R4 ;  /* 0x0004a00401007387 */ /* 0x000fe40000100a00 */
[----:B------:R-:W-:Y:S01]  /*26270*/  IMAD.X R7, R35, 0x1, R0, P1 ;  /* 0x0000000123077824 */ /* 0x000fe200008e0600 */
[----:B----4-:R-:W-:-:S04]  /*26280*/  IADD3 R18, P2, PT, R28, R2, RZ ;  /* 0x000000021c127210 */ /* 0x010fc80007f5e0ff */
[----:B------:R-:W-:Y:S01]  /*26290*/  STL.64 [R1+0x4b8], R6 ;  /* 0x0004b80601007387 */ /* 0x000fe20000100a00 */
[----:B------:R-:W-:-:S03]  /*262a0*/  IMAD.X R19, R29, 0x1, R0, P2 ;  /* 0x000000011d137824 */ /* 0x000fc600010e0600 */
[----:B------:R-:W4:Y:S04]  /*262b0*/  LDL.LU.64 R34, [R1+0x590] ;  /* 0x0005900001227983 */ /* 0x000f280000300a00 */
[----:B------:R1:W-:Y:S04]  /*262c0*/  STL.64 [R1+0x4c8], R18 ;  /* 0x0004c81201007387 */ /* 0x0003e80000100a00 */
[----:B-1----:R-:W4:Y:S01]  /*262d0*/  LDL.LU.64 R18, [R1+0x588] ;  /* 0x0005880001127983 */ /* 0x002f220000300a00 */
[-C--:B---3--:R-:W-:Y:S02]  /*262e0*/  IADD3 R4, P4, PT, R12, R2.reuse, RZ ;  /* 0x000000020c047210 */ /* 0x088fe40007f9e0ff */
[----:B------:R-:W-:-:S02]  /*262f0*/  IADD3 R6, P1, PT, R8, R2, RZ ;  /* 0x0000000208067210 */ /* 0x000fc40007f3e0ff */
[----:B------:R-:W-:-:S03]  /*26300*/  IADD3.X R5, PT, PT, R13, R0, RZ, P4, !PT ;  /* 0x000000000d057210 */ /* 0x000fc600027fe4ff */
[----:B------:R-:W-:Y:S02]  /*26310*/  IMAD.X R7, R9, 0x1, R0, P1 ;  /* 0x0000000109077824 */ /* 0x000fe400008e0600 */
[----:B------:R1:W-:Y:S04]  /*26320*/  STL.64 [R1+0x4e0], R4 ;  /* 0x0004e00401007387 */ /* 0x0003e80000100a00 */
[----:B------:R-:W3:Y:S04]  /*26330*/  LDL.LU.64 R12, [R1+0x580] ;  /* 0x00058000010c7983 */ /* 0x000ee80000300a00 */
[----:B------:R-:W3:Y:S01]  /*26340*/  LDL.LU.64 R8, [R1+0x578] ;  /* 0x0005780001087983 */ /* 0x000ee20000300a00 */
[----:B-1----:R-:W-:-:S03]  /*26350*/  IADD3 R4, P2, PT, R26, R2, RZ ;  /* 0x000000021a047210 */ /* 0x002fc60007f5e0ff */
[----:B------:R1:W-:Y:S02]  /*26360*/  STL.64 [R1+0x4f0], R6 ;  /* 0x0004f00601007387 */ /* 0x0003e40000100a00 */
[----:B------:R-:W-:Y:S02]  /*26370*/  IMAD.X R5, R27, 0x1, R0, P2 ;  /* 0x000000011b057824 */ /* 0x000fe400010e0600 */
[----:B------:R-:W3:Y:S04]  /*26380*/  LDL.LU.64 R36, [R1+0x570] ;  /* 0x0005700001247983 */ /* 0x000ee80000300a00 */
[----:B------:R-:W3:Y:S01]  /*26390*/  LDL.LU.64 R26, [R1+0x568] ;  /* 0x00056800011a7983 */ /* 0x000ee20000300a00 */
[-C--:B------:R-:W-:Y:S02]  /*263a0*/  IADD3 R28, P1, PT, R30, R2.reuse, RZ ;  /* 0x000000021e1c7210 */ /* 0x080fe40007f3e0ff */
[----:B-1----:R-:W-:Y:S01]  /*263b0*/  IADD3 R6, P4, PT, R24, R2, RZ ;  /* 0x0000000218067210 */ /* 0x002fe20007f9e0ff */
[----:B------:R1:W-:Y:S01]  /*263c0*/  STL.64 [R1+0x500], R4 ;  /* 0x0005000401007387 */ /* 0x0003e20000100a00 */
[----:B------:R-:W-:-:S03]  /*263d0*/  IADD3.X R29, PT, PT, R31, R0, RZ, P1, !PT ;  /* 0x000000001f1d7210 */ /* 0x000fc60000ffe4ff */
[----:B------:R-:W-:-:S05]  /*263e0*/  IMAD.X R7, R25, 0x1, R0, P4 ;  /* 0x0000000119077824 */ /* 0x000fca00020e0600 */
[----:B------:R1:W-:Y:S04]  /*263f0*/  STL.64 [R1+0x528], R6 ;  /* 0x0005280601007387 */ /* 0x0003e80000100a00 */
[----:B------:R1:W-:Y:S02]  /*26400*/  STL.64 [R1+0x518], R28 ;  /* 0x0005181c01007387 */ /* 0x0003e40000100a00 */
[-C--:B-1----:R-:W-:Y:S02]  /*26410*/  IADD3 R4, P2, PT, R20, R2.reuse, RZ ;  /* 0x0000000214047210 */ /* 0x082fe40007f5e0ff */
[----:B------:R-:W3:Y:S03]  /*26420*/  LDL.LU.64 R24, [R1+0x560] ;  /* 0x0005600001187983 */ /* 0x000ee60000300a00 */
[----:B------:R-:W-:Y:S01]  /*26430*/  IMAD.X R5, R21, 0x1, R0, P2 ;  /* 0x0000000115057824 */ /* 0x000fe200010e0600 */
[----:B------:R-:W-:Y:S01]  /*26440*/  IADD3 R6, P1, PT, R16, R2, RZ ;  /* 0x0000000210067210 */ /* 0x000fe20007f3e0ff */
[----:B------:R-:W3:Y:S04]  /*26450*/  LDL.LU.64 R20, [R1+0x558] ;  /* 0x0005580001147983 */ /* 0x000ee80000300a00 */
[----:B------:R2:W-:Y:S01]  /*26460*/  STL.64 [R1+0x530], R4 ;  /* 0x0005300401007387 */ /* 0x0005e20000100a00 */
[----:B------:R-:W-:-:S03]  /*26470*/  IADD3.X R7, PT, PT, R17, R0, RZ, P1, !PT ;  /* 0x0000000011077210 */ /* 0x000fc60000ffe4ff */
[----:B------:R-:W3:Y:S01]  /*26480*/  LDL.LU.64 R30, [R1+0x550] ;  /* 0x00055000011e7983 */ /* 0x000ee20000300a00 */
[----:B------:R-:W-:-:S03]  /*26490*/  IADD3 R28, P2, PT, R32, R2, RZ ;  /* 0x00000002201c7210 */ /* 0x000fc60007f5e0ff */
[----:B------:R-:W3:Y:S02]  /*264a0*/  LDL.LU.64 R16, [R1+0x548] ;  /* 0x0005480001107983 */ /* 0x000ee40000300a00 */
[----:B------:R-:W-:Y:S02]  /*264b0*/  IMAD.X R29, R33, 0x1, R0, P2 ;  /* 0x00000001211d7824 */ /* 0x000fe400010e0600 */
[----:B------:R5:W-:Y:S01]  /*264c0*/  STL.64 [R1+0x540], R6 ;  /* 0x0005400601007387 */ /* 0x000be20000100a00 */
[----:B--2---:R-:W-:-:S05]  /*264d0*/  IADD3 R4, P4, PT, R14, R2, RZ ;  /* 0x000000020e047210 */ /* 0x004fca0007f9e0ff */
[----:B------:R-:W-:Y:S01]  /*264e0*/  IMAD.X R5, R15, 0x1, R0, P4 ;  /* 0x000000010f057824 */ /* 0x000fe200020e0600 */
[----:B-----5:R-:W-:-:S04]  /*264f0*/  IADD3 R6, P1, PT, R10, R2, RZ ;  /* 0x000000020a067210 */ /* 0x020fc80007f3e0ff */
[----:B------:R1:W-:Y:S01]  /*26500*/  STL.64 [R1+0x5a8], R4 ;  /* 0x0005a80401007387 */ /* 0x0003e20000100a00 */
[----:B------:R-:W-:-:S03]  /*26510*/  IADD3.X R7, PT, PT, R11, R0, RZ, P1, !PT ;  /* 0x000000000b077210 */ /* 0x000fc60000ffe4ff */
[----:B------:R2:W-:Y:S04]  /*26520*/  STL.64 [R1+0x5b0], R28 ;  /* 0x0005b01c01007387 */ /* 0x0005e80000100a00 */
[----:B------:R-:W5:Y:S04]  /*26530*/  LDL.LU.64 R10, [R1+0x538] ;  /* 0x00053800010a7983 */ /* 0x000f680000300a00 */
[----:B------:R-:W5:Y:S01]  /*26540*/  LDL.LU.64 R14, [R1+0x520] ;  /* 0x00052000010e7983 */ /* 0x000f620000300a00 */
[----:B-1----:R-:W-:-:S03]  /*26550*/  IADD3 R4, P2, PT, R22, R2, RZ ;  /* 0x0000000216047210 */ /* 0x002fc60007f5e0ff */
[----:B------:R1:W-:Y:S02]  /*26560*/  STL.64 [R1+0x5a0], R6 ;  /* 0x0005a00601007387 */ /* 0x0003e40000100a00 */
[----:B------:R-:W-:Y:S02]  /*26570*/  IMAD.X R5, R23, 0x1, R0, P2 ;  /* 0x0000000117057824 */ /* 0x000fe400010e0600 */
[----:B--2---:R-:W2:Y:S04]  /*26580*/  LDL.LU.64 R28, [R1+0x510] ;  /* 0x00051000011c7983 */ /* 0x004ea80000300a00 */
[----:B------:R-:W2:Y:S01]  /*26590*/  LDL.LU.64 R22, [R1+0x4f8] ;  /* 0x0004f80001167983 */ /* 0x000ea20000300a00 */
[----:B----4-:R-:W-:-:S03]  /*265a0*/  IADD3 R32, P1, PT, R34, R2, RZ ;  /* 0x0000000222207210 */ /* 0x010fc60007f3e0ff */
[----:B------:R3:W-:Y:S02]  /*265b0*/  STL.64 [R1+0x598], R4 ;  /* 0x0005980401007387 */ /* 0x0007e40000100a00 */
[----:B------:R-:W-:Y:S01]  /*265c0*/  IMAD.X R33, R35, 0x1, R0, P1 ;  /* 0x0000000123217824 */ /* 0x000fe200008e0600 */
[----:B-1----:R-:W-:-:S04]  /*265d0*/  IADD3 R6, P4, PT, R18, R2, RZ ;  /* 0x0000000212067210 */ /* 0x002fc80007f9e0ff */
[----:B------:R-:W-:-:S05]  /*265e0*/  IADD3.X R7, PT, PT, R19, R0, RZ, P4, !PT ;  /* 0x0000000013077210 */ /* 0x000fca00027fe4ff */
[----:B------:R1:W-:Y:S01]  /*265f0*/  STL.64 [R1+0x588], R6 ;  /* 0x0005880601007387 */ /* 0x0003e20000100a00 */
[----:B---3--:R-:W-:-:S03]  /*26600*/  IADD3 R4, P2, PT, R12, R2, RZ ;  /* 0x000000020c047210 */ /* 0x008fc60007f5e0ff */
[----:B------:R3:W-:Y:S01]  /*26610*/  STL.64 [R1+0x590], R32 ;  /* 0x0005902001007387 */ /* 0x0007e20000100a00 */
[-C--:B-1----:R-:W-:Y:S01]  /*26620*/  IADD3 R6, P1, PT, R8, R2.reuse, RZ ;  /* 0x0000000208067210 */ /* 0x082fe20007f3e0ff */
[--C-:B------:R-:W-:Y:S02]  /*26630*/  IMAD.X R5, R13, 0x1, R0.reuse, P2 ;  /* 0x000000010d057824 */ /* 0x100fe400010e0600 */
[----:B------:R-:W4:Y:S02]  /*26640*/  LDL.LU.64 R12, [R1+0x4e8] ;  /* 0x0004e800010c7983 */ /* 0x000f240000300a00 */
[----:B------:R-:W-:Y:S02]  /*26650*/  IMAD.X R7, R9, 0x1, R0, P1 ;  /* 0x0000000109077824 */ /* 0x000fe400008e0600 */
[----:B------:R1:W-:Y:S01]  /*26660*/  STL.64 [R1+0x580], R4 ;  /* 0x0005800401007387 */ /* 0x0003e20000100a00 */
[----:B---3--:R-:W-:-:S03]  /*26670*/  IADD3 R32, P2, PT, R36, R2, RZ ;  /* 0x0000000224207210 */ /* 0x008fc60007f5e0ff */
[----:B------:R3:W-:Y:S01]  /*26680*/  STL.64 [R1+0x578], R6 ;  /* 0x0005780601007387 */ /* 0x0007e20000100a00 */
[----:B------:R-:W-:Y:S02]  /*26690*/  IADD3.X R33, PT, PT, R37, R0, RZ, P2, !PT ;  /* 0x0000000025217210 */ /* 0x000fe400017fe4ff */
[-C--:B-1----:R-:W-:Y:S01]  /*266a0*/  IADD3 R4, P4, PT, R26, R2.reuse, RZ ;  /* 0x000000021a047210 */ /* 0x082fe20007f9e0ff */
[----:B---3--:R-:W3:Y:S04]  /*266b0*/  LDL.LU.64 R6, [R1+0x4d0] ;  /* 0x0004d00001067983 */ /* 0x008ee80000300a00 */
[----:B------:R-:W-:Y:S01]  /*266c0*/  IMAD.X R5, R27, 0x1, R0, P4 ;  /* 0x000000011b057824 */ /* 0x000fe200020e0600 */
[----:B------:R-:W3:Y:S04]  /*266d0*/  LDL.LU.64 R34, [R1+0x4c0] ;  /* 0x0004c00001227983 */ /* 0x000ee80000300a00 */
[----:B------:R-:W3:Y:S01]  /*266e0*/  LDL.LU.64 R18, [R1+0x4a8] ;  /* 0x0004a80001127983 */ /* 0x000ee20000300a00 */
[----:B------:R-:W-:-:S03]  /*266f0*/  IADD3 R8, P1, PT, R24, R2, RZ ;  /* 0x0000000218087210 */ /* 0x000fc60007f3e0ff */
[----:B------:R1:W-:Y:S02]  /*26700*/  STL.64 [R1+0x5c8], R4 ;  /* 0x0005c80401007387 */ /* 0x0003e40000100a00 */
[----:B------:R-:W-:Y:S02]  /*26710*/  IMAD.X R9, R25, 0x1, R0, P1 ;  /* 0x0000000119097824 */ /* 0x000fe400008e0600 */
[----:B------:R-:W-:Y:S04]  /*26720*/  STL.64 [R1+0x5b8], R32 ;  /* 0x0005b82001007387 */ /* 0x000fe80000100a00 */
[----:B------:R-:W3:Y:S01]  /*26730*/  LDL.LU.64 R24, [R1+0x498] ;  /* 0x0004980001187983 */ /* 0x000ee20000300a00 */
[----:B-1----:R-:W-:-:S03]  /*26740*/  IADD3 R4, P2, PT, R20, R2, RZ ;  /* 0x0000000214047210 */ /* 0x002fc60007f5e0ff */
[----:B------:R1:W-:Y:S01]  /*26750*/  STL.64 [R1+0x5d0], R8 ;  /* 0x0005d00801007387 */ /* 0x0003e20000100a00 */
[----:B------:R-:W-:Y:S02]  /*26760*/  IADD3 R26, P1, PT, R30, R2, RZ ;  /* 0x000000021e1a7210 */ /* 0x000fe40007f3e0ff */
[----:B------:R-:W-:Y:S02]  /*26770*/  IADD3.X R5, PT, PT, R21, R0, RZ, P2, !PT ;  /* 0x0000000015057210 */ /* 0x000fe400017fe4ff */
[----:B------:R-:W3:Y:S01]  /*26780*/  LDL.LU.64 R20, [R1+0x480] ;  /* 0x0004800001147983 */ /* 0x000ee20000300a00 */
[----:B------:R-:W-:-:S03]  /*26790*/  IMAD.X R27, R31, 0x1, R0, P1 ;  /* 0x000000011f1b7824 */ /* 0x000fc600008e0600 */
[----:B------:R-:W3:Y:S01]  /*267a0*/  LDL.LU.64 R36, [R1+0x470] ;  /* 0x0004700001247983 */ /* 0x000ee20000300a00 */
[----:B-1----:R-:W-:-:S03]  /*267b0*/  IADD3 R8, P4, PT, R16, R2, RZ ;  /* 0x0000000210087210 */ /* 0x002fc60007f9e0ff */
[----:B------:R-:W3:Y:S02]  /*267c0*/  LDL.LU.64 R32, [R1+0x458] ;  /* 0x0004580001207983 */ /* 0x000ee40000300a00 */
[----:B------:R-:W-:Y:S02]  /*267d0*/  IMAD.X R9, R17, 0x1, R0, P4 ;  /* 0x0000000111097824 */ /* 0x000fe400020e0600 */
[----:B------:R5:W-:Y:S04]  /*267e0*/  STL.64 [R1+0x5e0], R4 ;  /* 0x0005e00401007387 */ /* 0x000be80000100a00 */
[----:B------:R1:W-:Y:S04]  /*267f0*/  STL.64 [R1+0x600], R8 ;  /* 0x0006000801007387 */ /* 0x0003e80000100a00 */
[----:B------:R2:W-:Y:S01]  /*26800*/  STL.64 [R1+0x5f0], R26 ;  /* 0x0005f01a01007387 */ /* 0x0005e20000100a00 */
[----:B-----5:R-:W-:-:S04]  /*26810*/  IADD3 R4, P2, PT, R10, R2, RZ ;  /* 0x000000020a047210 */ /* 0x020fc80007f5e0ff */
[----:B------:R-:W-:Y:S02]  /*26820*/  IADD3.X R5, PT, PT, R11, R0, RZ, P2, !PT ;  /* 0x000000000b057210 */ /* 0x000fe400017fe4ff */
[----:B------:R-:W5:Y:S01]  /*26830*/  LDL.LU.64 R10, [R1+0x440] ;  /* 0x00044000010a7983 */ /* 0x000f620000300a00 */
[----:B-1----:R-:W-:-:S03]  /*26840*/  IADD3 R8, P1, PT, R14, R2, RZ ;  /* 0x000000020e087210 */ /* 0x002fc60007f3e0ff */
[----:B------:R1:W-:Y:S02]  /*26850*/  STL.64 [R1+0x608], R4 ;  /* 0x0006080401007387 */ /* 0x0003e40000100a00 */
[--C-:B------:R-:W-:Y:S02]  /*26860*/  IMAD.X R9, R15, 0x1, R0.reuse, P1 ;  /* 0x000000010f097824 */ /* 0x100fe400008e0600 */
[----:B------:R-:W5:Y:S04]  /*26870*/  LDL.LU.64 R30, [R1+0x428] ;  /* 0x00042800011e7983 */ /* 0x000f680000300a00 */
[----:B------:R-:W5:Y:S01]  /*26880*/  LDL.LU.64 R14, [R1+0x418] ;  /* 0x00041800010e7983 */ /* 0x000f620000300a00 */
[-C--:B--2---:R-:W-:Y:S02]  /*26890*/  IADD3 R26, P2, PT, R28, R2.reuse, RZ ;  /* 0x000000021c1a7210 */ /* 0x084fe40007f5e0ff */
[----:B-1----:R-:W-:Y:S01]  /*268a0*/  IADD3 R4, P4, PT, R22, R2, RZ ;  /* 0x0000000216047210 */ /* 0x002fe20007f9e0ff */
[----:B------:R-:W2:Y:S03]  /*268b0*/  LDL.LU.64 R16, [R1+0x408] ;  /* 0x0004080001107983 */ /* 0x000ea60000300a00 */
[----:B------:R-:W-:Y:S01]  /*268c0*/  IADD3.X R5, PT, PT, R23, R0, RZ, P4, !PT ;  /* 0x0000000017057210 */ /* 0x000fe200027fe4ff */
[----:B------:R4:W-:Y:S01]  /*268d0*/  STL.64 [R1+0x618], R8 ;  /* 0x0006180801007387 */ /* 0x0009e20000100a00 */
[----:B------:R-:W-:-:S03]  /*268e0*/  IMAD.X R27, R29, 0x1, R0, P2 ;  /* 0x000000011d1b7824 */ /* 0x000fc600010e0600 */
[----:B------:R-:W2:Y:S04]  /*268f0*/  LDL.LU.64 R22, [R1+0x400] ;  /* 0x0004000001167983 */ /* 0x000ea80000300a00 */
[----:B------:R3:W-:Y:S04]  /*26900*/  STL.64 [R1+0x638], R4 ;  /* 0x0006380401007387 */ /* 0x0007e80000100a00 */
[----:B------:R-:W-:Y:S01]  /*26910*/  STL.64 [R1+0x628], R26 ;  /* 0x0006281a01007387 */ /* 0x000fe20000100a00 */
[----:B----4-:R-:W-:-:S05]  /*26920*/  IADD3 R8, P1, PT, R12, R2, RZ ;  /* 0x000000020c087210 */ /* 0x010fca0007f3e0ff */
[----:B------:R-:W-:-:S05]  /*26930*/  IMAD.X R9, R13, 0x1, R0, P1 ;  /* 0x000000010d097824 */ /* 0x000fca00008e0600 */
[----:B------:R1:W-:Y:S04]  /*26940*/  STL.64 [R1+0x640], R8 ;  /* 0x0006400801007387 */ /* 0x0003e80000100a00 */
[----:B------:R-:W4:Y:S01]  /*26950*/  LDL.LU.64 R12, [R1+0x3f0] ;  /* 0x0003f000010c7983 */ /* 0x000f220000300a00 */
[----:B---3--:R-:W-:-:S05]  /*26960*/  IADD3 R4, P2, PT, R6, R2, RZ ;  /* 0x0000000206047210 */ /* 0x008fca0007f5e0ff */
[----:B------:R-:W-:Y:S02]  /*26970*/  IMAD.X R5, R7, 0x1, R0, P2 ;  /* 0x0000000107057824 */ /* 0x000fe400010e0600 */
[----:B------:R-:W3:Y:S01]  /*26980*/  LDL.LU.64 R6, [R1+0x3e0] ;  /* 0x0003e00001067983 */ /* 0x000ee20000300a00 */
[----:B-1----:R-:W-:-:S03]  /*26990*/  IADD3 R8, P4, PT, R18, R2, RZ ;  /* 0x0000000212087210 */ /* 0x002fc60007f9e0ff */
[----:B------:R-:W3:Y:S01]  /*269a0*/  LDL.LU.64 R26, [R1+0x3d8] ;  /* 0x0003d800011a7983 */ /* 0x000ee20000300a00 */
[----:B------:R-:W-:Y:S01]  /*269b0*/  IADD3 R28, P1, PT, R34, R2, RZ ;  /* 0x00000002221c7210 */ /* 0x000fe20007f3e0ff */
[----:B------:R-:W-:Y:S02]  /*269c0*/  IMAD.X R9, R19, 0x1, R0, P4 ;  /* 0x0000000113097824 */ /* 0x000fe400020e0600 */
[----:B------:R1:W-:Y:S01]  /*269d0*/  STL.64 [R1+0x650], R4 ;  /* 0x0006500401007387 */ /* 0x0003e20000100a00 */
[----:B------:R-:W-:-:S03]  /*269e0*/  IADD3.X R29, PT, PT, R35, R0, RZ, P1, !PT ;  /* 0x00000000231d7210 */ /* 0x000fc60000ffe4ff */
[----:B------:R-:W3:Y:S04]  /*269f0*/  LDL.LU.64 R18, [R1+0x3d0] ;  /* 0x0003d00001127983 */ /* 0x000ee80000300a00 */
[----:B------:R1:W-:Y:S02]  /*26a00*/  STL.64 [R1+0x670], R8 ;  /* 0x0006700801007387 */ /* 0x0003e40000100a00 */
[-C--:B-1----:R-:W-:Y:S02]  /*26a10*/  IADD3 R4, P2, PT, R24, R2.reuse, RZ ;  /* 0x0000000218047210 */ /* 0x082fe40007f5e0ff */
[----:B------:R1:W-:Y:S03]  /*26a20*/  STL.64 [R1+0x660], R28 ;  /* 0x0006601c01007387 */ /* 0x0003e60000100a00 */
[----:B------:R-:W-:Y:S01]  /*26a30*/  IMAD.X R5, R25, 0x1, R0, P2 ;  /* 0x0000000119057824 */ /* 0x000fe200010e0600 */
[----:B------:R-:W-:-:S04]  /*26a40*/  IADD3 R8, P1, PT, R20, R2, RZ ;  /* 0x0000000214087210 */ /* 0x000fc80007f3e0ff */
[----:B------:R1:W-:Y:S01]  /*26a50*/  STL.64 [R1+0x678], R4 ;  /* 0x0006780401007387 */ /* 0x0003e20000100a00 */
[----:B------:R-:W-:-:S03]  /*26a60*/  IADD3.X R9, PT, PT, R21, R0, RZ, P1, !PT ;  /* 0x0000000015097210 */ /* 0x000fc60000ffe4ff */
[----:B-1----:R-:W3:Y:S01]  /*26a70*/  LDL.LU.64 R28, [R1+0x3c0] ;  /* 0x0003c000011c7983 */ /* 0x002ee20000300a00 */
[----:B------:R-:W-:-:S03]  /*26a80*/  IADD3 R34, P2, PT, R36, R2, RZ ;  /* 0x0000000224227210 */ /* 0x000fc60007f5e0ff */
[----:B------:R-:W3:Y:S01]  /*26a90*/  LDL.LU.64 R24, [R1+0x3b8] ;  /* 0x0003b80001187983 */ /* 0x000ee20000300a00 */
[----:B------:R-:W-:-:S03]  /*26aa0*/  IADD3 R4, P4, PT, R32, R2, RZ ;  /* 0x0000000220047210 */ /* 0x000fc60007f9e0ff */
[----:B------:R-:W3:Y:S04]  /*26ab0*/  LDL.LU.64 R20, [R1+0x3b0] ;  /* 0x0003b00001147983 */ /* 0x000ee80000300a00 */
[----:B------:R5:W-:Y:S01]  /*26ac0*/  STL.64 [R1+0x688], R8 ;  /* 0x0006880801007387 */ /* 0x000be20000100a00 */
[--C-:B------:R-:W-:Y:S02]  /*26ad0*/  IMAD.X R5, R33, 0x1, R0.reuse, P4 ;  /* 0x0000000121057824 */ /* 0x100fe400020e0600 */
[----:B------:R-:W-:Y:S01]  /*26ae0*/  IMAD.X R35, R37, 0x1, R0, P2 ;  /* 0x0000000125237824 */ /* 0x000fe200010e0600 */
[----:B------:R-:W3:Y:S04]  /*26af0*/  LDL.LU.64 R32, [R1+0x3a0] ;  /* 0x0003a00001207983 */ /* 0x000ee80000300a00 */
[----:B------:R1:W-:Y:S04]  /*26b00*/  STL.64 [R1+0x6a8], R4 ;  /* 0x0006a80401007387 */ /* 0x0003e80000100a00 */
[----:B------:R-:W-:Y:S01]  /*26b10*/  STL.64 [R1+0x698], R34 ;  /* 0x0006982201007387 */ /* 0x000fe20000100a00 */
[----:B-----5:R-:W-:-:S04]  /*26b20*/  IADD3 R8, P1, PT, R10, R2, RZ ;  /* 0x000000020a087210 */ /* 0x020fc80007f3e0ff */
[----:B------:R-:W-:Y:S02]  /*26b30*/  IADD3.X R9, PT, PT, R11, R0, RZ, P1, !PT ;  /* 0x000000000b097210 */ /* 0x000fe40000ffe4ff */
[----:B-1----:R-:W-:-:S03]  /*26b40*/  IADD3 R4, P2, PT, R30, R2, RZ ;  /* 0x000000021e047210 */ /* 0x002fc60007f5e0ff */
[----:B------:R1:W-:Y:S02]  /*26b50*/  STL.64 [R1+0x6b0], R8 ;  /* 0x0006b00801007387 */ /* 0x0003e40000100a00 */
[----:B------:R-:W-:Y:S02]  /*26b60*/  IMAD.X R5, R31, 0x1, R0, P2 ;  /* 0x000000011f057824 */ /* 0x000fe400010e0600 */
[----:B------:R-:W5:Y:S01]  /*26b70*/  LDL.LU.64 R30, [R1+0x398] ;  /* 0x00039800011e7983 */ /* 0x000f620000300a00 */
[----:B-1----:R-:W-:-:S03]  /*26b80*/  IADD3 R8, P1, PT, R14, R2, RZ ;  /* 0x000000020e087210 */ /* 0x002fc60007f3e0ff */
[----:B------:R-:W-:Y:S02]  /*26b90*/  STL.64 [R1+0x6c0], R4 ;  /* 0x0006c00401007387 */ /* 0x000fe40000100a00 */
[----:B------:R-:W-:Y:S02]  /*26ba0*/  IMAD.X R9, R15, 0x1, R0, P1 ;  /* 0x000000010f097824 */ /* 0x000fe400008e0600 */
[----:B------:R-:W5:Y:S04]  /*26bb0*/  LDL.LU.64 R14, [R1+0xcc0] ;  /* 0x000cc000010e7983 */ /* 0x000f680000300a00 */
[----:B------:R1:W-:Y:S04]  /*26bc0*/  STL.64 [R1+0x6d0], R8 ;  /* 0x0006d00801007387 */ /* 0x0003e80000100a00 */
[----:B-1----:R-:W5:Y:S01]  /*26bd0*/  LDL.LU.64 R8, [R1+0xcb0] ;  /* 0x000cb00001087983 */ /* 0x002f620000300a00 */
[----:B--2---:R-:W-:-:S02]  /*26be0*/  IADD3 R10, P4, PT, R16, R2, RZ ;  /* 0x00000002100a7210 */ /* 0x004fc40007f9e0ff */
[----:B------:R-:W-:Y:S02]  /*26bf0*/  IADD3 R4, P2, PT, R22, R2, RZ ;  /* 0x0000000216047210 */ /* 0x000fe40007f5e0ff */
[----:B------:R-:W-:Y:S02]  /*26c00*/  IADD3.X R11, PT, PT, R17, R0, RZ, P4, !PT ;  /* 0x00000000110b7210 */ /* 0x000fe400027fe4ff */
[----:B------:R-:W2:Y:S01]  /*26c10*/  LDL.LU.64 R16, [R1+0xca8] ;  /* 0x000ca80001107983 */ /* 0x000ea20000300a00 */
[----:B------:R-:W-:-:S03]  /*26c20*/  IMAD.X R5, R23, 0x1, R0, P2 ;  /* 0x0000000117057824 */ /* 0x000fc600010e0600 */
[----:B------:R4:W-:Y:S04]  /*26c30*/  STL.64 [R1+0x6e0], R10 ;  /* 0x0006e00a01007387 */ /* 0x0009e80000100a00 */
[----:B------:R3:W-:Y:S01]  /*26c40*/  STL.64 [R1+0x6e8], R4 ;  /* 0x0006e80401007387 */ /* 0x0007e20000100a00 */
[----:B----4-:R-:W-:-:S05]  /*26c50*/  IADD3 R10, P1, PT, R12, R2, RZ ;  /* 0x000000020c0a7210 */ /* 0x010fca0007f3e0ff */
[----:B------:R-:W-:Y:S02]  /*26c60*/  IMAD.X R11, R13, 0x1, R0, P1 ;  /* 0x000000010d0b7824 */ /* 0x000fe400008e0600 */
[----:B------:R-:W4:Y:S01]  /*26c70*/  LDL.LU.64 R12, [R1+0xc98] ;  /* 0x000c9800010c7983 */ /* 0x000f220000300a00 */
[----:B---3--:R-:W-:-:S03]  /*26c80*/  IADD3 R4, P2, PT, R6, R2, RZ ;  /* 0x0000000206047210 */ /* 0x008fc60007f5e0ff */
[----:B------:R1:W-:Y:S01]  /*26c90*/  STL.64 [R1+0x6f8], R10 ;  /* 0x0006f80a01007387 */ /* 0x0003e20000100a00 */
[----:B------:R-:W-:Y:S02]  /*26ca0*/  IADD3.X R5, PT, PT, R7, R0, RZ, P2, !PT ;  /* 0x0000000007057210 */ /* 0x000fe400017fe4ff */
[----:B------:R-:W-:-:S03]  /*26cb0*/  IADD3 R22, P4, PT, R26, R2, RZ ;  /* 0x000000021a167210 */ /* 0x000fc60007f9e0ff */
[----:B------:R3:W-:Y:S01]  /*26cc0*/  STL.64 [R1+0x708], R4 ;  /* 0x0007080401007387 */ /* 0x0007e20000100a00 */
[----:B-1----:R-:W-:Y:S01]  /*26cd0*/  IADD3 R10, P1, PT, R18, R2, RZ ;  /* 0x00000002120a7210 */ /* 0x002fe20007f3e0ff */
[----:B------:R-:W-:-:S04]  /*26ce0*/  IMAD.X R23, R27, 0x1, R0, P4 ;  /* 0x000000011b177824 */ /* 0x000fc800020e0600 */
[----:B------:R-:W-:Y:S01]  /*26cf0*/  IMAD.X R11, R19, 0x1, R0, P1 ;  /* 0x00000001130b7824 */ /* 0x000fe200008e0600 */
[----:B---3--:R-:W3:Y:S04]  /*26d00*/  LDL.LU.64 R4, [R1+0xc90] ;  /* 0x000c900001047983 */ /* 0x008ee80000300a00 */
[----:B------:R-:W3:Y:S04]  /*26d10*/  LDL.LU.64 R6, [R1+0xc80] ;  /* 0x000c800001067983 */ /* 0x000ee80000300a00 */
[----:B------:R1:W-:Y:S01]  /*26d20*/  STL.64 [R1+0x718], R22 ;  /* 0x0007181601007387 */ /* 0x0003e20000100a00 */
[----:B------:R-:W-:-:S02]  /*26d30*/  IADD3 R26, P2, PT, R28, R2, RZ ;  /* 0x000000021c1a7210 */ /* 0x000fc40007f5e0ff */
[----:B------:R-:W-:Y:S02]  /*26d40*/  IADD3 R18, P1, PT, R24, R2, RZ ;  /* 0x0000000218127210 */ /* 0x000fe40007f3e0ff */
[----:B------:R-:W-:Y:S01]  /*26d50*/  IADD3.X R27, PT, PT, R29, R0, RZ, P2, !PT ;  /* 0x000000001d1b7210 */ /* 0x000fe200017fe4ff */
[----:B-1----:R-:W3:Y:S02]  /*26d60*/  LDL.LU.64 R22, [R1+0xc78] ;  /* 0x000c780001167983 */ /* 0x002ee40000300a00 */
[----:B------:R-:W-:Y:S02]  /*26d70*/  IMAD.X R19, R25, 0x1, R0, P1 ;  /* 0x0000000119137824 */ /* 0x000fe400008e0600 */
[----:B------:R1:W-:Y:S04]  /*26d80*/  STL.64 [R1+0x720], R10 ;  /* 0x0007200a01007387 */ /* 0x0003e80000100a00 */
[----:B------:R-:W3:Y:S04]  /*26d90*/  LDL.LU.64 R28, [R1+0xc68] ;  /* 0x000c6800011c7983 */ /* 0x000ee80000300a00 */
[----:B------:R1:W-:Y:S02]  /*26da0*/  STL.64 [R1+0x730], R26 ;  /* 0x0007301a01007387 */ /* 0x0003e40000100a00 */
[----:B-1----:R-:W-:-:S02]  /*26db0*/  IADD3 R10, P4, PT, R20, R2, RZ ;  /* 0x00000002140a7210 */ /* 0x002fc40007f9e0ff */
[----:B------:R1:W-:Y:S03]  /*26dc0*/  STL.64 [R1+0x740], R18 ;  /* 0x0007401201007387 */ /* 0x0003e60000100a00 */
[----:B------:R-:W-:Y:S01]  /*26dd0*/  IMAD.X R11, R21, 0x1, R0, P4 ;  /* 0x00000001150b7824 */ /* 0x000fe200020e0600 */
[----:B------:R-:W-:Y:S01]  /*26de0*/  IADD3 R26, P2, PT, R32, R2, RZ ;  /* 0x00000002201a7210 */ /* 0x000fe20007f5e0ff */
[----:B-1----:R-:W3:Y:S03]  /*26df0*/  LDL.LU.64 R18, [R1+0xc60] ;  /* 0x000c600001127983 */ /* 0x002ee60000300a00 */
[----:B------:R-:W-:Y:S01]  /*26e00*/  IADD3.X R27, PT, PT, R33, R0, RZ, P2, !PT ;  /* 0x00000000211b7210 */ /* 0x000fe200017fe4ff */
[----:B------:R-:W3:Y:S04]  /*26e10*/  LDL.LU.64 R24, [R1+0xc50] ;  /* 0x000c500001187983 */ /* 0x000ee80000300a00 */
[----:B------:R1:W-:Y:S04]  /*26e20*/  STL.64 [R1+0x750], R10 ;  /* 0x0007500a01007387 */ /* 0x0003e80000100a00 */
[----:B-1----:R-:W3:Y:S04]  /*26e30*/  LDL.LU.64 R10, [R1+0xc48] ;  /* 0x000c4800010a7983 */ /* 0x002ee80000300a00 */
[----:B------:R1:W-:Y:S04]  /*26e40*/  STL.64 [R1+0x760], R26 ;  /* 0x0007601a01007387 */ /* 0x0003e80000100a00 */
[----:B-1----:R-:W3:Y:S01]  /*26e50*/  LDL.LU.64 R26, [R1+0xc38] ;  /* 0x000c3800011a7983 */ /* 0x002ee20000300a00 */
[----:B-----5:R-:W-:-:S05]  /*26e60*/  IADD3 R20, P4, PT, R30, R2, RZ ;  /* 0x000000021e147210 */ /* 0x020fca0007f9e0ff */
[----:B------:R-:W-:Y:S01]  /*26e70*/  IMAD.X R21, R31, 0x1, R0, P4 ;  /* 0x000000011f157824 */ /* 0x000fe200020e0600 */
[----:B------:R-:W-:-:S04]  /*26e80*/  IADD3 R106, P1, PT, R14, R2, RZ ;  /* 0x000000020e6a7210 */ /* 0x000fc80007f3e0ff */
[----:B------:R1:W-:Y:S01]  /*26e90*/  STL.64 [R1+0x770], R20 ;  /* 0x0007701401007387 */ /* 0x0003e20000100a00 */
[----:B------:R-:W-:-:S03]  /*26ea0*/  IMAD.X R107, R15, 0x1, R0, P1 ;  /* 0x000000010f6b7824 */ /* 0x000fc600008e0600 */
[----:B-1----:R-:W5:Y:S01]  /*26eb0*/  LDL.LU.64 R20, [R1+0xc30] ;  /* 0x000c300001147983 */ /* 0x002f620000300a00 */
[----:B------:R-:W-:-:S03]  /*26ec0*/  IADD3 R108, P2, PT, R8, R2, RZ ;  /* 0x00000002086c7210 */ /* 0x000fc60007f5e0ff */
[----:B------:R-:W5:Y:S01]  /*26ed0*/  LDL.LU.64 R14, [R1+0xc28] ;  /* 0x000c2800010e7983 */ /* 0x000f620000300a00 */
[----:B------:R-:W-:-:S03]  /*26ee0*/  IADD3.X R109, PT, PT, R9, R0, RZ, P2, !PT ;  /* 0x00000000096d7210 */ /* 0x000fc600017fe4ff */
[----:B------:R-:W5:Y:S01]  /*26ef0*/  LDL.LU.64 R8, [R1+0xc18] ;  /* 0x000c180001087983 */ /* 0x000f620000300a00 */
[----:B--2---:R-:W-:-:S05]  /*26f00*/  IADD3 R110, P4, PT, R16, R2, RZ ;  /* 0x00000002106e7210 */ /* 0x004fca0007f9e0ff */
[----:B------:R-:W-:Y:S02]  /*26f10*/  IMAD.X R111, R17, 0x1, R0, P4 ;  /* 0x00000001116f7824 */ /* 0x000fe400020e0600 */
[----:B------:R-:W2:Y:S01]  /*26f20*/  LDL.LU.64 R16, [R1+0xc10] ;  /* 0x000c100001107983 */ /* 0x000ea20000300a00 */
[----:B----4-:R-:W-:-:S05]  /*26f30*/  IADD3 R112, P1, PT, R12, R2, RZ ;  /* 0x000000020c707210 */ /* 0x010fca0007f3e0ff */
[--C-:B------:R-:W-:Y:S01]  /*26f40*/  IMAD.X R113, R13, 0x1, R0.reuse, P1 ;  /* 0x000000010d717824 */ /* 0x100fe200008e0600 */
[-C--:B---3--:R-:W-:Y:S02]  /*26f50*/  IADD3 R114, P2, PT, R4, R2.reuse, RZ ;  /* 0x0000000204727210 */ /* 0x088fe40007f5e0ff */
[----:B------:R-:W-:Y:S02]  /*26f60*/  IADD3 R116, P4, PT, R6, R2, RZ ;  /* 0x0000000206747210 */ /* 0x000fe40007f9e0ff */
[----:B------:R-:W-:Y:S02]  /*26f70*/  IADD3.X R115, PT, PT, R5, R0, RZ, P2, !PT ;  /* 0x0000000005737210 */ /* 0x000fe400017fe4ff */
[----:B------:R-:W3:Y:S01]  /*26f80*/  LDL.LU.64 R4, [R1+0xc08] ;  /* 0x000c080001047983 */ /* 0x000ee20000300a00 */
[----:B------:R-:W-:-:S03]  /*26f90*/  IMAD.X R117, R7, 0x1, R0, P4 ;  /* 0x0000000107757824 */ /* 0x000fc600020e0600 */
[----:B------:R-:W4:Y:S04]  /*26fa0*/  LDL.LU.64 R12, [R1+0xc00] ;  /* 0x000c0000010c7983 */ /* 0x000f280000300a00 */
[----:B------:R-:W4:Y:S01]  /*26fb0*/  LDL.LU.64 R6, [R1+0xbf0] ;  /* 0x000bf00001067983 */ /* 0x000f220000300a00 */
[----:B------:R-:W-:-:S05]  /*26fc0*/  IADD3 R118, P1, PT, R22, R2, RZ ;  /* 0x0000000216767210 */ /* 0x000fca0007f3e0ff */
[----:B------:R-:W-:Y:S02]  /*26fd0*/  IMAD.X R119, R23, 0x1, R0, P1 ;  /* 0x0000000117777824 */ /* 0x000fe400008e0600 */
[----:B------:R-:W4:Y:S01]  /*26fe0*/  LDL.LU.64 R22, [R1+0xbe8] ;  /* 0x000be80001167983 */ /* 0x000f220000300a00 */
[----:B------:R-:W-:-:S04]  /*26ff0*/  IADD3 R120, P2, PT, R28, R2, RZ ;  /* 0x000000021c787210 */ /* 0x000fc80007f5e0ff */
[----:B------:R-:W-:Y:S02]  /*27000*/  IADD3.X R121, PT, PT, R29, R0, RZ, P2, !PT ;  /* 0x000000001d797210 */ /* 0x000fe400017fe4ff */
[----:B------:R-:W4:Y:S01]  /*27010*/  LDL.LU.64 R28, [R1+0xbe0] ;  /* 0x000be000011c7983 */ /* 0x000f220000300a00 */
[----:B------:R-:W-:-:S05]  /*27020*/  IADD3 R122, P1, PT, R18, R2, RZ ;  /* 0x00000002127a7210 */ /* 0x000fca0007f3e0ff */
[----:B------:R-:W-:Y:S02]  /*27030*/  IMAD.X R123, R19, 0x1, R0, P1 ;  /* 0x00000001137b7824 */ /* 0x000fe400008e0600 */
[----:B------:R-:W4:Y:S01]  /*27040*/  LDL.LU.64 R18, [R1+0xbd8] ;  /* 0x000bd80001127983 */ /* 0x000f220000300a00 */
[-C--:B------:R-:W-:Y:S02]  /*27050*/  IADD3 R124, P4, PT, R24, R2.reuse, RZ ;  /* 0x00000002187c7210 */ /* 0x080fe40007f9e0ff */
[----:B------:R-:W-:-:S04]  /*27060*/  IADD3 R128, P2, PT, R10, R2, RZ ;  /* 0x000000020a807210 */ /* 0x000fc80007f5e0ff */
[----:B------:R-:W-:Y:S02]  /*27070*/  IADD3.X R129, PT, PT, R11, R0, RZ, P2, !PT ;  /* 0x000000000b817210 */ /* 0x000fe400017fe4ff */
[----:B------:R-:W4:Y:S01]  /*27080*/  LDL.LU.64 R10, [R1+0xbd0] ;  /* 0x000bd000010a7983 */ /* 0x000f220000300a00 */
[----:B------:R-:W-:-:S03]  /*27090*/  IMAD.X R125, R25, 0x1, R0, P4 ;  /* 0x00000001197d7824 */ /* 0x000fc600020e0600 */
[----:B------:R-:W4:Y:S01]  /*270a0*/  LDL.LU.64 R24, [R1+0xbc8] ;  /* 0x000bc80001187983 */ /* 0x000f220000300a00 */
[----:B------:R-:W-:-:S05]  /*270b0*/  IADD3 R136, P1, PT, R26, R2, RZ ;  /* 0x000000021a887210 */ /* 0x000fca0007f3e0ff */
[----:B------:R-:W-:Y:S02]  /*270c0*/  IMAD.X R137, R27, 0x1, R0, P1 ;  /* 0x000000011b897824 */ /* 0x000fe400008e0600 */
[----:B------:R-:W4:Y:S01]  /*270d0*/  LDL.LU.64 R26, [R1+0xbc0] ;  /* 0x000bc000011a7983 */ /* 0x000f220000300a00 */
[----:B-----5:R-:W-:-:S05]  /*270e0*/  IADD3 R140, P2, PT, R20, R2, RZ ;  /* 0x00000002148c7210 */ /* 0x020fca0007f5e0ff */
[----:B------:R-:W-:Y:S02]  /*270f0*/  IMAD.X R141, R21, 0x1, R0, P2 ;  /* 0x00000001158d7824 */ /* 0x000fe400010e0600 */
[----:B------:R-:W5:Y:S01]  /*27100*/  LDL.LU.64 R20, [R1+0xbb8] ;  /* 0x000bb80001147983 */ /* 0x000f620000300a00 */
[----:B------:R-:W-:-:S05]  /*27110*/  IADD3 R148, P1, PT, R8, R2, RZ ;  /* 0x0000000208947210 */ /* 0x000fca0007f3e0ff */
[--C-:B------:R-:W-:Y:S02]  /*27120*/  IMAD.X R149, R9, 0x1, R0.reuse, P1 ;  /* 0x0000000109957824 */ /* 0x100fe400008e0600 */
[----:B------:R-:W5:Y:S01]  /*27130*/  LDL.LU.64 R8, [R1+0xbb0] ;  /* 0x000bb00001087983 */ /* 0x000f620000300a00 */
[-C--:B------:R-:W-:Y:S02]  /*27140*/  IADD3 R144, P4, PT, R14, R2.reuse, RZ ;  /* 0x000000020e907210 */ /* 0x080fe40007f9e0ff */
[----:B--2---:R-:W-:Y:S02]  /*27150*/  IADD3 R152, P2, PT, R16, R2, RZ ;  /* 0x0000000210987210 */ /* 0x004fe40007f5e0ff */
[----:B------:R-:W-:Y:S02]  /*27160*/  IADD3.X R145, PT, PT, R15, R0, RZ, P4, !PT ;  /* 0x000000000f917210 */ /* 0x000fe400027fe4ff */
[----:B------:R-:W2:Y:S01]  /*27170*/  LDL.LU.64 R14, [R1+0xba8] ;  /* 0x000ba800010e7983 */ /* 0x000ea20000300a00 */
[----:B------:R-:W-:-:S03]  /*27180*/  IMAD.X R153, R17, 0x1, R0, P2 ;  /* 0x0000000111997824 */ /* 0x000fc600010e0600 */
[----:B------:R-:W2:Y:S01]  /*27190*/  LDL.LU.64 R16, [R1+0xba0] ;  /* 0x000ba00001107983 */ /* 0x000ea20000300a00 */
[-C--:B---3--:R-:W-:Y:S02]  /*271a0*/  IADD3 R156, P1, PT, R4, R2.reuse, RZ ;  /* 0x00000002049c7210 */ /* 0x088fe40007f3e0ff */
[-C--:B----4-:R-:W-:Y:S02]  /*271b0*/  IADD3 R160, P4, PT, R12, R2.reuse, RZ ;  /* 0x000000020ca07210 */ /* 0x090fe40007f9e0ff */
[----:B------:R-:W-:Y:S02]  /*271c0*/  IADD3 R164, P2, PT, R6, R2, RZ ;  /* 0x0000000206a47210 */ /* 0x000fe40007f5e0ff */
[----:B------:R-:W-:Y:S02]  /*271d0*/  IADD3.X R157, PT, PT, R5, R0, RZ, P1, !PT ;  /* 0x00000000059d7210 */ /* 0x000fe40000ffe4ff */
[----:B------:R-:W3:Y:S01]  /*271e0*/  LDL.LU.64 R4, [R1+0xb98] ;  /* 0x000b980001047983 */ /* 0x000ee20000300a00 */
[----:B------:R-:W-:-:S02]  /*271f0*/  IMAD.X R165, R7, 0x1, R0, P2 ;  /* 0x0000000107a57824 */ /* 0x000fc400010e0600 */
[----:B------:R-:W-:Y:S01]  /*27200*/  IMAD.X R161, R13, 0x1, R0, P4 ;  /* 0x000000010da17824 */ /* 0x000fe200020e0600 */
[----:B------:R-:W4:Y:S01]  /*27210*/  LDL.LU.64 R6, [R1+0xb90] ;  /* 0x000b900001067983 */ /* 0x000f220000300a00 */
[----:B------:R-:W-:-:S03]  /*27220*/  IADD3 R168, P1, PT, R22, R2, RZ ;  /* 0x0000000216a87210 */ /* 0x000fc60007f3e0ff */
[----:B------:R-:W4:Y:S01]  /*27230*/  LDL.LU.64 R12, [R1+0xb88] ;  /* 0x000b8800010c7983 */ /* 0x000f220000300a00 */
[----:B------:R-:W-:-:S03]  /*27240*/  IADD3.X R169, PT, PT, R23, R0, RZ, P1, !PT ;  /* 0x0000000017a97210 */ /* 0x000fc60000ffe4ff */
[----:B------:R-:W4:Y:S04]  /*27250*/  LDL.LU.64 R36, [R1+0xb80] ;  /* 0x000b800001247983 */ /* 0x000f280000300a00 */
[----:B------:R-:W4:Y:S01]  /*27260*/  LDL.LU.64 R22, [R1+0xb78] ;  /* 0x000b780001167983 */ /* 0x000f220000300a00 */
[----:B------:R-:W-:-:S05]  /*27270*/  IADD3 R172, P2, PT, R28, R2, RZ ;  /* 0x000000021cac7210 */ /* 0x000fca0007f5e0ff */
[----:B------:R-:W-:Y:S01]  /*27280*/  IMAD.X R173, R29, 0x1, R0, P2 ;  /* 0x000000011dad7824 */ /* 0x000fe200010e0600 */
[----:B------:R-:W-:-:S05]  /*27290*/  IADD3 R176, P4, PT, R18, R2, RZ ;  /* 0x0000000212b07210 */ /* 0x000fca0007f9e0ff */
[--C-:B------:R-:W-:Y:S02]  /*272a0*/  IMAD.X R177, R19, 0x1, R0.reuse, P4 ;  /* 0x0000000113b17824 */ /* 0x100fe400020e0600 */
[----:B------:R-:W4:Y:S01]  /*272b0*/  LDL.LU.64 R18, [R1+0xb70] ;  /* 0x000b700001127983 */ /* 0x000f220000300a00 */
[-C--:B------:R-:W-:Y:S02]  /*272c0*/  IADD3 R180, P1, PT, R10, R2.reuse, RZ ;  /* 0x000000020ab47210 */ /* 0x080fe40007f3e0ff */
[----:B------:R-:W-:Y:S02]  /*272d0*/  IADD3 R184, P2, PT, R24, R2, RZ ;  /* 0x0000000218b87210 */ /* 0x000fe40007f5e0ff */
[----:B------:R-:W-:Y:S02]  /*272e0*/  IADD3.X R181, PT, PT, R11, R0, RZ, P1, !PT ;  /* 0x000000000bb57210 */ /* 0x000fe40000ffe4ff */
[----:B------:R-:W4:Y:S01]  /*272f0*/  LDL.LU.64 R10, [R1+0xb68] ;  /* 0x000b6800010a7983 */ /* 0x000f220000300a00 */
[----:B------:R-:W-:-:S03]  /*27300*/  IMAD.X R185, R25, 0x1, R0, P2 ;  /* 0x0000000119b97824 */ /* 0x000fc600010e0600 */
[----:B------:R-:W4:Y:S04]  /*27310*/  LDL.LU.64 R32, [R1+0xb60] ;  /* 0x000b600001207983 */ /* 0x000f280000300a00 */
[----:B------:R-:W4:Y:S01]  /*27320*/  LDL.LU.64 R24, [R1+0xb58] ;  /* 0x000b580001187983 */ /* 0x000f220000300a00 */
[----:B-----5:R-:W-:-:S05]  /*27330*/  IADD3 R196, P2, PT, R8, R2, RZ ;  /* 0x0000000208c47210 */ /* 0x020fca0007f5e0ff */
[----:B------:R-:W-:Y:S02]  /*27340*/  IMAD.X R197, R9, 0x1, R0, P2 ;  /* 0x0000000109c57824 */ /* 0x000fe400010e0600 */
[----:B------:R-:W5:Y:S01]  /*27350*/  LDL.LU.64 R8, [R1+0xb50] ;  /* 0x000b500001087983 */ /* 0x000f620000300a00 */
[-C--:B------:R-:W-:Y:S02]  /*27360*/  IADD3 R188, P1, PT, R26, R2.reuse, RZ ;  /* 0x000000021abc7210 */ /* 0x080fe40007f3e0ff */
[----:B------:R-:W-:-:S03]  /*27370*/  IADD3 R192, P4, PT, R20, R2, RZ ;  /* 0x0000000214c07210 */ /* 0x000fc60007f9e0ff */
[----:B------:R-:W-:Y:S01]  /*27380*/  IMAD.X R189, R27, 0x1, R0, P1 ;  /* 0x000000011bbd7824 */ /* 0x000fe200008e0600 */
[----:B------:R-:W-:Y:S02]  /*27390*/  IADD3.X R193, PT, PT, R21, R0, RZ, P4, !PT ;  /* 0x0000000015c17210 */ /* 0x000fe400027fe4ff */
[----:B------:R-:W5:Y:S01]  /*273a0*/  LDL.LU.64 R20, [R1+0xb48] ;  /* 0x000b480001147983 */ /* 0x000f620000300a00 */
[----:B--2---:R-:W-:-:S03]  /*273b0*/  IADD3 R200, P1, PT, R14, R2, RZ ;  /* 0x000000020ec87210 */ /* 0x004fc60007f3e0ff */
[----:B------:R-:W2:Y:S02]  /*273c0*/  LDL.LU.64 R30, [R1+0xb40] ;  /* 0x000b4000011e7983 */ /* 0x000ea40000300a00 */
[----:B------:R-:W-:Y:S01]  /*273d0*/  IMAD.X R201, R15, 0x1, R0, P1 ;  /* 0x000000010fc97824 */ /* 0x000fe200008e0600 */
[----:B------:R-:W-:Y:S01]  /*273e0*/  IADD3 R204, P2, PT, R16, R2, RZ ;  /* 0x0000000210cc7210 */ /* 0x000fe20007f5e0ff */
[----:B------:R-:W2:Y:S03]  /*273f0*/  LDL.LU.64 R14, [R1+0xb38] ;  /* 0x000b3800010e7983 */ /* 0x000ea60000300a00 */
[----:B------:R-:W-:Y:S01]  /*27400*/  IADD3.X R205, PT, PT, R17, R0, RZ, P2, !PT ;  /* 0x0000000011cd7210 */ /* 0x000fe200017fe4ff */
[----:B------:R-:W2:Y:S04]  /*27410*/  LDL.LU.64 R26, [R1+0xb30] ;  /* 0x000b3000011a7983 */ /* 0x000ea80000300a00 */
[----:B------:R-:W2:Y:S04]  /*27420*/  LDL.LU.64 R16, [R1+0xb28] ;  /* 0x000b280001107983 */ /* 0x000ea80000300a00 */
[----:B------:R-:W2:Y:S01]  /*27430*/  LDL.LU.64 R34, [R1+0xb20] ;  /* 0x000b200001227983 */ /* 0x000ea20000300a00 */
[----:B---3--:R-:W-:-:S02]  /*27440*/  IADD3 R208, P4, PT, R4, R2, RZ ;  /* 0x0000000204d07210 */ /* 0x008fc40007f9e0ff */
[----:B----4-:R-:W-:-:S03]  /*27450*/  IADD3 R212, P1, PT, R6, R2, RZ ;  /* 0x0000000206d47210 */ /* 0x010fc60007f3e0ff */
[--C-:B------:R-:W-:Y:S01]  /*27460*/  IMAD.X R209, R5, 0x1, R0.reuse, P4 ;  /* 0x0000000105d17824 */ /* 0x100fe200020e0600 */
[-C--:B------:R-:W-:Y:S01]  /*27470*/  IADD3 R4, P2, PT, R12, R2.reuse, RZ ;  /* 0x000000020c047210 */ /* 0x080fe20007f5e0ff */
[--C-:B------:R-:W-:Y:S01]  /*27480*/  IMAD.X R213, R7, 0x1, R0.reuse, P1 ;  /* 0x0000000107d57824 */ /* 0x100fe200008e0600 */
[----:B------:R-:W-:Y:S02]  /*27490*/  IADD3 R28, P1, PT, R36, R2, RZ ;  /* 0x00000002241c7210 */ /* 0x000fe40007f3e0ff */
[----:B------:R-:W-:Y:S02]  /*274a0*/  IADD3.X R5, PT, PT, R13, R0, RZ, P2, !PT ;  /* 0x000000000d057210 */ /* 0x000fe400017fe4ff */
[----:B------:R-:W-:Y:S01]  /*274b0*/  IADD3 R6, P4, PT, R22, R2, RZ ;  /* 0x0000000216067210 */ /* 0x000fe20007f9e0ff */
[----:B------:R-:W3:Y:S01]  /*274c0*/  LDL.LU.64 R12, [R1+0xb18] ;  /* 0x000b1800010c7983 */ /* 0x000ee20000300a00 */
[----:B------:R-:W-:-:S03]  /*274d0*/  IMAD.X R29, R37, 0x1, R0, P1 ;  /* 0x00000001251d7824 */ /* 0x000fc600008e0600 */
[----:B------:R-:W-:Y:S01]  /*274e0*/  IMAD.X R7, R23, 0x1, R0, P4 ;  /* 0x0000000117077824 */ /* 0x000fe200020e0600 */
[----:B------:R1:W-:Y:S04]  /*274f0*/  STL.64 [R1+0x170], R4 ;  /* 0x0001700401007387 */ /* 0x0003e80000100a00 */
[----:B------:R4:W-:Y:S04]  /*27500*/  STL.64 [R1+0x190], R6 ;  /* 0x0001900601007387 */ /* 0x0009e80000100a00 */
[----:B------:R1:W-:Y:S02]  /*27510*/  STL.64 [R1+0x180], R28 ;  /* 0x0001801c01007387 */ /* 0x0003e40000100a00 */
[----:B-1----:R-:W-:-:S04]  /*27520*/  IADD3 R4, P2, PT, R18, R2, RZ ;  /* 0x0000000212047210 */ /* 0x002fc80007f5e0ff */
[----:B------:R-:W-:Y:S02]  /*27530*/  IADD3.X R5, PT, PT, R19, R0, RZ, P2, !PT ;  /* 0x0000000013057210 */ /* 0x000fe400017fe4ff */
[----:B------:R-:W3:Y:S04]  /*27540*/  LDL.LU.64 R18, [R1+0xb10] ;  /* 0x000b100001127983 */ /* 0x000ee80000300a00 */
[----:B------:R1:W-:Y:S01]  /*27550*/  STL.64 [R1+0x1a0], R4 ;  /* 0x0001a00401007387 */ /* 0x0003e20000100a00 */
[-C--:B----4-:R-:W-:Y:S02]  /*27560*/  IADD3 R6, P1, PT, R10, R2.reuse, RZ ;  /* 0x000000020a067210 */ /* 0x090fe40007f3e0ff */
[----:B------:R-:W-:-:S03]  /*27570*/  IADD3 R28, P2, PT, R32, R2, RZ ;  /* 0x00000002201c7210 */ /* 0x000fc60007f5e0ff */
[----:B------:R-:W-:Y:S02]  /*27580*/  IMAD.X R7, R11, 0x1, R0, P1 ;  /* 0x000000010b077824 */ /* 0x000fe400008e0600 */
[----:B------:R-:W4:Y:S01]  /*27590*/  LDL.LU.64 R10, [R1+0xb08] ;  /* 0x000b0800010a7983 */ /* 0x000f220000300a00 */
[----:B-1----:R-:W-:-:S03]  /*275a0*/  IADD3 R4, P4, PT, R24, R2, RZ ;  /* 0x0000000218047210 */ /* 0x002fc60007f9e0ff */
[----:B------:R-:W4:Y:S01]  /*275b0*/  LDL.LU.64 R36, [R1+0xb00] ;  /* 0x000b000001247983 */ /* 0x000f220000300a00 */
[----:B------:R-:W-:Y:S01]  /*275c0*/  IADD3.X R5, PT, PT, R25, R0, RZ, P4, !PT ;  /* 0x0000000019057210 */ /* 0x000fe200027fe4ff */
[----:B------:R-:W-:Y:S02]  /*275d0*/  IMAD.X R29, R33, 0x1, R0, P2 ;  /* 0x00000001211d7824 */ /* 0x000fe400010e0600 */
[----:B------:R-:W4:Y:S04]  /*275e0*/  LDL.LU.64 R22, [R1+0xaf8] ;  /* 0x000af80001167983 */ /* 0x000f280000300a00 */
        /* <DEDUP_REMOVED lines=9> */
[----:B-1----:R-:W-:-:S02]  /*27680*/  IADD3 R4, P2, PT, R20, R2, RZ ;  /* 0x0000000214047210 */ /* 0x002fc40007f5e0ff */
[----:B--2---:R-:W-:-:S03]  /*27690*/  IADD3 R6, P4, PT, R14, R2, RZ ;  /* 0x000000020e067210 */ /* 0x004fc60007f9e0ff */
[--C-:B------:R-:W-:Y:S02]  /*276a0*/  IMAD.X R5, R21, 0x1, R0.reuse, P2 ;  /* 0x0000000115057824 */ /* 0x100fe400010e0600 */
[----:B------:R-:W2:Y:S01]  /*276b0*/  LDL.LU.64 R20, [R1+0xad8] ;  /* 0x000ad80001147983 */ /* 0x000ea20000300a00 */
[----:B------:R-:W-:Y:S01]  /*276c0*/  IADD3 R28, P1, PT, R30, R2, RZ ;  /* 0x000000021e1c7210 */ /* 0x000fe20007f3e0ff */
[----:B------:R-:W-:Y:S02]  /*276d0*/  IMAD.X R7, R15, 0x1, R0, P4 ;  /* 0x000000010f077824 */ /* 0x000fe400020e0600 */
[----:B------:R1:W-:Y:S01]  /*276e0*/  STL.64 [R1+0x1f0], R4 ;  /* 0x0001f00401007387 */ /* 0x0003e20000100a00 */
[----:B------:R-:W-:-:S03]  /*276f0*/  IADD3.X R29, PT, PT, R31, R0, RZ, P1, !PT ;  /* 0x000000001f1d7210 */ /* 0x000fc60000ffe4ff */
[----:B------:R-:W2:Y:S01]  /*27700*/  LDL.LU.64 R14, [R1+0xad0] ;  /* 0x000ad000010e7983 */ /* 0x000ea20000300a00 */
[----:B-1----:R-:W-:-:S03]  /*27710*/  IADD3 R4, P2, PT, R26, R2, RZ ;  /* 0x000000021a047210 */ /* 0x002fc60007f5e0ff */
[----:B------:R1:W-:Y:S02]  /*27720*/  STL.64 [R1+0x210], R6 ;  /* 0x0002100601007387 */ /* 0x0003e40000100a00 */
[----:B------:R-:W-:Y:S02]  /*27730*/  IMAD.X R5, R27, 0x1, R0, P2 ;  /* 0x000000011b057824 */ /* 0x000fe400010e0600 */
[----:B------:R1:W-:Y:S04]  /*27740*/  STL.64 [R1+0x200], R28 ;  /* 0x0002001c01007387 */ /* 0x0003e80000100a00 */
[----:B------:R3:W-:Y:S01]  /*27750*/  STL.64 [R1+0x220], R4 ;  /* 0x0002200401007387 */ /* 0x0007e20000100a00 */
[----:B-1----:R-:W-:-:S04]  /*27760*/  IADD3 R6, P1, PT, R16, R2, RZ ;  /* 0x0000000210067210 */ /* 0x002fc80007f3e0ff */
[----:B------:R-:W-:Y:S01]  /*27770*/  IADD3.X R7, PT, PT, R17, R0, RZ, P1, !PT ;  /* 0x0000000011077210 */ /* 0x000fe20000ffe4ff */
[----:B------:R-:W2:Y:S01]  /*27780*/  LDL.LU.64 R28, [R1+0xac8] ;  /* 0x000ac800011c7983 */ /* 0x000ea20000300a00 */
[----:B------:R-:W-:-:S03]  /*27790*/  IADD3 R30, P2, PT, R34, R2, RZ ;  /* 0x00000002221e7210 */ /* 0x000fc60007f5e0ff */
[----:B------:R-:W2:Y:S04]  /*277a0*/  LDL.LU.64 R26, [R1+0xac0] ;  /* 0x000ac000011a7983 */ /* 0x000ea80000300a00 */
[----:B------:R-:W2:Y:S01]  /*277b0*/  LDL.LU.64 R16, [R1+0xab8] ;  /* 0x000ab80001107983 */ /* 0x000ea20000300a00 */
[----:B---3--:R-:W-:-:S03]  /*277c0*/  IADD3 R4, P4, PT, R12, R2, RZ ;  /* 0x000000020c047210 */ /* 0x008fc60007f9e0ff */
[----:B------:R1:W-:Y:S02]  /*277d0*/  STL.64 [R1+0x230], R6 ;  /* 0x0002300601007387 */ /* 0x0003e40000100a00 */
[--C-:B------:R-:W-:Y:S02]  /*277e0*/  IMAD.X R5, R13, 0x1, R0.reuse, P4 ;  /* 0x000000010d057824 */ /* 0x100fe400020e0600 */
[----:B------:R-:W-:Y:S01]  /*277f0*/  IMAD.X R31, R35, 0x1, R0, P2 ;  /* 0x00000001231f7824 */ /* 0x000fe200010e0600 */
[----:B------:R-:W3:Y:S04]  /*27800*/  LDL.LU.64 R12, [R1+0xab0] ;  /* 0x000ab000010c7983 */ /* 0x000ee80000300a00 */
[----:B------:R-:W-:Y:S04]  /*27810*/  STL.64 [R1+0x250], R4 ;  /* 0x0002500401007387 */ /* 0x000fe80000100a00 */
[----:B------:R1:W-:Y:S02]  /*27820*/  STL.64 [R1+0x240], R30 ;  /* 0x0002401e01007387 */ /* 0x0003e40000100a00 */
[----:B-1----:R-:W-:-:S04]  /*27830*/  IADD3 R6, P1, PT, R18, R2, RZ ;  /* 0x0000000212067210 */ /* 0x002fc80007f3e0ff */
[----:B------:R-:W-:-:S05]  /*27840*/  IADD3.X R7, PT, PT, R19, R0, RZ, P1, !PT ;  /* 0x0000000013077210 */ /* 0x000fca0000ffe4ff */
[----:B------:R1:W-:Y:S04]  /*27850*/  STL.64 [R1+0x260], R6 ;  /* 0x0002600601007387 */ /* 0x0003e80000100a00 */
[----:B------:R-:W3:Y:S04]  /*27860*/  LDL.LU.64 R30, [R1+0xaa8] ;  /* 0x000aa800011e7983 */ /* 0x000ee80000300a00 */
[----:B------:R-:W3:Y:S01]  /*27870*/  LDL.LU.64 R18, [R1+0xaa0] ;  /* 0x000aa00001127983 */ /* 0x000ee20000300a00 */
[----:B----4-:R-:W-:-:S05]  /*27880*/  IADD3 R4, P2, PT, R10, R2, RZ ;  /* 0x000000020a047210 */ /* 0x010fca0007f5e0ff */
[----:B------:R-:W-:Y:S01]  /*27890*/  IMAD.X R5, R11, 0x1, R0, P2 ;  /* 0x000000010b057824 */ /* 0x000fe200010e0600 */
[-C--:B------:R-:W-:Y:S01]  /*278a0*/  IADD3 R34, P1, PT, R36, R2.reuse, RZ ;  /* 0x0000000224227210 */ /* 0x080fe20007f3e0ff */
[----:B------:R-:W4:Y:S01]  /*278b0*/  LDL.LU.64 R10, [R1+0xa98] ;  /* 0x000a9800010a7983 */ /* 0x000f220000300a00 */
[----:B-1----:R-:W-:-:S03]  /*278c0*/  IADD3 R6, P4, PT, R22, R2, RZ ;  /* 0x0000000216067210 */ /* 0x002fc60007f9e0ff */
[----:B------:R5:W-:Y:S01]  /*278d0*/  STL.64 [R1+0x270], R4 ;  /* 0x0002700401007387 */ /* 0x000be20000100a00 */
[----:B------:R-:W-:Y:S01]  /*278e0*/  IADD3.X R7, PT, PT, R23, R0, RZ, P4, !PT ;  /* 0x0000000017077210 */ /* 0x000fe200027fe4ff */
[----:B------:R-:W-:Y:S02]  /*278f0*/  IMAD.X R35, R37, 0x1, R0, P1 ;  /* 0x0000000125237824 */ /* 0x000fe400008e0600 */
[----:B------:R-:W4:Y:S04]  /*27900*/  LDL.LU.64 R22, [R1+0xa90] ;  /* 0x000a900001167983 */ /* 0x000f280000300a00 */
[----:B------:R1:W-:Y:S04]  /*27910*/  STL.64 [R1+0x290], R6 ;  /* 0x0002900601007387 */ /* 0x0003e80000100a00 */
[----:B------:R1:W-:Y:S01]  /*27920*/  STL.64 [R1+0x280], R34 ;  /* 0x0002802201007387 */ /* 0x0003e20000100a00 */
[----:B-----5:R-:W-:-:S05]  /*27930*/  IADD3 R4, P2, PT, R8, R2, RZ ;  /* 0x0000000208047210 */ /* 0x020fca0007f5e0ff */
[----:B------:R-:W-:Y:S01]  /*27940*/  IMAD.X R5, R9, 0x1, R0, P2 ;  /* 0x0000000109057824 */ /* 0x000fe200010e0600 */
[----:B-1----:R-:W-:-:S04]  /*27950*/  IADD3 R6, P1, PT, R32, R2, RZ ;  /* 0x0000000220067210 */ /* 0x002fc80007f3e0ff */
[----:B------:R-:W-:Y:S01]  /*27960*/  STL.64 [R1+0x2a0], R4 ;  /* 0x0002a00401007387 */ /* 0x000fe20000100a00 */
[----:B------:R-:W-:Y:S01]  /*27970*/  IADD3 R8, P2, PT, R24, R2, RZ ;  /* 0x0000000218087210 */ /* 0x000fe20007f5e0ff */
[----:B------:R-:W-:Y:S02]  /*27980*/  IMAD.X R7, R33, 0x1, R0, P1 ;  /* 0x0000000121077824 */ /* 0x000fe400008e0600 */
[----:B------:R-:W5:Y:S01]  /*27990*/  LDL.LU.64 R34, [R1+0xa88] ;  /* 0x000a880001227983 */ /* 0x000f620000300a00 */
[----:B------:R-:W-:-:S03]  /*279a0*/  IADD3.X R9, PT, PT, R25, R0, RZ, P2, !PT ;  /* 0x0000000019097210 */ /* 0x000fc600017fe4ff */
[----:B------:R-:W-:Y:S04]  /*279b0*/  STL.64 [R1+0x2a8], R6 ;  /* 0x0002a80601007387 */ /* 0x000fe80000100a00 */
[----:B------:R-:W5:Y:S04]  /*279c0*/  LDL.LU.64 R24, [R1+0xa80] ;  /* 0x000a800001187983 */ /* 0x000f680000300a00 */
[----:B------:R1:W-:Y:S04]  /*279d0*/  STL.64 [R1+0x2b8], R8 ;  /* 0x0002b80801007387 */ /* 0x0003e80000100a00 */
[----:B-1----:R-:W5:Y:S01]  /*279e0*/  LDL.LU.64 R8, [R1+0xa78] ;  /* 0x000a780001087983 */ /* 0x002f620000300a00 */
[----:B--2---:R-:W-:-:S02]  /*279f0*/  IADD3 R4, P4, PT, R20, R2, RZ ;  /* 0x0000000214047210 */ /* 0x004fc40007f9e0ff */
[----:B------:R-:W-:-:S03]  /*27a00*/  IADD3 R6, P1, PT, R14, R2, RZ ;  /* 0x000000020e067210 */ /* 0x000fc60007f3e0ff */
[--C-:B------:R-:W-:Y:S02]  /*27a10*/  IMAD.X R5, R21, 0x1, R0.reuse, P4 ;  /* 0x0000000115057824 */ /* 0x100fe400020e0600 */
[----:B------:R-:W2:Y:S01]  /*27a20*/  LDL.LU.64 R20, [R1+0xa70] ;  /* 0x000a700001147983 */ /* 0x000ea20000300a00 */
[----:B------:R-:W-:-:S03]  /*27a30*/  IMAD.X R7, R15, 0x1, R0, P1 ;  /* 0x000000010f077824 */ /* 0x000fc600008e0600 */
[----:B------:R1:W-:Y:S04]  /*27a40*/  STL.64 [R1+0x2c8], R4 ;  /* 0x0002c80401007387 */ /* 0x0003e80000100a00 */
[----:B------:R1:W-:Y:S01]  /*27a50*/  STL.64 [R1+0x2d8], R6 ;  /* 0x0002d80601007387 */ /* 0x0003e20000100a00 */
[-C--:B------:R-:W-:Y:S02]  /*27a60*/  IADD3 R14, P1, PT, R26, R2.reuse, RZ ;  /* 0x000000021a0e7210 */ /* 0x080fe40007f3e0ff */
[----:B-1----:R-:W-:-:S03]  /*27a70*/  IADD3 R4, P2, PT, R28, R2, RZ ;  /* 0x000000021c047210 */ /* 0x002fc60007f5e0ff */
[--C-:B------:R-:W-:Y:S01]  /*27a80*/  IMAD.X R15, R27, 0x1, R0.reuse, P1 ;  /* 0x000000011b0f7824 */ /* 0x100fe200008e0600 */
[----:B------:R-:W-:Y:S02]  /*27a90*/  IADD3.X R5, PT, PT, R29, R0, RZ, P2, !PT ;  /* 0x000000001d057210 */ /* 0x000fe400017fe4ff */
[----:B------:R-:W-:Y:S01]  /*27aa0*/  IADD3 R6, P4, PT, R16, R2, RZ ;  /* 0x0000000210067210 */ /* 0x000fe20007f9e0ff */
[----:B------:R-:W2:Y:S04]  /*27ab0*/  LDL.LU.64 R28, [R1+0xa68] ;  /* 0x000a6800011c7983 */ /* 0x000ea80000300a00 */
[----:B------:R3:W-:Y:S01]  /*27ac0*/  STL.64 [R1+0x2e0], R4 ;  /* 0x0002e00401007387 */ /* 0x0007e20000100a00 */
[----:B------:R-:W-:-:S03]  /*27ad0*/  IMAD.X R7, R17, 0x1, R0, P4 ;  /* 0x0000000111077824 */ /* 0x000fc600020e0600 */
[----:B------:R-:W2:Y:S04]  /*27ae0*/  LDL.LU.64 R26, [R1+0xa60] ;  /* 0x000a6000011a7983 */ /* 0x000ea80000300a00 */
[----:B------:R1:W-:Y:S01]  /*27af0*/  STL.64 [R1+0x2f0], R14 ;  /* 0x0002f00e01007387 */ /* 0x0003e20000100a00 */
[----:B---3--:R-:W-:-:S04]  /*27b00*/  IADD3 R4, P2, PT, R12, R2, RZ ;  /* 0x000000020c047210 */ /* 0x008fc80007f5e0ff */
[----:B------:R-:W-:Y:S01]  /*27b10*/  IADD3.X R5, PT, PT, R13, R0, RZ, P2, !PT ;  /* 0x000000000d057210 */ /* 0x000fe200017fe4ff */
[----:B-1----:R-:W3:Y:S04]  /*27b20*/  LDL.LU.64 R14, [R1+0xa58] ;  /* 0x000a5800010e7983 */ /* 0x002ee80000300a00 */
[----:B------:R-:W3:Y:S04]  /*27b30*/  LDL.LU.64 R16, [R1+0xa50] ;  /* 0x000a500001107983 */ /* 0x000ee80000300a00 */
[----:B------:R1:W-:Y:S04]  /*27b40*/  STL.64 [R1+0x300], R6 ;  /* 0x0003000601007387 */ /* 0x0003e80000100a00 */
[----:B------:R4:W-:Y:S01]  /*27b50*/  STL.64 [R1+0x308], R4 ;  /* 0x0003080401007387 */ /* 0x0009e20000100a00 */
[----:B-1----:R-:W-:-:S02]  /*27b60*/  IADD3 R6, P1, PT, R30, R2, RZ ;  /* 0x000000021e067210 */ /* 0x002fc40007f3e0ff */
[----:B------:R-:W-:-:S03]  /*27b70*/  IADD3 R12, P2, PT, R18, R2, RZ ;  /* 0x00000002120c7210 */ /* 0x000fc60007f5e0ff */
[--C-:B------:R-:W-:Y:S02]  /*27b80*/  IMAD.X R7, R31, 0x1, R0.reuse, P1 ;  /* 0x000000011f077824 */ /* 0x100fe400008e0600 */
[----:B------:R-:W3:Y:S01]  /*27b90*/  LDL.LU.64 R30, [R1+0xa48] ;  /* 0x000a4800011e7983 */ /* 0x000ee20000300a00 */
[----:B------:R-:W-:-:S03]  /*27ba0*/  IMAD.X R13, R19, 0x1, R0, P2 ;  /* 0x00000001130d7824 */ /* 0x000fc600010e0600 */
[----:B------:R1:W-:Y:S01]  /*27bb0*/  STL.64 [R1+0x318], R6 ;  /* 0x0003180601007387 */ /* 0x0003e20000100a00 */
[----:B----4-:R-:W-:-:S03]  /*27bc0*/  IADD3 R4, P4, PT, R10, R2, RZ ;  /* 0x000000020a047210 */ /* 0x010fc60007f9e0ff */
[----:B------:R-:W4:Y:S01]  /*27bd0*/  LDL.LU.64 R18, [R1+0xa40] ;  /* 0x000a400001127983 */ /* 0x000f220000300a00 */
[----:B------:R-:W-:-:S03]  /*27be0*/  IADD3.X R5, PT, PT, R11, R0, RZ, P4, !PT ;  /* 0x000000000b057210 */ /* 0x000fc600027fe4ff */
[----:B------:R1:W-:Y:S02]  /*27bf0*/  STL.64 [R1+0x328], R12 ;  /* 0x0003280c01007387 */ /* 0x0003e40000100a00 */
[----:B-1----:R-:W-:Y:S02]  /*27c00*/  IADD3 R6, P1, PT, R22, R2, RZ ;  /* 0x0000000216067210 */ /* 0x002fe40007f3e0ff */
[----:B------:R-:W4:Y:S04]  /*27c10*/  LDL.LU.64 R12, [R1+0xa38] ;  /* 0x000a3800010c7983 */ /* 0x000f280000300a00 */
[----:B------:R-:W4:Y:S04]  /*27c20*/  LDL.LU.64 R10, [R1+0xa30] ;  /* 0x000a3000010a7983 */ /* 0x000f280000300a00 */
[----:B------:R5:W-:Y:S01]  /*27c30*/  STL.64 [R1+0x338], R4 ;  /* 0x0003380401007387 */ /* 0x000be20000100a00 */
[----:B------:R-:W-:-:S03]  /*27c40*/  IMAD.X R7, R23, 0x1, R0, P1 ;  /* 0x0000000117077824 */ /* 0x000fc600008e0600 */
[----:B------:R-:W4:Y:S04]  /*27c50*/  LDL.LU.64 R32, [R1+0xa28] ;  /* 0x000a280001207983 */ /* 0x000f280000300a00 */
[----:B------:R1:W-:Y:S01]  /*27c60*/  STL.64 [R1+0x348], R6 ;  /* 0x0003480601007387 */ /* 0x0003e20000100a00 */
[----:B-----5:R-:W-:-:S05]  /*27c70*/  IADD3 R4, P2, PT, R34, R2, RZ ;  /* 0x0000000222047210 */ /* 0x020fca0007f5e0ff */
[----:B------:R-:W-:Y:S01]  /*27c80*/  IMAD.X R5, R35, 0x1, R0, P2 ;  /* 0x0000000123057824 */ /* 0x000fe200010e0600 */
[----:B------:R-:W-:-:S04]  /*27c90*/  IADD3 R22, P1, PT, R24, R2, RZ ;  /* 0x0000000218167210 */ /* 0x000fc80007f3e0ff */
[----:B------:R-:W-:Y:S01]  /*27ca0*/  STL.64 [R1+0x360], R4 ;  /* 0x0003600401007387 */ /* 0x000fe20000100a00 */
[----:B------:R-:W-:-:S03]  /*27cb0*/  IADD3.X R23, PT, PT, R25, R0, RZ, P1, !PT ;  /* 0x0000000019177210 */ /* 0x000fc60000ffe4ff */
[----:B------:R-:W5:Y:S04]  /*27cc0*/  LDL.LU.64 R24, [R1+0xa20] ;  /* 0x000a200001187983 */ /* 0x000f680000300a00 */
[----:B------:R2:W-:Y:S01]  /*27cd0*/  STL.64 [R1+0x370], R22 ;  /* 0x0003701601007387 */ /* 0x0005e20000100a00 */
[----:B-1----:R-:W-:-:S03]  /*27ce0*/  IADD3 R6, P4, PT, R8, R2, RZ ;  /* 0x0000000208067210 */ /* 0x002fc60007f9e0ff */
[----:B--2---:R-:W2:Y:S02]  /*27cf0*/  LDL.LU.64 R22, [R1+0xa18] ;  /* 0x000a180001167983 */ /* 0x004ea40000300a00 */
[----:B------:R-:W-:Y:S02]  /*27d00*/  IMAD.X R7, R9, 0x1, R0, P4 ;  /* 0x0000000109077824 */ /* 0x000fe400020e0600 */
[----:B------:R-:W2:Y:S01]  /*27d10*/  LDL.LU.64 R8, [R1+0xa10] ;  /* 0x000a100001087983 */ /* 0x000ea20000300a00 */
[----:B------:R-:W-:-:S03]  /*27d20*/  IADD3 R4, P2, PT, R20, R2, RZ ;  /* 0x0000000214047210 */ /* 0x000fc60007f5e0ff */
[----:B------:R1:W-:Y:S02]  /*27d30*/  STL.64 [R1+0x380], R6 ;  /* 0x0003800601007387 */ /* 0x0003e40000100a00 */
[----:B------:R-:W-:Y:S02]  /*27d40*/  IMAD.X R5, R21, 0x1, R0, P2 ;  /* 0x0000000115057824 */ /* 0x000fe400010e0600 */
[----:B------:R-:W2:Y:S04]  /*27d50*/  LDL.LU.64 R34, [R1+0xa08] ;  /* 0x000a080001227983 */ /* 0x000ea80000300a00 */
[----:B------:R3:W-:Y:S01]  /*27d60*/  STL.64 [R1+0x390], R4 ;  /* 0x0003900401007387 */ /* 0x0007e20000100a00 */
[----:B-1----:R-:W-:-:S04]  /*27d70*/  IADD3 R6, P1, PT, R28, R2, RZ ;  /* 0x000000021c067210 */ /* 0x002fc80007f3e0ff */
[----:B------:R-:W-:Y:S02]  /*27d80*/  IADD3.X R7, PT, PT, R29, R0, RZ, P1, !PT ;  /* 0x000000001d077210 */ /* 0x000fe40000ffe4ff */
[----:B------:R-:W-:-:S03]  /*27d90*/  IADD3 R20, P2, PT, R26, R2, RZ ;  /* 0x000000021a147210 */ /* 0x000fc60007f5e0ff */
[----:B------:R1:W-:Y:S02]  /*27da0*/  STL.64 [R1+0x398], R6 ;  /* 0x0003980601007387 */ /* 0x0003e40000100a00 */
[----:B------:R-:W-:Y:S02]  /*27db0*/  IMAD.X R21, R27, 0x1, R0, P2 ;  /* 0x000000011b157824 */ /* 0x000fe400010e0600 */
[----:B------:R-:W2:Y:S04]  /*27dc0*/  LDL.LU.64 R28, [R1+0xa00] ;  /* 0x000a0000011c7983 */ /* 0x000ea80000300a00 */
[----:B------:R3:W-:Y:S02]  /*27dd0*/  STL.64 [R1+0x3a0], R20 ;  /* 0x0003a01401007387 */ /* 0x0007e40000100a00 */
[----:B---3--:R-:W-:-:S05]  /*27de0*/  IADD3 R4, P4, PT, R14, R2, RZ ;  /* 0x000000020e047210 */ /* 0x008fca0007f9e0ff */
[----:B------:R-:W-:Y:S01]  /*27df0*/  IMAD.X R5, R15, 0x1, R0, P4 ;  /* 0x000000010f057824 */ /* 0x000fe200020e0600 */
[----:B-1----:R-:W-:Y:S01]  /*27e00*/  IADD3 R6, P1, PT, R16, R2, RZ ;  /* 0x0000000210067210 */ /* 0x002fe20007f3e0ff */
[----:B------:R-:W3:Y:S04]  /*27e10*/  LDL.LU.64 R20, [R1+0x9f8] ;  /* 0x0009f80001147983 */ /* 0x000ee80000300a00 */
[----:B------:R-:W3:Y:S01]  /*27e20*/  LDL.LU.64 R14, [R1+0x9f0] ;  /* 0x0009f000010e7983 */ /* 0x000ee20000300a00 */
[----:B------:R-:W-:-:S03]  /*27e30*/  IADD3.X R7, PT, PT, R17, R0, RZ, P1, !PT ;  /* 0x0000000011077210 */ /* 0x000fc60000ffe4ff */
[----:B------:R1:W-:Y:S04]  /*27e40*/  STL.64 [R1+0x3b0], R4 ;  /* 0x0003b00401007387 */ /* 0x0003e80000100a00 */
[----:B------:R-:W3:Y:S01]  /*27e50*/  LDL.LU.64 R26, [R1+0x9e8] ;  /* 0x0009e800011a7983 */ /* 0x000ee20000300a00 */
[----:B-1----:R-:W-:-:S03]  /*27e60*/  IADD3 R4, P2, PT, R30, R2, RZ ;  /* 0x000000021e047210 */ /* 0x002fc60007f5e0ff */
[----:B------:R1:W-:Y:S02]  /*27e70*/  STL.64 [R1+0x3b8], R6 ;  /* 0x0003b80601007387 */ /* 0x0003e40000100a00 */
[----:B------:R-:W-:Y:S01]  /*27e80*/  IMAD.X R5, R31, 0x1, R0, P2 ;  /* 0x000000011f057824 */ /* 0x000fe200010e0600 */
[----:B----4-:R-:W-:-:S04]  /*27e90*/  IADD3 R16, P1, PT, R18, R2, RZ ;  /* 0x0000000212107210 */ /* 0x010fc80007f3e0ff */
[----:B------:R4:W-:Y:S01]  /*27ea0*/  STL.64 [R1+0x3c0], R4 ;  /* 0x0003c00401007387 */ /* 0x0009e20000100a00 */
[----:B------:R-:W-:-:S03]  /*27eb0*/  IMAD.X R17, R19, 0x1, R0, P1 ;  /* 0x0000000113117824 */ /* 0x000fc600008e0600 */
[----:B------:R-:W3:Y:S04]  /*27ec0*/  LDL.LU.64 R30, [R1+0x9e0] ;  /* 0x0009e000011e7983 */ /* 0x000ee80000300a00 */
[----:B------:R4:W-:Y:S01]  /*27ed0*/  STL.64 [R1+0x3d0], R16 ;  /* 0x0003d01001007387 */ /* 0x0009e20000100a00 */
[----:B-1----:R-:W-:-:S04]  /*27ee0*/  IADD3 R6, P4, PT, R12, R2, RZ ;  /* 0x000000020c067210 */ /* 0x002fc80007f9e0ff */
[----:B------:R-:W-:Y:S02]  /*27ef0*/  IADD3.X R7, PT, PT, R13, R0, RZ, P4, !PT ;  /* 0x000000000d077210 */ /* 0x000fe400027fe4ff */
[----:B----4-:R-:W-:Y:S01]  /*27f00*/  IADD3 R4, P2, PT, R10, R2, RZ ;  /* 0x000000020a047210 */ /* 0x010fe20007f5e0ff */
[----:B------:R-:W4:Y:S04]  /*27f10*/  LDL.LU.64 R16, [R1+0x9d8] ;  /* 0x0009d80001107983 */ /* 0x000f280000300a00 */
[----:B------:R1:W-:Y:S01]  /*27f20*/  STL.64 [R1+0x3d8], R6 ;  /* 0x0003d80601007387 */ /* 0x0003e20000100a00 */
[----:B------:R-:W-:-:S03]  /*27f30*/  IMAD.X R5, R11, 0x1, R0, P2 ;  /* 0x000000010b057824 */ /* 0x000fc600010e0600 */
[----:B------:R-:W4:Y:S04]  /*27f40*/  LDL.LU.64 R12, [R1+0x9d0] ;  /* 0x0009d000010c7983 */ /* 0x000f280000300a00 */
[----:B------:R-:W4:Y:S01]  /*27f50*/  LDL.LU.64 R10, [R1+0x9c8] ;  /* 0x0009c800010a7983 */ /* 0x000f220000300a00 */
[----:B-1----:R-:W-:-:S03]  /*27f60*/  IADD3 R6, P1, PT, R32, R2, RZ ;  /* 0x0000000220067210 */ /* 0x002fc60007f3e0ff */
[----:B------:R2:W-:Y:S02]  /*27f70*/  STL.64 [R1+0x3e0], R4 ;  /* 0x0003e00401007387 */ /* 0x0005e40000100a00 */
[----:B------:R-:W-:-:S05]  /*27f80*/  IMAD.X R7, R33, 0x1, R0, P1 ;  /* 0x0000000121077824 */ /* 0x000fca00008e0600 */
[----:B------:R1:W-:Y:S04]  /*27f90*/  STL.64 [R1+0x3f0], R6 ;  /* 0x0003f00601007387 */ /* 0x0003e80000100a00 */
[----:B------:R-:W4:Y:S01]  /*27fa0*/  LDL.LU.64 R32, [R1+0x9c0] ;  /* 0x0009c00001207983 */ /* 0x000f220000300a00 */
[----:B-----5:R-:W-:-:S04]  /*27fb0*/  IADD3 R18, P2, PT, R24, R2, RZ ;  /* 0x0000000218127210 */ /* 0x020fc80007f5e0ff */
[----:B------:R-:W-:-:S05]  /*27fc0*/  IADD3.X R19, PT, PT, R25, R0, RZ, P2, !PT ;  /* 0x0000000019137210 */ /* 0x000fca00017fe4ff */
[----:B------:R5:W-:Y:S01]  /*27fd0*/  STL.64 [R1+0x400], R18 ;  /* 0x0004001201007387 */ /* 0x000be20000100a00 */
[-C--:B--2---:R-:W-:Y:S02]  /*27fe0*/  IADD3 R4, P4, PT, R22, R2.reuse, RZ ;  /* 0x0000000216047210 */ /* 0x084fe40007f9e0ff */
[----:B-1----:R-:W-:Y:S01]  /*27ff0*/  IADD3 R6, P1, PT, R8, R2, RZ ;  /* 0x0000000208067210 */ /* 0x002fe20007f3e0ff */
[----:B-----5:R-:W2:Y:S02]  /*28000*/  LDL.LU.64 R18, [R1+0x9b8] ;  /* 0x0009b80001127983 */ /* 0x020ea40000300a00 */
[--C-:B------:R-:W-:Y:S02]  /*28010*/  IMAD.X R5, R23, 0x1, R0.reuse, P4 ;  /* 0x0000000117057824 */ /* 0x100fe400020e0600 */
[----:B------:R-:W-:-:S03]  /*28020*/  IMAD.X R7, R9, 0x1, R0, P1 ;  /* 0x0000000109077824 */ /* 0x000fc600008e0600 */
[----:B------:R1:W-:Y:S04]  /*28030*/  STL.64 [R1+0x408], R4 ;  /* 0x0004080401007387 */ /* 0x0003e80000100a00 */
[----:B------:R-:W5:Y:S04]  /*28040*/  LDL.LU.64 R8, [R1+0x9b0] ;  /* 0x0009b00001087983 */ /* 0x000f680000300a00 */
[----:B------:R-:W5:Y:S01]  /*28050*/  LDL.LU.64 R24, [R1+0x9a8] ;  /* 0x0009a80001187983 */ /* 0x000f620000300a00 */
[----:B-1----:R-:W-:-:S03]  /*28060*/  IADD3 R4, P2, PT, R34, R2, RZ ;  /* 0x0000000222047210 */ /* 0x002fc60007f5e0ff */
[----:B------:R3:W-:Y:S01]  /*28070*/  STL.64 [R1+0x418], R6 ;  /* 0x0004180601007387 */ /* 0x0007e20000100a00 */
[----:B------:R-:W-:Y:S02]  /*28080*/  IADD3.X R5, PT, PT, R35, R0, RZ, P2, !PT ;  /* 0x0000000023057210 */ /* 0x000fe400017fe4ff */
[----:B------:R-:W-:-:S03]  /*28090*/  IADD3 R22, P1, PT, R28, R2, RZ ;  /* 0x000000021c167210 */ /* 0x000fc60007f3e0ff */
[----:B------:R-:W-:Y:S02]  /*280a0*/  STL.64 [R1+0x428], R4 ;  /* 0x0004280401007387 */ /* 0x000fe40000100a00 */
[----:B------:R-:W-:Y:S02]  /*280b0*/  IMAD.X R23, R29, 0x1, R0, P1 ;  /* 0x000000011d177824 */ /* 0x000fe400008e0600 */
[----:B------:R-:W5:Y:S04]  /*280c0*/  LDL.LU.64 R36, [R1+0x9a0] ;  /* 0x0009a00001247983 */ /* 0x000f680000300a00 */
[----:B------:R1:W-:Y:S01]  /*280d0*/  STL.64 [R1+0x440], R22 ;  /* 0x0004401601007387 */ /* 0x0003e20000100a00 */
[----:B---3--:R-:W-:-:S05]  /*280e0*/  IADD3 R6, P4, PT, R20, R2, RZ ;  /* 0x0000000214067210 */ /* 0x008fca0007f9e0ff */
[----:B------:R-:W-:Y:S01]  /*280f0*/  IMAD.X R7, R21, 0x1, R0, P4 ;  /* 0x0000000115077824 */ /* 0x000fe200020e0600 */
[----:B-1----:R-:W3:Y:S01]  /*28100*/  LDL.LU.64 R22, [R1+0x998] ;  /* 0x0009980001167983 */ /* 0x002ee20000300a00 */
[----:B------:R-:W-:-:S03]  /*28110*/  IADD3 R4, P2, PT, R14, R2, RZ ;  /* 0x000000020e047210 */ /* 0x000fc60007f5e0ff */
[----:B------:R1:W-:Y:S01]  /*28120*/  STL.64 [R1+0x458], R6 ;  /* 0x0004580601007387 */ /* 0x0003e20000100a00 */
[----:B------:R-:W-:-:S03]  /*28130*/  IADD3.X R5, PT, PT, R15, R0, RZ, P2, !PT ;  /* 0x000000000f057210 */ /* 0x000fc600017fe4ff */
[----:B------:R-:W3:Y:S04]  /*28140*/  LDL.LU.64 R20, [R1+0x990] ;  /* 0x0009900001147983 */ /* 0x000ee80000300a00 */
[----:B------:R-:W3:Y:S01]  /*28150*/  LDL.LU.64 R14, [R1+0x988] ;  /* 0x00098800010e7983 */ /* 0x000ee20000300a00 */
[----:B-1----:R-:W-:-:S03]  /*28160*/  IADD3 R6, P1, PT, R26, R2, RZ ;  /* 0x000000021a067210 */ /* 0x002fc60007f3e0ff */
[----:B------:R4:W-:Y:S02]  /*28170*/  STL.64 [R1+0x470], R4 ;  /* 0x0004700401007387 */ /* 0x0009e40000100a00 */
[----:B------:R-:W-:Y:S02]  /*28180*/  IMAD.X R7, R27, 0x1, R0, P1 ;  /* 0x000000011b077824 */ /* 0x000fe400008e0600 */
[----:B------:R-:W3:Y:S04]  /*28190*/  LDL.LU.64 R34, [R1+0x980] ;  /* 0x0009800001227983 */ /* 0x000ee80000300a00 */
[----:B------:R-:W3:Y:S01]  /*281a0*/  LDL.LU.64 R26, [R1+0x978] ;  /* 0x00097800011a7983 */ /* 0x000ee20000300a00 */
[----:B------:R-:W-:-:S03]  /*281b0*/  IADD3 R28, P2, PT, R30, R2, RZ ;  /* 0x000000021e1c7210 */ /* 0x000fc60007f5e0ff */
[----:B------:R1:W-:Y:S02]  /*281c0*/  STL.64 [R1+0x478], R6 ;  /* 0x0004780601007387 */ /* 0x0003e40000100a00 */
[----:B------:R-:W-:Y:S01]  /*281d0*/  IMAD.X R29, R31, 0x1, R0, P2 ;  /* 0x000000011f1d7824 */ /* 0x000fe200010e0600 */
[----:B----4-:R-:W-:-:S04]  /*281e0*/  IADD3 R4, P4, PT, R16, R2, RZ ;  /* 0x0000000210047210 */ /* 0x010fc80007f9e0ff */
[----:B------:R-:W-:Y:S02]  /*281f0*/  IADD3.X R5, PT, PT, R17, R0, RZ, P4, !PT ;  /* 0x0000000011057210 */ /* 0x000fe400027fe4ff */
[----:B-1----:R-:W-:-:S03]  /*28200*/  IADD3 R6, P1, PT, R12, R2, RZ ;  /* 0x000000020c067210 */ /* 0x002fc60007f3e0ff */
[----:B------:R1:W-:Y:S04]  /*28210*/  STL.64 [R1+0x498], R4 ;  /* 0x0004980401007387 */ /* 0x0003e80000100a00 */
[----:B------:R4:W-:Y:S01]  /*28220*/  STL.64 [R1+0x480], R28 ;  /* 0x0004801c01007387 */ /* 0x0009e20000100a00 */
[----:B------:R-:W-:-:S03]  /*28230*/  IMAD.X R7, R13, 0x1, R0, P1 ;  /* 0x000000010d077824 */ /* 0x000fc600008e0600 */
[----:B------:R-:W3:Y:S01]  /*28240*/  LDL.LU.64 R16, [R1+0x970] ;  /* 0x0009700001107983 */ /* 0x000ee20000300a00 */
[----:B-1----:R-:W-:-:S03]  /*28250*/  IADD3 R4, P2, PT, R10, R2, RZ ;  /* 0x000000020a047210 */ /* 0x002fc60007f5e0ff */
[----:B------:R-:W3:Y:S04]  /*28260*/  LDL.LU.64 R12, [R1+0x958] ;  /* 0x00095800010c7983 */ /* 0x000ee80000300a00 */
[----:B------:R2:W-:Y:S01]  /*28270*/  STL.64 [R1+0x4a8], R6 ;  /* 0x0004a80601007387 */ /* 0x0005e20000100a00 */
[----:B------:R-:W-:Y:S01]  /*28280*/  IMAD.X R5, R11, 0x1, R0, P2 ;  /* 0x000000010b057824 */ /* 0x000fe200010e0600 */
[----:B----4-:R-:W-:Y:S02]  /*28290*/  IADD3 R28, P1, PT, R32, R2, RZ ;  /* 0x00000002201c7210 */ /* 0x010fe40007f3e0ff */
[----:B------:R-:W4:Y:S04]  /*282a0*/  LDL.LU.64 R30, [R1+0x950] ;  /* 0x00095000011e7983 */ /* 0x000f280000300a00 */
[----:B------:R-:W4:Y:S01]  /*282b0*/  LDL.LU.64 R10, [R1+0x948] ;  /* 0x00094800010a7983 */ /* 0x000f220000300a00 */
[----:B------:R-:W-:-:S03]  /*282c0*/  IADD3.X R29, PT, PT, R33, R0, RZ, P1, !PT ;  /* 0x00000000211d7210 */ /* 0x000fc60000ffe4ff */
[----:B------:R5:W-:Y:S01]  /*282d0*/  STL.64 [R1+0x4b0], R4 ;  /* 0x0004b00401007387 */ /* 0x000be20000100a00 */
[----:B--2---:R-:W-:-:S05]  /*282e0*/  IADD3 R6, P4, PT, R18, R2, RZ ;  /* 0x0000000212067210 */ /* 0x004fca0007f9e0ff */
[----:B------:R-:W-:Y:S01]  /*282f0*/  IMAD.X R7, R19, 0x1, R0, P4 ;  /* 0x0000000113077824 */ /* 0x000fe200020e0600 */
[----:B-----5:R-:W-:-:S04]  /*28300*/  IADD3 R4, P2, PT, R8, R2, RZ ;  /* 0x0000000208047210 */ /* 0x020fc80007f5e0ff */
[----:B------:R-:W-:Y:S04]  /*28310*/  STL.64 [R1+0x4d0], R6 ;  /* 0x0004d00601007387 */ /* 0x000fe80000100a00 */
[----:B------:R1:W-:Y:S01]  /*28320*/  STL.64 [R1+0x4c0], R28 ;  /* 0x0004c01c01007387 */ /* 0x0003e20000100a00 */
[----:B------:R-:W-:-:S03]  /*28330*/  IMAD.X R5, R9, 0x1, R0, P2 ;  /* 0x0000000109057824 */ /* 0x000fc600010e0600 */
[----:B------:R-:W2:Y:S04]  /*28340*/  LDL.LU.64 R8, [R1+0x940] ;  /* 0x0009400001087983 */ /* 0x000ea80000300a00 */
[----:B------:R-:W5:Y:S04]  /*28350*/  LDL.LU.64 R18, [R1+0x938] ;  /* 0x0009380001127983 */ /* 0x000f680000300a00 */
[----:B------:R3:W-:Y:S04]  /*28360*/  STL.64 [R1+0x4d8], R4 ;  /* 0x0004d80401007387 */ /* 0x0007e80000100a00 */
[----:B-1----:R-:W5:Y:S01]  /*28370*/  LDL.LU.64 R28, [R1+0x930] ;  /* 0x00093000011c7983 */ /* 0x002f620000300a00 */
[----:B------:R-:W-:-:S04]  /*28380*/  IADD3 R6, P1, PT, R24, R2, RZ ;  /* 0x0000000218067210 */ /* 0x000fc80007f3e0ff */
[----:B------:R-:W-:Y:S02]  /*28390*/  IADD3.X R7, PT, PT, R25, R0, RZ, P1, !PT ;  /* 0x0000000019077210 */ /* 0x000fe40000ffe4ff */
[----:B------:R-:W5:Y:S01]  /*283a0*/  LDL.LU.64 R24, [R1+0x928] ;  /* 0x0009280001187983 */ /* 0x000f620000300a00 */
[----:B------:R-:W-:-:S03]  /*283b0*/  IADD3 R32, P2, PT, R36, R2, RZ ;  /* 0x0000000224207210 */ /* 0x000fc60007f5e0ff */
[----:B------:R1:W-:Y:S02]  /*283c0*/  STL.64 [R1+0x4e8], R6 ;  /* 0x0004e80601007387 */ /* 0x0003e40000100a00 */
[----:B------:R-:W-:Y:S01]  /*283d0*/  IMAD.X R33, R37, 0x1, R0, P2 ;  /* 0x0000000125217824 */ /* 0x000fe200010e0600 */
[----:B---3--:R-:W-:-:S05]  /*283e0*/  IADD3 R4, P4, PT, R22, R2, RZ ;  /* 0x0000000216047210 */ /* 0x008fca0007f9e0ff */
[----:B------:R-:W-:Y:S01]  /*283f0*/  IMAD.X R5, R23, 0x1, R0, P4 ;  /* 0x0000000117057824 */ /* 0x000fe200020e0600 */
[----:B-1----:R-:W-:-:S04]  /*28400*/  IADD3 R6, P1, PT, R20, R2, RZ ;  /* 0x0000000214067210 */ /* 0x002fc80007f3e0ff */
[----:B------:R1:W-:Y:S01]  /*28410*/  STL.64 [R1+0x508], R4 ;  /* 0x0005080401007387 */ /* 0x0003e20000100a00 */
[----:B------:R-:W-:-:S03]  /*28420*/  IADD3.X R7, PT, PT, R21, R0, RZ, P1, !PT ;  /* 0x0000000015077210 */ /* 0x000fc60000ffe4ff */
[----:B------:R3:W-:Y:S04]  /*28430*/  STL.64 [R1+0x4f8], R32 ;  /* 0x0004f82001007387 */ /* 0x0007e80000100a00 */
[----:B------:R-:W5:Y:S01]  /*28440*/  LDL.LU.64 R22, [R1+0x920] ;  /* 0x0009200001167983 */ /* 0x000f620000300a00 */
[----:B-1----:R-:W-:-:S03]  /*28450*/  IADD3 R4, P2, PT, R14, R2, RZ ;  /* 0x000000020e047210 */ /* 0x002fc60007f5e0ff */
[----:B------:R1:W-:Y:S01]  /*28460*/  STL.64 [R1+0x510], R6 ;  /* 0x0005100601007387 */ /* 0x0003e20000100a00 */
[-C--:B---3--:R-:W-:Y:S01]  /*28470*/  IADD3 R32, P1, PT, R34, R2.reuse, RZ ;  /* 0x0000000222207210 */ /* 0x088fe20007f3e0ff */
[----:B------:R-:W-:Y:S02]  /*28480*/  IMAD.X R5, R15, 0x1, R0, P2 ;  /* 0x000000010f057824 */ /* 0x000fe400010e0600 */
[----:B------:R-:W3:Y:S04]  /*28490*/  LDL.LU.64 R14, [R1+0x918] ;  /* 0x00091800010e7983 */ /* 0x000ee80000300a00 */
[----:B------:R-:W3:Y:S01]  /*284a0*/  LDL.LU.64 R36, [R1+0x910] ;  /* 0x0009100001247983 */ /* 0x000ee20000300a00 */
[----:B-1----:R-:W-:-:S03]  /*284b0*/  IADD3 R6, P4, PT, R26, R2, RZ ;  /* 0x000000021a067210 */ /* 0x002fc60007f9e0ff */
[----:B------:R-:W3:Y:S01]  /*284c0*/  LDL.LU.64 R20, [R1+0x908] ;  /* 0x0009080001147983 */ /* 0x000ee20000300a00 */
[----:B------:R-:W-:Y:S01]  /*284d0*/  IMAD.X R33, R35, 0x1, R0, P1 ;  /* 0x0000000123217824 */ /* 0x000fe200008e0600 */
[----:B------:R-:W-:Y:S02]  /*284e0*/  IADD3.X R7, PT, PT, R27, R0, RZ, P4, !PT ;  /* 0x000000001b077210 */ /* 0x000fe400027fe4ff */
[----:B------:R1:W-:Y:S04]  /*284f0*/  STL.64 [R1+0x520], R4 ;  /* 0x0005200401007387 */ /* 0x0003e80000100a00 */
[----:B------:R1:W-:Y:S04]  /*28500*/  STL.64 [R1+0x548], R6 ;  /* 0x0005480601007387 */ /* 0x0003e80000100a00 */
[----:B------:R-:W-:Y:S01]  /*28510*/  STL.64 [R1+0x538], R32 ;  /* 0x0005382001007387 */ /* 0x000fe20000100a00 */
[----:B-1----:R-:W-:-:S05]  /*28520*/  IADD3 R4, P2, PT, R16, R2, RZ ;  /* 0x0000000210047210 */ /* 0x002fca0007f5e0ff */
[--C-:B------:R-:W-:Y:S01]  /*28530*/  IMAD.X R5, R17, 0x1, R0.reuse, P2 ;  /* 0x0000000111057824 */ /* 0x100fe200010e0600 */
[-C--:B------:R-:W-:Y:S01]  /*28540*/  IADD3 R6, P1, PT, R12, R2.reuse, RZ ;  /* 0x000000020c067210 */ /* 0x080fe20007f3e0ff */
[----:B------:R-:W3:Y:S04]  /*28550*/  LDL.LU.64 R16, [R1+0x900] ;  /* 0x0009000001107983 */ /* 0x000ee80000300a00 */
[----:B------:R-:W-:Y:S01]  /*28560*/  IMAD.X R7, R13, 0x1, R0, P1 ;  /* 0x000000010d077824 */ /* 0x000fe200008e0600 */
[----:B------:R1:W-:Y:S01]  /*28570*/  STL.64 [R1+0x550], R4 ;  /* 0x0005500401007387 */ /* 0x0003e20000100a00 */
[----:B----4-:R-:W-:-:S03]  /*28580*/  IADD3 R26, P2, PT, R30, R2, RZ ;  /* 0x000000021e1a7210 */ /* 0x010fc60007f5e0ff */
[----:B------:R-:W4:Y:S04]  /*28590*/  LDL.LU.64 R12, [R1+0x8f8] ;  /* 0x0008f800010c7983 */ /* 0x000f280000300a00 */
[----:B------:R-:W4:Y:S01]  /*285a0*/  LDL.LU.64 R38, [R1+0x8f0] ;  /* 0x0008f00001267983 */ /* 0x000f220000300a00 */
[----:B-1----:R-:W-:-:S03]  /*285b0*/  IADD3 R4, P4, PT, R10, R2, RZ ;  /* 0x000000020a047210 */ /* 0x002fc60007f9e0ff */
[----:B------:R-:W4:Y:S01]  /*285c0*/  LDL.LU.64 R34, [R1+0x8e8] ;  /* 0x0008e80001227983 */ /* 0x000f220000300a00 */
[----:B------:R-:W-:-:S03]  /*285d0*/  IADD3.X R27, PT, PT, R31, R0, RZ, P2, !PT ;  /* 0x000000001f1b7210 */ /* 0x000fc600017fe4ff */
[----:B------:R2:W-:Y:S01]  /*285e0*/  STL.64 [R1+0x558], R6 ;  /* 0x0005580601007387 */ /* 0x0005e20000100a00 */
[----:B------:R-:W-:-:S05]  /*285f0*/  IMAD.X R5, R11, 0x1, R0, P4 ;  /* 0x000000010b057824 */ /* 0x000fca00020e0600 */
[----:B------:R5:W-:Y:S04]  /*28600*/  STL.64 [R1+0x568], R4 ;  /* 0x0005680401007387 */ /* 0x000be80000100a00 */
[----:B------:R1:W-:Y:S04]  /*28610*/  STL.64 [R1+0x560], R26 ;  /* 0x0005601a01007387 */ /* 0x0003e80000100a00 */
[----:B------:R-:W4:Y:S01]  /*28620*/  LDL.LU.64 R10, [R1+0x8e0] ;  /* 0x0008e000010a7983 */ /* 0x000f220000300a00 */
[----:B--2---:R-:W-:-:S05]  /*28630*/  IADD3 R6, P1, PT, R8, R2, RZ ;  /* 0x0000000208067210 */ /* 0x004fca0007f3e0ff */
[----:B------:R-:W-:Y:S01]  /*28640*/  IMAD.X R7, R9, 0x1, R0, P1 ;  /* 0x0000000109077824 */ /* 0x000fe200008e0600 */
[----:B-----5:R-:W-:-:S04]  /*28650*/  IADD3 R4, P2, PT, R18, R2, RZ ;  /* 0x0000000212047210 */ /* 0x020fc80007f5e0ff */
[----:B------:R-:W-:Y:S01]  /*28660*/  STL.64 [R1+0x570], R6 ;  /* 0x0005700601007387 */ /* 0x000fe20000100a00 */
[----:B------:R-:W-:-:S03]  /*28670*/  IADD3 R8, P1, PT, R28, R2, RZ ;  /* 0x000000021c087210 */ /* 0x000fc60007f3e0ff */
[----:B------:R-:W2:Y:S01]  /*28680*/  LDL.LU.64 R30, [R1+0x8d8] ;  /* 0x0008d800011e7983 */ /* 0x000ea20000300a00 */
[----:B------:R-:W-:Y:S01]  /*28690*/  IADD3.X R5, PT, PT, R19, R0, RZ, P2, !PT ;  /* 0x0000000013057210 */ /* 0x000fe200017fe4ff */
[----:B------:R-:W-:Y:S02]  /*286a0*/  IMAD.X R9, R29, 0x1, R0, P1 ;  /* 0x000000011d097824 */ /* 0x000fe400008e0600 */
[----:B-1----:R-:W5:Y:S04]  /*286b0*/  LDL.LU.64 R26, [R1+0x8d0] ;  /* 0x0008d000011a7983 */ /* 0x002f680000300a00 */
[----:B------:R-:W5:Y:S04]  /*286c0*/  LDL.LU.64 R18, [R1+0x8c8] ;  /* 0x0008c80001127983 */ /* 0x000f680000300a00 */
[----:B------:R-:W-:Y:S04]  /*286d0*/  STL.64 [R1+0x5c0], R4 ;  /* 0x0005c00401007387 */ /* 0x000fe80000100a00 */
[----:B------:R1:W-:Y:S04]  /*286e0*/  STL.64 [R1+0x5d8], R8 ;  /* 0x0005d80801007387 */ /* 0x0003e80000100a00 */
[----:B-1----:R-:W5:Y:S01]  /*286f0*/  LDL.LU.64 R8, [R1+0x8c0] ;  /* 0x0008c00001087983 */ /* 0x002f620000300a00 */
[----:B------:R-:W-:-:S05]  /*28700*/  IADD3 R6, P4, PT, R24, R2, RZ ;  /* 0x0000000218067210 */ /* 0x000fca0007f9e0ff */
[----:B------:R-:W-:-:S05]  /*28710*/  IMAD.X R7, R25, 0x1, R0, P4 ;  /* 0x0000000119077824 */ /* 0x000fca00020e0600 */
[----:B------:R3:W-:Y:S01]  /*28720*/  STL.64 [R1+0x5e8], R6 ;  /* 0x0005e80601007387 */ /* 0x0007e20000100a00 */
[----:B------:R-:W-:-:S04]  /*28730*/  IADD3 R4, P2, PT, R22, R2, RZ ;  /* 0x0000000216047210 */ /* 0x000fc80007f5e0ff */
[----:B------:R-:W-:Y:S02]  /*28740*/  IADD3.X R5, PT, PT, R23, R0, RZ, P2, !PT ;  /* 0x0000000017057210 */ /* 0x000fe400017fe4ff */
[----:B---3--:R-:W-:-:S03]  /*28750*/  IADD3 R6, P1, PT, R14, R2, RZ ;  /* 0x000000020e067210 */ /* 0x008fc60007f3e0ff */
[----:B------:R1:W-:Y:S02]  /*28760*/  STL.64 [R1+0x5f8], R4 ;  /* 0x0005f80401007387 */ /* 0x0003e40000100a00 */
[----:B------:R-:W-:Y:S02]  /*28770*/  IMAD.X R7, R15, 0x1, R0, P1 ;  /* 0x000000010f077824 */ /* 0x000fe400008e0600 */
[----:B------:R-:W3:Y:S01]  /*28780*/  LDL.LU.64 R32, [R1+0x8b8] ;  /* 0x0008b80001207983 */ /* 0x000ee20000300a00 */
[----:B------:R-:W-:-:S03]  /*28790*/  IADD3 R24, P2, PT, R36, R2, RZ ;  /* 0x0000000224187210 */ /* 0x000fc60007f5e0ff */
[----:B------:R-:W3:Y:S01]  /*287a0*/  LDL.LU.64 R28, [R1+0x8b0] ;  /* 0x0008b000011c7983 */ /* 0x000ee20000300a00 */
[----:B-1----:R-:W-:-:S03]  /*287b0*/  IADD3 R4, P4, PT, R20, R2, RZ ;  /* 0x0000000214047210 */ /* 0x002fc60007f9e0ff */
[----:B------:R-:W3:Y:S04]  /*287c0*/  LDL.LU.64 R22, [R1+0x8a8] ;  /* 0x0008a80001167983 */ /* 0x000ee80000300a00 */
[----:B------:R1:W-:Y:S01]  /*287d0*/  STL.64 [R1+0x610], R6 ;  /* 0x0006100601007387 */ /* 0x0003e20000100a00 */
[----:B------:R-:W-:Y:S01]  /*287e0*/  IADD3.X R5, PT, PT, R21, R0, RZ, P4, !PT ;  /* 0x0000000015057210 */ /* 0x000fe200027fe4ff */
[----:B------:R-:W-:Y:S02]  /*287f0*/  IMAD.X R25, R37, 0x1, R0, P2 ;  /* 0x0000000125197824 */ /* 0x000fe400010e0600 */
[----:B------:R-:W3:Y:S04]  /*28800*/  LDL.LU.64 R14, [R1+0x8a0] ;  /* 0x0008a000010e7983 */ /* 0x000ee80000300a00 */
[----:B------:R4:W-:Y:S04]  /*28810*/  STL.64 [R1+0x630], R4 ;  /* 0x0006300401007387 */ /* 0x0009e80000100a00 */
[----:B------:R1:W-:Y:S02]  /*28820*/  STL.64 [R1+0x620], R24 ;  /* 0x0006201801007387 */ /* 0x0003e40000100a00 */
[----:B-1----:R-:W-:-:S05]  /*28830*/  IADD3 R6, P1, PT, R16, R2, RZ ;  /* 0x0000000210067210 */ /* 0x002fca0007f3e0ff */
[----:B------:R-:W-:Y:S01]  /*28840*/  IMAD.X R7, R17, 0x1, R0, P1 ;  /* 0x0000000111077824 */ /* 0x000fe200008e0600 */
[----:B----4-:R-:W-:-:S04]  /*28850*/  IADD3 R4, P2, PT, R12, R2, RZ ;  /* 0x000000020c047210 */ /* 0x010fc80007f5e0ff */
[----:B------:R1:W-:Y:S01]  /*28860*/  STL.64 [R1+0x648], R6 ;  /* 0x0006480601007387 */ /* 0x0003e20000100a00 */
[----:B------:R-:W-:-:S03]  /*28870*/  IMAD.X R5, R13, 0x1, R0, P2 ;  /* 0x000000010d057824 */ /* 0x000fc600010e0600 */
[----:B------:R-:W4:Y:S01]  /*28880*/  LDL.LU.64 R24, [R1+0x898] ;  /* 0x0008980001187983 */ /* 0x000f220000300a00 */
[----:B------:R-:W-:-:S03]  /*28890*/  IADD3 R36, P1, PT, R38, R2, RZ ;  /* 0x0000000226247210 */ /* 0x000fc60007f3e0ff */
[----:B------:R-:W4:Y:S01]  /*288a0*/  LDL.LU.64 R20, [R1+0x890] ;  /* 0x0008900001147983 */ /* 0x000f220000300a00 */
[----:B-1----:R-:W-:-:S03]  /*288b0*/  IADD3 R6, P4, PT, R34, R2, RZ ;  /* 0x0000000222067210 */ /* 0x002fc60007f9e0ff */
[----:B------:R-:W4:Y:S02]  /*288c0*/  LDL.LU.64 R16, [R1+0x888] ;  /* 0x0008880001107983 */ /* 0x000f240000300a00 */
[----:B------:R-:W-:Y:S02]  /*288d0*/  IMAD.X R7, R35, 0x1, R0, P4 ;  /* 0x0000000123077824 */ /* 0x000fe400020e0600 */
[----:B------:R1:W-:Y:S01]  /*288e0*/  STL.64 [R1+0x658], R4 ;  /* 0x0006580401007387 */ /* 0x0003e20000100a00 */
[----:B------:R-:W-:-:S03]  /*288f0*/  IADD3.X R37, PT, PT, R39, R0, RZ, P1, !PT ;  /* 0x0000000027257210 */ /* 0x000fc60000ffe4ff */
[----:B------:R-:W4:Y:S04]  /*28900*/  LDL.LU.64 R12, [R1+0x880] ;  /* 0x00088000010c7983 */ /* 0x000f280000300a00 */
[----:B------:R2:W-:Y:S01]  /*28910*/  STL.64 [R1+0x680], R6 ;  /* 0x0006800601007387 */ /* 0x0005e20000100a00 */
[----:B-1----:R-:W-:-:S03]  /*28920*/  IADD3 R4, P2, PT, R10, R2, RZ ;  /* 0x000000020a047210 */ /* 0x002fc60007f5e0ff */
[----:B------:R-:W-:Y:S02]  /*28930*/  STL.64 [R1+0x668], R36 ;  /* 0x0006682401007387 */ /* 0x000fe40000100a00 */
[----:B------:R-:W-:-:S05]  /*28940*/  IMAD.X R5, R11, 0x1, R0, P2 ;  /* 0x000000010b057824 */ /* 0x000fca00010e0600 */
[----:B------:R1:W-:Y:S01]  /*28950*/  STL.64 [R1+0x690], R4 ;  /* 0x0006900401007387 */ /* 0x0003e20000100a00 */
[-C--:B--2---:R-:W-:Y:S02]  /*28960*/  IADD3 R6, P1, PT, R30, R2.reuse, RZ ;  /* 0x000000021e067210 */ /* 0x084fe40007f3e0ff */
[----:B-----5:R-:W-:Y:S02]  /*28970*/  IADD3 R10, P2, PT, R26, R2, RZ ;  /* 0x000000021a0a7210 */ /* 0x020fe40007f5e0ff */
[----:B------:R-:W-:Y:S02]  /*28980*/  IADD3.X R7, PT, PT, R31, R0, RZ, P1, !PT ;  /* 0x000000001f077210 */ /* 0x000fe40000ffe4ff */
[----:B-1----:R-:W-:Y:S01]  /*28990*/  IADD3 R4, P4, PT, R18, R2, RZ ;  /* 0x0000000212047210 */ /* 0x002fe20007f9e0ff */
[--C-:B------:R-:W-:Y:S02]  /*289a0*/  IMAD.X R11, R27, 0x1, R0.reuse, P2 ;  /* 0x000000011b0b7824 */ /* 0x100fe400010e0600 */
[----:B------:R-:W-:Y:S02]  /*289b0*/  STL.64 [R1+0x6a0], R6 ;  /* 0x0006a00601007387 */ /* 0x000fe40000100a00 */
[----:B------:R-:W-:-:S02]  /*289c0*/  IMAD.X R5, R19, 0x1, R0, P4 ;  /* 0x0000000113057824 */ /* 0x000fc400020e0600 */
[----:B------:R1:W-:Y:S04]  /*289d0*/  STL.64 [R1+0x6b8], R10 ;  /* 0x0006b80a01007387 */ /* 0x0003e80000100a00 */
[----:B-1----:R-:W2:Y:S01]  /*289e0*/  LDL.LU.64 R10, [R1+0x358] ;  /* 0x00035800010a7983 */ /* 0x002ea20000300a00 */
[----:B------:R-:W-:-:S04]  /*289f0*/  IADD3 R6, P1, PT, R8, R2, RZ ;  /* 0x0000000208067210 */ /* 0x000fc80007f3e0ff */
[----:B------:R-:W-:Y:S01]  /*28a00*/  IADD3.X R7, PT, PT, R9, R0, RZ, P1, !PT ;  /* 0x0000000009077210 */ /* 0x000fe20000ffe4ff */
[----:B------:R1:W-:Y:S04]  /*28a10*/  STL.64 [R1+0x6c8], R4 ;  /* 0x0006c80401007387 */ /* 0x0003e80000100a00 */
[----:B------:R5:W-:Y:S01]  /*28a20*/  STL.64 [R1+0x6d8], R6 ;  /* 0x0006d80601007387 */ /* 0x000be20000100a00 */
[----:B-1----:R-:W1:Y:S03]  /*28a30*/  LDC R4, c[0x0][0x3a0] ;  /* 0x0000e800ff047b82 */ /* 0x002e660000000800 */
[----:B-----5:R-:W5:Y:S01]  /*28a40*/  LDL.LU.64 R6, [R1+0x350] ;  /* 0x0003500001067983 */ /* 0x020f620000300a00 */
[----:B---3--:R-:W-:-:S02]  /*28a50*/  IADD3 R30, P1, PT, R32, R2, RZ ;  /* 0x00000002201e7210 */ /* 0x008fc40007f3e0ff */
[----:B------:R-:W-:-:S03]  /*28a60*/  IADD3 R26, P2, PT, R28, R2, RZ ;  /* 0x000000021c1a7210 */ /* 0x000fc60007f5e0ff */
[--C-:B------:R-:W-:Y:S01]  /*28a70*/  IMAD.X R31, R33, 0x1, R0.reuse, P1 ;  /* 0x00000001211f7824 */ /* 0x100fe200008e0600 */
[----:B------:R-:W-:Y:S01]  /*28a80*/  IADD3 R18, P4, PT, R22, R2, RZ ;  /* 0x0000000216127210 */ /* 0x000fe20007f9e0ff */
[----:B------:R-:W-:-:S03]  /*28a90*/  IMAD.X R27, R29, 0x1, R0, P2 ;  /* 0x000000011d1b7824 */ /* 0x000fc600010e0600 */
[----:B------:R-:W-:Y:S02]  /*28aa0*/  IADD3.X R19, PT, PT, R23, R0, RZ, P4, !PT ;  /* 0x0000000017137210 */ /* 0x000fe400027fe4ff */
[-C--:B------:R-:W-:Y:S01]  /*28ab0*/  IADD3 R8, P5, PT, R14, R2.reuse, RZ ;  /* 0x000000020e087210 */ /* 0x080fe20007fbe0ff */
[----:B------:R-:W-:Y:S04]  /*28ac0*/  STL.64 [R1+0x6f0], R30 ;  /* 0x0006f01e01007387 */ /* 0x000fe80000100a00 */
[----:B------:R-:W-:Y:S01]  /*28ad0*/  IMAD.X R9, R15, 0x1, R0, P5 ;  /* 0x000000010f097824 */ /* 0x000fe200028e0600 */
[----:B------:R-:W-:Y:S04]  /*28ae0*/  STL.64 [R1+0x700], R26 ;  /* 0x0007001a01007387 */ /* 0x000fe80000100a00 */
[----:B------:R3:W-:Y:S04]  /*28af0*/  STL.64 [R1+0x710], R18 ;  /* 0x0007101201007387 */ /* 0x0007e80000100a00 */
[----:B------:R3:W-:Y:S01]  /*28b00*/  STL.64 [R1+0x728], R8 ;  /* 0x0007280801007387 */ /* 0x0007e20000100a00 */
[----:B-1----:R-:W-:Y:S01]  /*28b10*/  VIADD R4, R4, 0xfffffd7e ;  /* 0xfffffd7e04047836 */ /* 0x002fe20000000000 */
[----:B----4-:R-:W-:-:S02]  /*28b20*/  IADD3 R22, P1, PT, R24, R2, RZ ;  /* 0x0000000218167210 */ /* 0x010fc40007f3e0ff */
[----:B---3--:R-:W-:-:S03]  /*28b30*/  IADD3 R18, P2, PT, R20, R2, RZ ;  /* 0x0000000214127210 */ /* 0x008fc60007f5e0ff */
[----:B------:R-:W-:Y:S01]  /*28b40*/  IMAD.X R23, R25, 0x1, R0, P1 ;  /* 0x0000000119177824 */ /* 0x000fe200008e0600 */
[----:B------:R-:W-:Y:S02]  /*28b50*/  IADD3 R14, P4, PT, R16, R2, RZ ;  /* 0x00000002100e7210 */ /* 0x000fe40007f9e0ff */
[----:B------:R-:W-:-:S03]  /*28b60*/  IADD3.X R19, PT, PT, R21, R0, RZ, P2, !PT ;  /* 0x0000000015137210 */ /* 0x000fc600017fe4ff */
[--C-:B------:R-:W-:Y:S01]  /*28b70*/  IMAD.X R15, R17, 0x1, R0.reuse, P4 ;  /* 0x00000001110f7824 */ /* 0x100fe200020e0600 */
[----:B------:R-:W-:Y:S01]  /*28b80*/  IADD3 R8, P5, PT, R12, R2, RZ ;  /* 0x000000020c087210 */ /* 0x000fe20007fbe0ff */
[----:B------:R-:W-:Y:S04]  /*28b90*/  STL.64 [R1+0x738], R22 ;  /* 0x0007381601007387 */ /* 0x000fe80000100a00 */
[----:B------:R-:W-:Y:S01]  /*28ba0*/  IMAD.X R9, R13, 0x1, R0, P5 ;  /* 0x000000010d097824 */ /* 0x000fe200028e0600 */
[----:B------:R-:W-:Y:S04]  /*28bb0*/  STL.64 [R1+0x748], R18 ;  /* 0x0007481201007387 */ /* 0x000fe80000100a00 */
[----:B------:R-:W-:Y:S04]  /*28bc0*/  STL.64 [R1+0x758], R14 ;  /* 0x0007580e01007387 */ /* 0x000fe80000100a00 */
[----:B------:R2:W-:Y:S01]  /*28bd0*/  STL.64 [R1+0x768], R8 ;  /* 0x0007680801007387 */ /* 0x0005e20000100a00 */
[----:B------:R-:W-:-:S02]  /*28be0*/  ISETP.GE.U32.AND P2, PT, R4, 0x7ffffcff, PT ;  /* 0x7ffffcff0400780c */ /* 0x000fc40003f46070 */
[----:B------:R-:W-:Y:S02]  /*28bf0*/  IADD3 R5, PT, PT, R252, -0x281, RZ ;  /* 0xfffffd7ffc057810 */ /* 0x000fe40007ffe0ff */
[----:B------:R-:W1:Y:S02]  /*28c00*/  LDC R252, c[0x0][0x3a0] ;  /* 0x0000e800fffc7b82 */ /* 0x000e640000000800 */
[----:B------:R-:W-:Y:S02]  /*28c10*/  ISETP.GE.U32.AND P4, PT, R5, 0x7ffffd00, PT ;  /* 0x7ffffd000500780c */ /* 0x000fe40003f86070 */
[----:B------:R-:W-:Y:S01]  /*28c20*/  ISETP.NE.U32.AND P1, PT, RZ, UR18, PT ;  /* 0x00000012ff007c0c */ /* 0x000fe2000bf25070 */
[----:B-1----:R-:W-:-:S05]  /*28c30*/  VIADD R252, R252, 0x7f ;  /* 0x0000007ffcfc7836 */ /* 0x002fca0000000000 */
[----:B------:R-:W-:Y:S02]  /*28c40*/  ISETP.LT.OR P5, PT, R252, 0x80, P1 ;  /* 0x00000080fc00780c */ /* 0x000fe40000fa1670 */
[----:B--2---:R-:W-:-:S04]  /*28c50*/  IADD3 R8, P6, PT, R10, R80, RZ ;  /* 0x000000500a087210 */ /* 0x004fc80007fde0ff */
[----:B------:R-:W-:Y:S02]  /*28c60*/  IADD3.X R9, PT, PT, R11, R3, RZ, P6, !PT ;  /* 0x000000030b097210 */ /* 0x000fe400037fe4ff */
[----:B-----5:R-:W-:-:S05]  /*28c70*/  IADD3 R4, P6, PT, R6, R80, RZ ;  /* 0x0000005006047210 */ /* 0x020fca0007fde0ff */
[----:B------:R-:W-:-:S05]  /*28c80*/  IMAD.X R5, R7, 0x1, R3, P6 ;  /* 0x0000000107057824 */ /* 0x000fca00030e0603 */
[----:B------:R1:W-:Y:S04]  /*28c90*/  STL.64 [R1+0x970], R4 ;  /* 0x0009700401007387 */ /* 0x0003e80000100a00 */
[----:B------:R1:W-:Y:S01]  /*28ca0*/  STL.64 [R1+0x878], R8 ;  /* 0x0008780801007387 */ /* 0x0003e20000100a00 */
[----:B------:R-:W-:Y:S05]  /*28cb0*/  @!P0 BRA `(.L_x_7) ;  /* 0x00000008000c8947 */ /* 0x000fea0003800000 */
[----:B------:R-:W2:Y:S01]  /*28cc0*/  LDL.LU R22, [R1+0x10] ;  /* 0x0000100001167983 */ /* 0x000ea20000300800 */
[----:B-1----:R-:W-:Y:S01]  /*28cd0*/  IMAD.MOV.U32 R4, RZ, RZ, R216 ;  /* 0x000000ffff047224 */ /* 0x002fe200078e00d8 */
[----:B------:R-:W-:Y:S01]  /*28ce0*/  MOV R5, R218 ;  /* 0x000000da00057202 */ /* 0x000fe20000000f00 */
[----:B------:R-:W-:Y:S01]  /*28cf0*/  IMAD.MOV.U32 R6, RZ, RZ, R224 ;  /* 0x000000ffff067224 */ /* 0x000fe200078e00e0 */
[----:B------:R-:W2:Y:S01]  /*28d00*/  LDL.LU R23, [R1+0x18] ;  /* 0x0000180001177983 */ /* 0x000ea20000300800 */
[----:B------:R-:W-:Y:S01]  /*28d10*/  IMAD.MOV.U32 R7, RZ, RZ, R226 ;  /* 0x000000ffff077224 */ /* 0x000fe200078e00e2 */
[----:B------:R-:W-:Y:S01]  /*28d20*/  MOV R8, R220 ;  /* 0x000000dc00087202 */ /* 0x000fe20000000f00 */
[----:B------:R-:W-:Y:S01]  /*28d30*/  IMAD.MOV.U32 R9, RZ, RZ, R222 ;  /* 0x000000ffff097224 */ /* 0x000fe200078e00de */
[----:B------:R-:W2:Y:S01]  /*28d40*/  LDL.LU R24, [R1] ;  /* 0x0000000001187983 */ /* 0x000ea20000300800 */
[----:B------:R-:W-:Y:S01]  /*28d50*/  IMAD.MOV.U32 R10, RZ, RZ, R232 ;  /* 0x000000ffff0a7224 */ /* 0x000fe200078e00e8 */
[----:B------:R-:W-:Y:S01]  /*28d60*/  MOV R11, R234 ;  /* 0x000000ea000b7202 */ /* 0x000fe20000000f00 */
[----:B------:R-:W-:Y:S01]  /*28d70*/  IMAD.MOV.U32 R12, RZ, RZ, R228 ;  /* 0x000000ffff0c7224 */ /* 0x000fe200078e00e4 */
[----:B------:R-:W2:Y:S01]  /*28d80*/  LDL.LU R25, [R1+0x8] ;  /* 0x0000080001197983 */ /* 0x000ea20000300800 */
        /* <DEDUP_REMOVED lines=11> */
[----:B------:R-:W2:Y:S04]  /*28e40*/  LDL.LU R28, [R1+0x20] ;  /* 0x00002000011c7983 */ /* 0x000ea80000300800 */
        /* <DEDUP_REMOVED lines=38> */
[----:B------:R-:W2:Y:S02]  /*290b0*/  LDL.LU R67, [R1+0x168] ;  /* 0x0001680001437983 */ /* 0x000ea40000300800 */
[----:B--2---:R2:W-:Y:S01]  /*290c0*/  STTM.x64 tmem[UR11+0xc0], R4 ;  /* 0x0000c004000079ed */ /* 0x0045e2000834000b */
[----:B------:R-:W-:Y:S05]  /*290d0*/  @!P0 BRA `(.L_x_7) ;  /* 0x0000000400048947 */ /* 0x000fea0003800000 */
[----:B--2---:R-:W2:Y:S01]  /*290e0*/  LDL.LU R22, [R1+0x14] ;  /* 0x0000140001167983 */ /* 0x004ea20000300800 */
        /* <DEDUP_REMOVED lines=63> */
[----:B--2---:R3:W-:Y:S02]  /*294e0*/  STTM.x64 tmem[UR11+0x140], R4 ;  /* 0x00014004000079ed */ /* 0x0047e4000834000b */
.L_x_7:
[----:B------:R-:W4:Y:S01]  /*294f0*/  FENCE.VIEW.ASYNC.T ;  /* 0x00000000000073c6 */ /* 0x000f220000000200 */
[----:B------:R-:W-:Y:S01]  /*29500*/  UIADD3 UR12, UPT, UPT, UR10, 0x80, URZ ;  /* 0x000000800a0c7890 */ /* 0x000fe2000fffe0ff */
[----:B--23--:R-:W-:Y:S01]  /*29510*/  VIADD R6, R133, 0xfffffd7d ;  /* 0xfffffd7d85067836 */ /* 0x00cfe20000000000 */
[----:B----4-:R-:W-:Y:S06]  /*29520*/  BAR.SYNC.DEFER_BLOCKING 0x0 ;  /* 0x0000000000007b1d */ /* 0x010fec0000010000 */
[----:B------:R-:W-:Y:S05]  /*29530*/  @P5 BRA `(.L_x_8) ;  /* 0x00000008005c5947 */ /* 0x000fea0003800000 */
[----:B------:R-:W-:Y:S01]  /*29540*/  UIADD3 UR5, UPT, UPT, UR7, 0xa0000, URZ ;  /* 0x000a000007057890 */ /* 0x000fe2000fffe0ff */
[----:B-1----:R-:W-:Y:S01]  /*29550*/  MOV.SPILL R5, UR17 ;  /* 0x0000001100057c02 */ /* 0x002fe20009000f00 */
[----:B------:R-:W-:Y:S01]  /*29560*/  UMOV UR4, URZ ;  /* 0x000000ff00047c82 */ /* 0x000fe20008000000 */
[----:B------:R-:W-:Y:S01]  /*29570*/  UIADD3 UR69, UPT, UPT, UR10, 0x88, URZ ;  /* 0x000000880a457890 */ /* 0x000fe2000fffe0ff */
[----:B------:R-:W-:Y:S01]  /*29580*/  MOV.SPILL R4, UR16 ;  /* 0x0000001000047c02 */ /* 0x000fe20009000f00 */
[----:B------:R-:W-:Y:S02]  /*29590*/  USHF.R.U32.HI UR5, URZ, 0x4, UR5 ;  /* 0x00000004ff057899 */ /* 0x000fe40008011605 */
[----:B------:R-:W-:Y:S02]  /*295a0*/  UIADD3 UR35, UPT, UPT, UR10, 0x90, URZ ;  /* 0x000000900a237890 */ /* 0x000fe4000fffe0ff */
[----:B------:R-:W-:Y:S02]  /*295b0*/  USGXT.U32 UR52, UR5, 0xe ;  /* 0x0000000e0534789a */ /* 0x000fe40008000000 */
[----:B------:R-:W-:-:S02]  /*295c0*/  UIADD3 UR34, UPT, UPT, UR10, 0x98, URZ ;  /* 0x000000980a227890 */ /* 0x000fc4000fffe0ff */
[----:B------:R-:W-:Y:S01]  /*295d0*/  UIADD3 UR56, UP1, UPT, UR52, 0x2, URZ ;  /* 0x0000000234387890 */ /* 0x000fe2000ff3e0ff */
[----:B------:R-:W-:Y:S01]  /*295e0*/  UMOV UR26, 0x0 ;  /* 0x00000000001a7882 */ /* 0x000fe20000000000 */
[----:B------:R-:W-:Y:S02]  /*295f0*/  UMOV UR27, 0x8100910 ;  /* 0x08100910001b7882 */ /* 0x000fe40000000000 */
[----:B------:R-:W-:Y:S02]  /*29600*/  UIADD3.X UR57, UPT, UPT, UR4, 0x40004040, URZ, UP1, !UPT ;  /* 0x4000404004397890 */ /* 0x000fe40008ffe4ff */
[----:B------:R-:W-:Y:S02]  /*29610*/  UIADD3 UR68, UPT, UPT, UR10, 0xa0, URZ ;  /* 0x000000a00a447890 */ /* 0x000fe4000fffe0ff */
[----:B------:R-:W-:Y:S02]  /*29620*/  UIADD3.64 UR58, UPT, UPT, UR56, 0x2, URZ ;  /* 0x00000002383a7897 */ /* 0x000fe4000fffe0ff */
[----:B------:R-:W-:Y:S01]  /*29630*/  UIADD3.64 UR64, UPT, UPT, UR56, 0x4, URZ ;  /* 0x0000000438407897 */ /* 0x000fe2000fffe0ff */
[----:B------:R-:W-:Y:S01]  /*29640*/  UMOV UR53, 0x40004040 ;  /* 0x4000404000357882 */ /* 0x000fe20000000000 */
[----:B------:R-:W-:Y:S01]  /*29650*/  UIADD3.64 UR62, UPT, UPT, UR56, 0x1fe, URZ ;  /* 0x000001fe383e7897 */ /* 0x000fe2000fffe0ff */
[----:B------:R1:W-:Y:S01]  /*29660*/  UTCHMMA tmem[UR12], gdesc[UR52], tmem[UR10], tmem[UR26], idesc[UR27], !UPT ;  /* 0x00ff1a340c0079ea */ /* 0x0003e2000f80000a */
[----:B------:R-:W-:Y:S01]  /*29670*/  UMOV UR28, 0x0 ;  /* 0x00000000001c7882 */ /* 0x000fe20000000000 */
[----:B------:R-:W-:Y:S01]  /*29680*/  UMOV UR29, 0x8100910 ;  /* 0x08100910001d7882 */ /* 0x000fe20000000000 */
[----:B------:R-:W-:-:S02]  /*29690*/  UIADD3 UR67, UPT, UPT, UR10, 0xa8, URZ ;  /* 0x000000a80a437890 */ /* 0x000fc4000fffe0ff */
[----:B------:R2:W-:Y:S01]  /*296a0*/  UTCHMMA tmem[UR69], gdesc[UR56], tmem[UR10], tmem[UR28], idesc[UR29], UPT ;  /* 0x00ff1c38450079ea */ /* 0x0005e2000b80000a */
[----:B------:R-:W-:Y:S02]  /*296b0*/  UIADD3.64 UR4, UPT, UPT, UR56, 0x200, URZ ;  /* 0x0000020038047897 */ /* 0x000fe4000fffe0ff */
[----:B------:R-:W-:Y:S02]  /*296c0*/  UIADD3 UR66, UPT, UPT, UR10, 0xb0, URZ ;  /* 0x000000b00a427890 */ /* 0x000fe4000fffe0ff */
[----:B------:R-:W-:Y:S02]  /*296d0*/  UIADD3.64 UR24, UPT, UPT, UR56, 0x202, URZ ;  /* 0x0000020238187897 */ /* 0x000fe4000fffe0ff */
[----:B------:R-:W-:Y:S02]  /*296e0*/  UIADD3 UR49, UPT, UPT, UR10, 0xb8, URZ ;  /* 0x000000b80a317890 */ /* 0x000fe4000fffe0ff */
[----:B-1----:R-:W-:Y:S02]  /*296f0*/  UIADD3.64 UR26, UPT, UPT, UR56, 0x204, URZ ;  /* 0x00000204381a7897 */ /* 0x002fe4000fffe0ff */
[----:B------:R-:W-:-:S02]  /*29700*/  UIADD3 UR6, UPT, UPT, UR10, 0xc0, URZ ;  /* 0x000000c00a067890 */ /* 0x000fc4000fffe0ff */
[----:B--2---:R-:W-:Y:S01]  /*29710*/  UIADD3.64 UR28, UPT, UPT, UR56, 0x3fe, URZ ;  /* 0x000003fe381c7897 */ /* 0x004fe2000fffe0ff */
[----:B------:R-:W-:Y:S01]  /*29720*/  UMOV UR30, 0x0 ;  /* 0x00000000001e7882 */ /* 0x000fe20000000000 */
[----:B------:R-:W-:Y:S01]  /*29730*/  UMOV UR31, 0x8100910 ;  /* 0x08100910001f7882 */ /* 0x000fe20000000000 */
[----:B------:R-:W-:Y:S01]  /*29740*/  UMOV UR32, 0x0 ;  /* 0x0000000000207882 */ /* 0x000fe20000000000 */
[----:B------:R-:W-:Y:S01]  /*29750*/  UMOV UR33, 0x8100910 ;  /* 0x0810091000217882 */ /* 0x000fe20000000000 */
[----:B------:R-:W-:Y:S01]  /*29760*/  UMOV UR50, 0x0 ;  /* 0x0000000000327882 */ /* 0x000fe20000000000 */
[----:B------:R-:W-:Y:S01]  /*29770*/  UMOV UR51, 0x8100910 ;  /* 0x0810091000337882 */ /* 0x000fe20000000000 */
[----:B------:R1:W-:Y:S01]  /*29780*/  UTCHMMA tmem[UR35], gdesc[UR58], tmem[UR10], tmem[UR30], idesc[UR31], UPT ;  /* 0x00ff1e3a230079ea */ /* 0x0003e2000b80000a */
[----:B------:R-:W-:Y:S01]  /*29790*/  UMOV UR36, 0x0 ;  /* 0x0000000000247882 */ /* 0x000fe20000000000 */
[----:B------:R-:W-:Y:S01]  /*297a0*/  UMOV UR37, 0x8100910 ;  /* 0x0810091000257882 */ /* 0x000fe20000000000 */
[----:B------:R-:W-:-:S02]  /*297b0*/  UIADD3 UR9, UPT, UPT, UR10, 0xc8, URZ ;  /* 0x000000c80a097890 */ /* 0x000fc4000fffe0ff */
[----:B------:R2:W-:Y:S01]  /*297c0*/  UTCHMMA tmem[UR34], gdesc[UR64], tmem[UR10], tmem[UR32], idesc[UR33], UPT ;  /* 0x00ff2040220079ea */ /* 0x0005e2000b80000a */
[----:B------:R-:W-:Y:S01]  /*297d0*/  UMOV UR38, 0x0 ;  /* 0x0000000000267882 */ /* 0x000fe20000000000 */
[----:B------:R-:W-:Y:S01]  /*297e0*/  UMOV UR39, 0x8100910 ;  /* 0x0810091000277882 */ /* 0x000fe20000000000 */
[----:B------:R-:W-:Y:S02]  /*297f0*/  UIADD3 UR13, UPT, UPT, UR10, 0xd0, URZ ;  /* 0x000000d00a0d7890 */ /* 0x000fe4000fffe0ff */
[----:B------:R-:W-:Y:S01]  /*29800*/  UTCHMMA tmem[UR68], gdesc[UR62], tmem[UR10], tmem[UR50], idesc[UR51], UPT ;  /* 0x00ff323e440079ea */ /* 0x000fe2000b80000a */
[----:B------:R-:W-:Y:S01]  /*29810*/  UMOV UR40, 0x0 ;  /* 0x0000000000287882 */ /* 0x000fe20000000000 */
[----:B-1----:R-:W-:Y:S01]  /*29820*/  UIADD3.64 UR30, UPT, UPT, UR56, 0x400, URZ ;  /* 0x00000400381e7897 */ /* 0x002fe2000fffe0ff */
[----:B------:R1:W-:Y:S01]  /*29830*/  UTCHMMA tmem[UR67], gdesc[UR4], tmem[UR10], tmem[UR36], idesc[UR37], UPT ;  /* 0x00ff2404430079ea */ /* 0x0003e2000b80000a */
[----:B------:R-:W-:Y:S01]  /*29840*/  UMOV UR41, 0x8100910 ;  /* 0x0810091000297882 */ /* 0x000fe20000000000 */
[----:B------:R-:W-:-:S02]  /*29850*/  UIADD3 UR48, UPT, UPT, UR10, 0xd8, URZ ;  /* 0x000000d80a307890 */ /* 0x000fc4000fffe0ff */
[----:B------:R3:W-:Y:S01]  /*29860*/  UTCHMMA tmem[UR66], gdesc[UR24], tmem[UR10], tmem[UR38], idesc[UR39], UPT ;  /* 0x00ff2618420079ea */ /* 0x0007e2000b80000a */
[----:B--2---:R-:W-:Y:S01]  /*29870*/  UIADD3.64 UR32, UPT, UPT, UR56, 0x402, URZ ;  /* 0x0000040238207897 */ /* 0x004fe2000fffe0ff */
[----:B------:R2:W-:Y:S01]  /*29880*/  UTCHMMA tmem[UR49], gdesc[UR26], tmem[UR10], tmem[UR40], idesc[UR41], UPT ;  /* 0x00ff281a310079ea */ /* 0x0005e2000b80000a */
[----:B------:R-:W-:Y:S01]  /*29890*/  UIADD3.64 UR34, UPT, UPT, UR56, 0x404, URZ ;  /* 0x0000040438227897 */ /* 0x000fe2000fffe0ff */
[----:B------:R-:W-:Y:S01]  /*298a0*/  UMOV UR42, 0x0 ;  /* 0x00000000002a7882 */ /* 0x000fe20000000000 */
[----:B------:R-:W-:Y:S01]  /*298b0*/  UMOV UR43, 0x8100910 ;  /* 0x08100910002b7882 */ /* 0x000fe20000000000 */
[----:B------:R-:W-:Y:S02]  /*298c0*/  UIADD3 UR23, UPT, UPT, UR10, 0xe0, URZ ;  /* 0x000000e00a177890 */ /* 0x000fe4000fffe0ff */
[----:B------:R4:W-:Y:S01]  /*298d0*/  UTCHMMA tmem[UR6], gdesc[UR28], tmem[UR10], tmem[UR42], idesc[UR43], UPT ;  /* 0x00ff2a1c060079ea */ /* 0x0009e2000b80000a */
[----:B-1----:R-:W-:Y:S02]  /*298e0*/  UIADD3.64 UR36, UPT, UPT, UR56, 0x5fe, URZ ;  /* 0x000005fe38247897 */ /* 0x002fe4000fffe0ff */
[----:B------:R-:W-:-:S02]  /*298f0*/  UIADD3 UR20, UPT, UPT, UR10, 0xe8, URZ ;  /* 0x000000e80a147890 */ /* 0x000fc4000fffe0ff */
[----:B---3--:R-:W-:Y:S02]  /*29900*/  UIADD3.64 UR38, UPT, UPT, UR56, 0x600, URZ ;  /* 0x0000060038267897 */ /* 0x008fe4000fffe0ff */
[----:B------:R-:W-:Y:S02]  /*29910*/  UIADD3 UR21, UPT, UPT, UR10, 0xf0, URZ ;  /* 0x000000f00a157890 */ /* 0x000fe4000fffe0ff */
[----:B--2---:R-:W-:Y:S02]  /*29920*/  UIADD3.64 UR40, UPT, UPT, UR56, 0x602, URZ ;  /* 0x0000060238287897 */ /* 0x004fe4000fffe0ff */
[----:B------:R-:W-:Y:S02]  /*29930*/  UIADD3 UR22, UPT, UPT, UR10, 0xf8, URZ ;  /* 0x000000f80a167890 */ /* 0x000fe4000fffe0ff */
[----:B----4-:R-:W-:Y:S01]  /*29940*/  UIADD3.64 UR42, UPT, UPT, UR56, 0x604, URZ ;  /* 0x00000604382a7897 */ /* 0x010fe2000fffe0ff */
[----:B------:R-:W-:Y:S01]  /*29950*/  UMOV UR46, 0x0 ;  /* 0x00000000002e7882 */ /* 0x000fe20000000000 */
[----:B------:R-:W-:Y:S01]  /*29960*/  UMOV UR47, 0x8100910 ;  /* 0x08100910002f7882 */ /* 0x000fe20000000000 */
[----:B------:R-:W-:-:S02]  /*29970*/  UIADD3 UR54, UPT, UPT, UR10, 0x40, URZ ;  /* 0x000000400a367890 */ /* 0x000fc4000fffe0ff */
[----:B------:R1:W-:Y:S01]  /*29980*/  UTCHMMA tmem[UR9], gdesc[UR30], tmem[UR10], tmem[UR46], idesc[UR47], UPT ;  /* 0x00ff2e1e090079ea */ /* 0x0003e2000b80000a */
[----:B------:R-:W-:Y:S01]  /*29990*/  UIADD3 UR55, UPT, UPT, UR10, 0x100, URZ ;  /* 0x000001000a377890 */ /* 0x000fe2000fffe0ff */
[----:B------:R-:W-:Y:S01]  /*299a0*/  UMOV UR44, 0x0 ;  /* 0x00000000002c7882 */ /* 0x000fe20000000000 */
[----:B------:R-:W-:Y:S01]  /*299b0*/  UMOV UR45, 0x8100910 ;  /* 0x08100910002d7882 */ /* 0x000fe20000000000 */
[----:B------:R-:W-:Y:S02]  /*299c0*/  UIADD3 UR73, UPT, UPT, UR10, 0x40, URZ ;  /* 0x000000400a497890 */ /* 0x000fe4000fffe0ff */
[----:B------:R2:W-:Y:S01]  /*299d0*/  UTCHMMA tmem[UR13], gdesc[UR32], tmem[UR10], tmem[UR44], idesc[UR45], UPT ;  /* 0x00ff2c200d0079ea */ /* 0x0005e2000b80000a */
[----:B------:R-:W-:Y:S01]  /*299e0*/  UIADD3 UR74, UPT, UPT, UR10, 0x108, URZ ;  /* 0x000001080a4a7890 */ /* 0x000fe2000fffe0ff */
[----:B------:R-:W-:Y:S01]  /*299f0*/  UMOV UR14, 0x0 ;  /* 0x00000000000e7882 */ /* 0x000fe20000000000 */
[----:B------:R-:W-:Y:S01]  /*29a00*/  UMOV UR15, 0x8100910 ;  /* 0x08100910000f7882 */ /* 0x000fe20000000000 */
[----:B------:R-:W-:-:S02]  /*29a10*/  UIADD3 UR60, UPT, UPT, UR10, 0x40, URZ ;  /* 0x000000400a3c7890 */ /* 0x000fc4000fffe0ff */
[----:B------:R3:W-:Y:S01]  /*29a20*/  UTCHMMA tmem[UR48], gdesc[UR34], tmem[UR10], tmem[UR14], idesc[UR15], UPT ;  /* 0x00ff0e22300079ea */ /* 0x0007e2000b80000a */
[----:B------:R-:W-:Y:S01]  /*29a30*/  UIADD3 UR61, UPT, UPT, UR10, 0x110, URZ ;  /* 0x000001100a3d7890 */ /* 0x000fe2000fffe0ff */
[----:B------:R-:W-:Y:S01]  /*29a40*/  UMOV UR18, 0x0 ;  /* 0x0000000000127882 */ /* 0x000fe20000000000 */
[----:B------:R-:W-:Y:S01]  /*29a50*/  UMOV UR19, 0x8100910 ;  /* 0x0810091000137882 */ /* 0x000fe20000000000 */
[----:B------:R-:W-:Y:S01]  /*29a60*/  UMOV UR76, 0x0 ;  /* 0x00000000004c7882 */ /* 0x000fe20000000000 */
[----:B------:R-:W-:Y:S01]  /*29a70*/  UMOV UR77, 0x8100910 ;  /* 0x08100910004d7882 */ /* 0x000fe20000000000 */
[----:B------:R-:W-:Y:S02]  /*29a80*/  UIADD3 UR71, UPT, UPT, UR10, 0x40, URZ ;  /* 0x000000400a477890 */ /* 0x000fe4000fffe0ff */
[----:B------:R4:W-:Y:S01]  /*29a90*/  UTCHMMA tmem[UR23], gdesc[UR36], tmem[UR10], tmem[UR18], idesc[UR19], UPT ;  /* 0x00ff1224170079ea */ /* 0x0009e2000b80000a */
[----:B------:R-:W-:Y:S02]  /*29aa0*/  UIADD3 UR72, UPT, UPT, UR10, 0x118, URZ ;  /* 0x000001180a487890 */ /* 0x000fe4000fffe0ff */
[----:B------:R5:W-:Y:S01]  /*29ab0*/  UTCHMMA tmem[UR20], gdesc[UR38], tmem[UR10], tmem[UR76], idesc[UR77], UPT ;  /* 0x00ff4c26140079ea */ /* 0x000be2000b80000a */
[----:B------:R-:W-:-:S02]  /*29ac0*/  UIADD3 UR69, UPT, UPT, UR10, 0x40, URZ ;  /* 0x000000400a457890 */ /* 0x000fc4000fffe0ff */
[----:B------:R-:W-:Y:S01]  /*29ad0*/  UTCHMMA tmem[UR21], gdesc[UR40], tmem[UR10], tmem[UR46], idesc[UR47], UPT ;  /* 0x00ff2e28150079ea */ /* 0x000fe2000b80000a */
[----:B------:R-:W-:Y:S02]  /*29ae0*/  UIADD3 UR70, UPT, UPT, UR10, 0x120, URZ ;  /* 0x000001200a467890 */ /* 0x000fe4000fffe0ff */
[----:B------:R-:W-:Y:S01]  /*29af0*/  UTCHMMA tmem[UR22], gdesc[UR42], tmem[UR10], tmem[UR50], idesc[UR51], UPT ;  /* 0x00ff322a160079ea */ /* 0x000fe2000b80000a */
[----:B------:R-:W-:Y:S01]  /*29b00*/  UIADD3 UR67, UPT, UPT, UR10, 0x40, URZ ;  /* 0x000000400a437890 */ /* 0x000fe2000fffe0ff */
[----:B------:R-:W-:Y:S01]  /*29b10*/  UTCHMMA tmem[UR55], gdesc[UR52], tmem[UR54], tmem[UR50], idesc[UR51], !UPT ;  /* 0x00ff3234370079ea */ /* 0x000fe2000f800036 */
[----:B------:R-:W-:Y:S01]  /*29b20*/  UIADD3 UR68, UPT, UPT, UR10, 0x128, URZ ;  /* 0x000001280a447890 */ /* 0x000fe2000fffe0ff */
[----:B------:R4:W-:Y:S01]  /*29b30*/  UTCHMMA tmem[UR74], gdesc[UR56], tmem[UR73], tmem[UR50], idesc[UR51], UPT ;  /* 0x00ff32384a0079ea */ /* 0x0009e2000b800049 */
[----:B------:R-:W-:Y:S01]  /*29b40*/  UIADD3 UR6, UPT, UPT, UR10, 0x40, URZ ;  /* 0x000000400a067890 */ /* 0x000fe2000fffe0ff */
[----:B------:R5:W-:Y:S01]  /*29b50*/  UTCHMMA tmem[UR61], gdesc[UR58], tmem[UR60], tmem[UR76], idesc[UR77], UPT ;  /* 0x00ff4c3a3d0079ea */ /* 0x000be2000b80003c */
[----:B-1----:R-:W-:-:S02]  /*29b60*/  UIADD3 UR9, UPT, UPT, UR10, 0x130, URZ ;  /* 0x000001300a097890 */ /* 0x002fc4000fffe0ff */
[----:B--2---:R-:W-:Y:S02]  /*29b70*/  UIADD3 UR13, UPT, UPT, UR10, 0x40, URZ ;  /* 0x000000400a0d7890 */ /* 0x004fe4000fffe0ff */
[----:B---3--:R-:W-:Y:S02]  /*29b80*/  UIADD3 UR14, UPT, UPT, UR10, 0x138, URZ ;  /* 0x000001380a0e7890 */ /* 0x008fe4000fffe0ff */
[----:B------:R-:W-:Y:S02]  /*29b90*/  UIADD3 UR15, UPT, UPT, UR10, 0x40, URZ ;  /* 0x000000400a0f7890 */ /* 0x000fe4000fffe0ff */
[----:B----4-:R-:W-:Y:S02]  /*29ba0*/  UIADD3 UR18, UPT, UPT, UR10, 0x140, URZ ;  /* 0x000001400a127890 */ /* 0x010fe4000fffe0ff */
[----:B------:R-:W-:Y:S02]  /*29bb0*/  UIADD3 UR19, UPT, UPT, UR10, 0x40, URZ ;  /* 0x000000400a137890 */ /* 0x000fe4000fffe0ff */
[----:B-----5:R-:W-:Y:S01]  /*29bc0*/  UIADD3 UR20, UPT, UPT, UR10, 0x148, URZ ;  /* 0x000001480a147890 */ /* 0x020fe2000fffe0ff */
[----:B------:R-:W-:Y:S01]  /*29bd0*/  UMOV UR56, 0x0 ;  /* 0x0000000000387882 */ /* 0x000fe20000000000 */
[----:B------:R-:W-:Y:S01]  /*29be0*/  UMOV UR57, 0x8100910 ;  /* 0x0810091000397882 */ /* 0x000fe20000000000 */
[----:B------:R-:W-:Y:S01]  /*29bf0*/  UIADD3 UR21, UPT, UPT, UR10, 0x40, URZ ;  /* 0x000000400a157890 */ /* 0x000fe2000fffe0ff */
[----:B------:R-:W-:Y:S01]  /*29c00*/  UTCHMMA tmem[UR72], gdesc[UR64], tmem[UR71], tmem[UR56], idesc[UR57], UPT ;  /* 0x00ff3840480079ea */ /* 0x000fe2000b800047 */
[----:B------:R-:W-:Y:S01]  /*29c10*/  UIADD3 UR22, UPT, UPT, UR10, 0x150, URZ ;  /* 0x000001500a167890 */ /* 0x000fe2000fffe0ff */
[----:B------:R-:W-:Y:S01]  /*29c20*/  UMOV UR58, 0x0 ;  /* 0x00000000003a7882 */ /* 0x000fe20000000000 */
[----:B------:R-:W-:Y:S01]  /*29c30*/  UMOV UR59, 0x8100910 ;  /* 0x08100910003b7882 */ /* 0x000fe20000000000 */
[----:B------:R-:W-:Y:S01]  /*29c40*/  UIADD3 UR23, UPT, UPT, UR10, 0x40, URZ ;  /* 0x000000400a177890 */ /* 0x000fe2000fffe0ff */
[----:B------:R1:W-:Y:S01]  /*29c50*/  UTCHMMA tmem[UR70], gdesc[UR62], tmem[UR69], tmem[UR58], idesc[UR59], UPT ;  /* 0x00ff3a3e460079ea */ /* 0x0003e2000b800045 */
[----:B------:R-:W-:Y:S01]  /*29c60*/  UIADD3 UR66, UPT, UPT, UR10, 0x158, URZ ;  /* 0x000001580a427890 */ /* 0x000fe2000fffe0ff */
[----:B------:R-:W-:Y:S01]  /*29c70*/  UMOV UR16, 0x0 ;  /* 0x0000000000107882 */ /* 0x000fe20000000000 */
[----:B------:R-:W-:Y:S01]  /*29c80*/  UMOV UR17, 0x8100910 ;  /* 0x0810091000117882 */ /* 0x000fe20000000000 */
[----:B------:R-:W-:Y:S01]  /*29c90*/  UIADD3 UR76, UPT, UPT, UR10, 0x40, URZ ;  /* 0x000000400a4c7890 */ /* 0x000fe2000fffe0ff */
[----:B------:R2:W-:Y:S01]  /*29ca0*/  UTCHMMA tmem[UR68], gdesc[UR4], tmem[UR67], tmem[UR16], idesc[UR17], UPT ;  /* 0x00ff1004440079ea */ /* 0x0005e2000b800043 */
[----:B------:R-:W-:-:S02]  /*29cb0*/  UIADD3 UR75, UPT, UPT, UR10, 0x160, URZ ;  /* 0x000001600a4b7890 */ /* 0x000fc4000fffe0ff */
[----:B------:R-:W-:Y:S01]  /*29cc0*/  UIADD3 UR74, UPT, UPT, UR10, 0x168, URZ ;  /* 0x000001680a4a7890 */ /* 0x000fe2000fffe0ff */
[----:B-1----:R-:W-:Y:S01]  /*29cd0*/  UMOV UR70, 0x0 ;  /* 0x0000000000467882 */ /* 0x002fe20000000000 */
[----:B------:R-:W-:Y:S01]  /*29ce0*/  UMOV UR71, 0x8100910 ;  /* 0x0810091000477882 */ /* 0x000fe20000000000 */
[----:B------:R-:W-:Y:S01]  /*29cf0*/  UIADD3 UR77, UPT, UPT, UR10, 0x40, URZ ;  /* 0x000000400a4d7890 */ /* 0x000fe2000fffe0ff */
[----:B------:R3:W-:Y:S01]  /*29d00*/  UTCHMMA tmem[UR9], gdesc[UR24], tmem[UR6], tmem[UR70], idesc[UR71], UPT ;  /* 0x00ff4618090079ea */ /* 0x0007e2000b800006 */
[----:B------:R-:W-:Y:S01]  /*29d10*/  UIADD3 UR64, UPT, UPT, UR10, 0x170, URZ ;  /* 0x000001700a407890 */ /* 0x000fe2000fffe0ff */
[----:B------:R3:W-:Y:S01]  /*29d20*/  UTCHMMA tmem[UR14], gdesc[UR26], tmem[UR13], tmem[UR44], idesc[UR45], UPT ;  /* 0x00ff2c1a0e0079ea */ /* 0x0007e2000b80000d */
[----:B------:R-:W-:Y:S01]  /*29d30*/  UIADD3 UR62, UPT, UPT, UR10, 0x40, URZ ;  /* 0x000000400a3e7890 */ /* 0x000fe2000fffe0ff */
[----:B------:R3:W-:Y:S01]  /*29d40*/  UTCHMMA tmem[UR18], gdesc[UR28], tmem[UR15], tmem[UR46], idesc[UR47], UPT ;  /* 0x00ff2e1c120079ea */ /* 0x0007e2000b80000f */
[----:B------:R-:W-:Y:S01]  /*29d50*/  UIADD3 UR63, UPT, UPT, UR10, 0x178, URZ ;  /* 0x000001780a3f7890 */ /* 0x000fe2000fffe0ff */
[----:B--2---:R-:W-:Y:S01]  /*29d60*/  R2UR.FILL UR17, R5 ;  /* 0x00000000051172ca */ /* 0x004fe200004e0000 */
[----:B------:R-:W-:Y:S01]  /*29d70*/  UMOV UR48, 0x0 ;  /* 0x0000000000307882 */ /* 0x000fe20000000000 */
[----:B------:R-:W-:Y:S01]  /*29d80*/  UMOV UR49, 0x8100910 ;  /* 0x0810091000317882 */ /* 0x000fe20000000000 */
[----:B------:R-:W-:Y:S01]  /*29d90*/  UMOV UR52, 0x0 ;  /* 0x0000000000347882 */ /* 0x000fe20000000000 */
[----:B------:R-:W-:Y:S01]  /*29da0*/  UMOV UR53, 0x8100910 ;  /* 0x0810091000357882 */ /* 0x000fe20000000000 */
[----:B------:R3:W-:Y:S01]  /*29db0*/  UTCHMMA tmem[UR20], gdesc[UR30], tmem[UR19], tmem[UR48], idesc[UR49], UPT ;  /* 0x00ff301e140079ea */ /* 0x0007e2000b800013 */
[----:B------:R-:W-:Y:S01]  /*29dc0*/  UMOV UR54, 0x0 ;  /* 0x0000000000367882 */ /* 0x000fe20000000000 */
[----:B------:R-:W-:Y:S01]  /*29dd0*/  UMOV UR55, 0x8100910 ;  /* 0x0810091000377882 */ /* 0x000fe20000000000 */
[----:B------:R3:W-:Y:S01]  /*29de0*/  UTCHMMA tmem[UR22], gdesc[UR32], tmem[UR21], tmem[UR50], idesc[UR51], UPT ;  /* 0x00ff3220160079ea */ /* 0x0007e2000b800015 */
[----:B------:R3:W-:Y:S01]  /*29df0*/  UTCHMMA tmem[UR66], gdesc[UR34], tmem[UR23], tmem[UR52], idesc[UR53], UPT ;  /* 0x00ff3422420079ea */ /* 0x0007e2000b800017 */
[----:B------:R-:W-:Y:S01]  /*29e00*/  UMOV UR4, UR8 ;  /* 0x0000000800047c82 */ /* 0x000fe20008000000 */
[----:B------:R-:W-:Y:S01]  /*29e10*/  UMOV UR5, URZ ;  /* 0x000000ff00057c82 */ /* 0x000fe20008000000 */
[----:B------:R3:W-:Y:S01]  /*29e20*/  UTCHMMA tmem[UR75], gdesc[UR36], tmem[UR76], tmem[UR54], idesc[UR55], UPT ;  /* 0x00ff36244b0079ea */ /* 0x0007e2000b80004c */
[----:B------:R-:W-:Y:S01]  /*29e30*/  UMOV UR60, 0x0 ;  /* 0x00000000003c7882 */ /* 0x000fe20000000000 */
[----:B------:R-:W-:Y:S01]  /*29e40*/  UMOV UR61, 0x8100910 ;  /* 0x08100910003d7882 */ /* 0x000fe20000000000 */
[----:B------:R3:W-:Y:S01]  /*29e50*/  UTCHMMA tmem[UR74], gdesc[UR38], tmem[UR73], tmem[UR56], idesc[UR57], UPT ;  /* 0x00ff38264a0079ea */ /* 0x0007e2000b800049 */
[----:B------:R-:W-:Y:S01]  /*29e60*/  UMOV UR65, UR4 ;  /* 0x0000000400417c82 */ /* 0x000fe20008000000 */
[----:B------:R3:W-:Y:S01]  /*29e70*/  UTCHMMA tmem[UR64], gdesc[UR40], tmem[UR77], tmem[UR58], idesc[UR59], UPT ;  /* 0x00ff3a28400079ea */ /* 0x0007e2000b80004d */
[----:B------:R3:W-:Y:S01]  /*29e80*/  UTCHMMA tmem[UR63], gdesc[UR42], tmem[UR62], tmem[UR60], idesc[UR61], UPT ;  /* 0x00ff3c2a3f0079ea */ /* 0x0007e2000b80003e */
[----:B------:R3:W-:Y:S01]  /*29e90*/  UTCBAR [UR65], URZ ;  /* 0x000000ff410073e9 */ /* 0x0007e200080000ff */
[----:B------:R-:W-:-:S15]  /*29ea0*/  R2UR.FILL UR16, R4 ;  /* 0x00000000041072ca */ /* 0x000fde00004e0000 */
.L_x_8:
[----:B------:R-:W2:Y:S01]  /*29eb0*/  LDL.64 R18, [R1+0x170] ;  /* 0x0001700001127983 */ /* 0x000ea20000100a00 */
[----:B-1----:R-:W1:Y:S01]  /*29ec0*/  LDC R5, c[0x0][0x3a0] ;  /* 0x0000e800ff057b82 */ /* 0x002e620000000800 */
[----:B------:R-:W-:Y:S02]  /*29ed0*/  ISETP.GE.U32.AND P0, PT, R6, 0x7ffffcfe, PT ;  /* 0x7ffffcfe0600780c */ /* 0x000fe40003f06070 */
[----:B------:R-:W4:Y:S01]  /*29ee0*/  LDL.64 R16, [R1+0x178] ;  /* 0x0001780001107983 */ /* 0x000f220000100a00 */
[----:B------:R-:W-:-:S03]  /*29ef0*/  IADD3 R4, PT, PT, R134, -0x284, RZ ;  /* 0xfffffd7c86047810 */ /* 0x000fc60007ffe0ff */
[----:B------:R-:W5:Y:S01]  /*29f00*/  LDL.64 R32, [R1+0x180] ;  /* 0x0001800001207983 */ /* 0x000f620000100a00 */
[----:B------:R-:W3:Y:S01]  /*29f10*/  LDC R8, c[0x0][0x3a0] ;  /* 0x0000e800ff087b82 */ /* 0x000ee20000000800 */
[----:B------:R-:W-:Y:S01]  /*29f20*/  ISETP.GE.U32.AND P5, PT, R4, 0x7ffffcfd, PT ;  /* 0x7ffffcfd0400780c */ /* 0x000fe20003fa6070 */
[----:B------:R-:W-:Y:S01]  /*29f30*/  VIADD R4, R135, 0xfffffd7b ;  /* 0xfffffd7b87047836 */ /* 0x000fe20000000000 */
[----:B------:R-:W2:Y:S05]  /*29f40*/  LDL.64 R14, [R1+0x188] ;  /* 0x00018800010e7983 */ /* 0x000eaa0000100a00 */
[----:B------:R-:W-:Y:S08]  /*29f50*/  BAR.SYNC.DEFER_BLOCKING 0x0 ;  /* 0x0000000000007b1d */ /* 0x000ff00000010000 */
[----:B------:R-:W3:Y:S01]  /*29f60*/  LDC R7, c[0x0][0x3a0] ;  /* 0x0000e800ff077b82 */ /* 0x000ee20000000800 */
[----:B------:R-:W2:Y:S01]  /*29f70*/  LDL.64 R24, [R1+0x190] ;  /* 0x0001900001187983 */ /* 0x000ea20000100a00 */
[----:B-1----:R-:W-:-:S03]  /*29f80*/  VIADD R5, R5, 0xfffffd7a ;  /* 0xfffffd7a05057836 */ /* 0x002fc60000000000 */
[----:B------:R-:W2:Y:S03]  /*29f90*/  LDL.64 R22, [R1+0x198] ;  /* 0x0001980001167983 */ /* 0x000ea60000100a00 */
[----:B------:R-:W1:Y:S01]  /*29fa0*/  LDC R6, c[0x0][0x3a0] ;  /* 0x0000e800ff067b82 */ /* 0x000e620000000800 */
[----:B------:R-:W2:Y:S04]  /*29fb0*/  LDL.64 R20, [R1+0x1a0] ;  /* 0x0001a00001147983 */ /* 0x000ea80000100a00 */
[----:B------:R-:W2:Y:S03]  /*29fc0*/  LDL.64 R26, [R1+0x1a8] ;  /* 0x0001a800011a7983 */ /* 0x000ea60000100a00 */
[----:B------:R-:W1:Y:S01]  /*29fd0*/  LDC R10, c[0x0][0x3a0] ;  /* 0x0000e800ff0a7b82 */ /* 0x000e620000000800 */
[----:B------:R-:W-:Y:S01]  /*29fe0*/  @!PT LDS RZ, [RZ] ;  /* 0x00000000fffff984 */ /* 0x000fe20000000800 */
[----:B------:R-:W-:Y:S01]  /*29ff0*/  @!PT LDS RZ, [RZ] ;  /* 0x00000000fffff984 */ /* 0x000fe20000000800 */
[----:B------:R-:W-:Y:S01]  /*2a000*/  @!PT LDS RZ, [RZ] ;  /* 0x00000000fffff984 */ /* 0x000fe20000000800 */
[----:B------:R1:W-:Y:S04]  /*2a010*/  LDGSTS.E [R82], desc[UR16][R68.64], !P4 ;  /* 0x0000000044527fae */ /* 0x0003e8000e1a1010 */
[----:B------:R1:W-:Y:S03]  /*2a020*/  LDGSTS.E [R82+0x200], desc[UR16][R70.64], !P4 ;  /* 0x0020000046527fae */ /* 0x0003e6000e1a1010 */
[----:B------:R-:W1:Y:S01]  /*2a030*/  LDC R9, c[0x0][0x3a0] ;  /* 0x0000e800ff097b82 */ /* 0x000e620000000800 */
[----:B------:R1:W-:Y:S04]  /*2a040*/  LDGSTS.E [R82+0x400], desc[UR16][R72.64], !P2 ;  /* 0x0040000048527fae */ /* 0x0003e8000d1a1010 */
[----:B------:R1:W-:Y:S03]  /*2a050*/  LDGSTS.E [R82+0x600], desc[UR16][R106.64], !P2 ;  /* 0x006000006a527fae */ /* 0x0003e6000d1a1010 */
[----:B------:R-:W1:Y:S01]  /*2a060*/  LDC R12, c[0x0][0x3a0] ;  /* 0x0000e800ff0c7b82 */ /* 0x000e620000000800 */
[----:B------:R1:W-:Y:S04]  /*2a070*/  LDGSTS.E [R82+0x800], desc[UR16][R74.64], !P0 ;  /* 0x008000004a527fae */ /* 0x0003e8000c1a1010 */
[----:B------:R1:W-:Y:S01]  /*2a080*/  LDGSTS.E [R82+0xa00], desc[UR16][R108.64], !P0 ;  /* 0x00a000006c527fae */ /* 0x0003e2000c1a1010 */
[----:B------:R-:W-:-:S02]  /*2a090*/  ISETP.GE.U32.AND P0, PT, R4, 0x7ffffcfc, PT ;  /* 0x7ffffcfc0400780c */ /* 0x000fc40003f06070 */
[----:B------:R-:W1:Y:S01]  /*2a0a0*/  LDC R11, c[0x0][0x3a0] ;  /* 0x0000e800ff0b7b82 */ /* 0x000e620000000800 */
[----:B---3--:R-:W-:Y:S01]  /*2a0b0*/  IADD3 R4, PT, PT, R8, -0x287, RZ ;  /* 0xfffffd7908047810 */ /* 0x008fe20007ffe0ff */
[----:B------:R3:W-:Y:S01]  /*2a0c0*/  LDGSTS.E [R82+0xc00], desc[UR16][R76.64], !P5 ;  /* 0x00c000004c527fae */ /* 0x0007e2000e9a1010 */
[----:B------:R-:W-:Y:S02]  /*2a0d0*/  ISETP.GE.U32.AND P4, PT, R5, 0x7ffffcfb, PT ;  /* 0x7ffffcfb0500780c */ /* 0x000fe40003f86070 */
[----:B------:R-:W-:Y:S01]  /*2a0e0*/  ISETP.GE.U32.AND P2, PT, R4, 0x7ffffcfa, PT ;  /* 0x7ffffcfa0400780c */ /* 0x000fe20003f46070 */
[----:B------:R-:W-:Y:S01]  /*2a0f0*/  VIADD R4, R7, 0xfffffd78 ;  /* 0xfffffd7807047836 */ /* 0x000fe20000000000 */
[----:B------:R3:W-:Y:S01]  /*2a100*/  LDGSTS.E [R82+0xe00], desc[UR16][R110.64], !P5 ;  /* 0x00e000006e527fae */ /* 0x0007e2000e9a1010 */
[----:B------:R-:W3:Y:S03]  /*2a110*/  LDC R8, c[0x0][0x3a0] ;  /* 0x0000e800ff087b82 */ /* 0x000ee60000000800 */
[----:B------:R-:W2:Y:S04]  /*2a120*/  LDL.64 R30, [R1+0x1b0] ;  /* 0x0001b000011e7983 */ /* 0x000ea80000100a00 */
[----:B------:R1:W-:Y:S01]  /*2a130*/  LDGSTS.E [R82+0x1000], desc[UR16][R78.64], !P0 ;  /* 0x010000004e527fae */ /* 0x0003e2000c1a1010 */
[----:B------:R-:W3:Y:S03]  /*2a140*/  LDC R5, c[0x0][0x3a0] ;  /* 0x0000e800ff057b82 */ /* 0x000ee60000000800 */
[----:B------:R1:W-:Y:S01]  /*2a150*/  LDGSTS.E [R82+0x1200], desc[UR16][R112.64], !P0 ;  /* 0x0120000070527fae */ /* 0x0003e2000c1a1010 */
[----:B------:R-:W-:Y:S01]  /*2a160*/  ISETP.GE.U32.AND P0, PT, R4, 0x7ffffcf9, PT ;  /* 0x7ffffcf90400780c */ /* 0x000fe20003f06070 */
[----:B-1----:R-:W-:-:S02]  /*2a170*/  VIADD R4, R6, 0xfffffd77 ;  /* 0xfffffd7706047836 */ /* 0x002fc40000000000 */
[----:B------:R1:W-:Y:S01]  /*2a180*/  LDGSTS.E [R82+0x1400], desc[UR16][R94.64], !P4 ;  /* 0x014000005e527fae */ /* 0x0003e2000e1a1010 */
[----:B------:R-:W1:Y:S03]  /*2a190*/  LDC R6, c[0x0][0x3a0] ;  /* 0x0000e800ff067b82 */ /* 0x000e660000000800 */
[----:B------:R1:W-:Y:S01]  /*2a1a0*/  LDGSTS.E [R82+0x1600], desc[UR16][R114.64], !P4 ;  /* 0x0160000072527fae */ /* 0x0003e2000e1a1010 */
[----:B------:R-:W-:Y:S02]  /*2a1b0*/  ISETP.GE.U32.AND P4, PT, R4, 0x7ffffcf8, PT ;  /* 0x7ffffcf80400780c */ /* 0x000fe40003f86070 */
[----:B------:R-:W-:Y:S01]  /*2a1c0*/  IADD3 R4, PT, PT, R10, -0x28a, RZ ;  /* 0xfffffd760a047810 */ /* 0x000fe20007ffe0ff */
[----:B------:R1:W-:Y:S01]  /*2a1d0*/  LDGSTS.E [R82+0x1800], desc[UR16][R96.64], !P2 ;  /* 0x0180000060527fae */ /* 0x0003e2000d1a1010 */
[----:B------:R-:W1:Y:S03]  /*2a1e0*/  LDC R7, c[0x0][0x3a0] ;  /* 0x0000e800ff077b82 */ /* 0x000e660000000800 */
[----:B------:R1:W-:Y:S01]  /*2a1f0*/  LDGSTS.E [R82+0x1a00], desc[UR16][R116.64], !P2 ;  /* 0x01a0000074527fae */ /* 0x0003e2000d1a1010 */
[----:B------:R-:W-:Y:S01]  /*2a200*/  ISETP.GE.U32.AND P2, PT, R4, 0x7ffffcf7, PT ;  /* 0x7ffffcf70400780c */ /* 0x000fe20003f46070 */
[----:B------:R-:W-:-:S02]  /*2a210*/  VIADD R4, R9, 0xfffffd75 ;  /* 0xfffffd7509047836 */ /* 0x000fc40000000000 */
[----:B------:R1:W-:Y:S01]  /*2a220*/  LDGSTS.E [R82+0x1c00], desc[UR16][R98.64], !P0 ;  /* 0x01c0000062527fae */ /* 0x0003e2000c1a1010 */
[----:B------:R-:W1:Y:S03]  /*2a230*/  LDC R9, c[0x0][0x3a0] ;  /* 0x0000e800ff097b82 */ /* 0x000e660000000800 */
[----:B------:R1:W-:Y:S01]  /*2a240*/  LDGSTS.E [R82+0x1e00], desc[UR16][R118.64], !P0 ;  /* 0x01e0000076527fae */ /* 0x0003e2000c1a1010 */
[----:B------:R-:W-:Y:S01]  /*2a250*/  ISETP.GE.U32.AND P0, PT, R4, 0x7ffffcf6, PT ;  /* 0x7ffffcf60400780c */ /* 0x000fe20003f06070 */
[----:B---3--:R-:W-:Y:S02]  /*2a260*/  VIADD R4, R8, 0xfffffd74 ;  /* 0xfffffd7408047836 */ /* 0x008fe40000000000 */
[----:B------:R3:W-:Y:S01]  /*2a270*/  LDGSTS.E [R82+0x2000], desc[UR16][R100.64], !P4 ;  /* 0x0200000064527fae */ /* 0x0007e2000e1a1010 */
[----:B------:R-:W3:Y:S03]  /*2a280*/  LDC R8, c[0x0][0x3a0] ;  /* 0x0000e800ff087b82 */ /* 0x000ee60000000800 */
[----:B------:R1:W-:Y:S01]  /*2a290*/  LDGSTS.E [R82+0x2200], desc[UR16][R120.64], !P4 ;  /* 0x0220000078527fae */ /* 0x0003e2000e1a1010 */
[----:B------:R-:W-:-:S02]  /*2a2a0*/  ISETP.GE.U32.AND P4, PT, R4, 0x7ffffcf5, PT ;  /* 0x7ffffcf50400780c */ /* 0x000fc40003f86070 */
[----:B-1----:R-:W-:Y:S01]  /*2a2b0*/  IADD3 R4, PT, PT, R6, -0x28d, RZ ;  /* 0xfffffd7306047810 */ /* 0x002fe20007ffe0ff */
[----:B------:R1:W-:Y:S01]  /*2a2c0*/  LDGSTS.E [R82+0x2400], desc[UR16][R102.64], !P2 ;  /* 0x0240000066527fae */ /* 0x0003e2000d1a1010 */
[----:B------:R-:W1:Y:S01]  /*2a2d0*/  LDC R6, c[0x0][0x3a0] ;  /* 0x0000e800ff067b82 */ /* 0x000e620000000800 */
[----:B------:R-:W-:Y:S02]  /*2a2e0*/  VIADD R5, R5, 0xfffffd72 ;  /* 0xfffffd7205057836 */ /* 0x000fe40000000000 */
[----:B------:R1:W-:Y:S04]  /*2a2f0*/  LDGSTS.E [R82+0x2600], desc[UR16][R122.64], !P2 ;  /* 0x026000007a527fae */ /* 0x0003e8000d1a1010 */
[----:B------:R1:W-:Y:S01]  /*2a300*/  LDGSTS.E [R82+0x2800], desc[UR16][R104.64], !P0 ;  /* 0x0280000068527fae */ /* 0x0003e2000c1a1010 */
[----:B------:R-:W4:Y:S03]  /*2a310*/  LDC R10, c[0x0][0x3a0] ;  /* 0x0000e800ff0a7b82 */ /* 0x000f260000000800 */
[----:B------:R1:W-:Y:S01]  /*2a320*/  LDGSTS.E [R82+0x2a00], desc[UR16][R124.64], !P0 ;  /* 0x02a000007c527fae */ /* 0x0003e2000c1a1010 */
[----:B------:R-:W-:-:S02]  /*2a330*/  ISETP.GE.U32.AND P0, PT, R4, 0x7ffffcf4, PT ;  /* 0x7ffffcf40400780c */ /* 0x000fc40003f06070 */
[----:B------:R-:W-:Y:S01]  /*2a340*/  ISETP.GE.U32.AND P2, PT, R5, 0x7ffffcf3, PT ;  /* 0x7ffffcf30500780c */ /* 0x000fe20003f46070 */
[----:B------:R-:W-:Y:S01]  /*2a350*/  VIADD R4, R7, 0xfffffd71 ;  /* 0xfffffd7107047836 */ /* 0x000fe20000000000 */
[----:B------:R-:W1:Y:S01]  /*2a360*/  LDC R5, c[0x0][0x3a0] ;  /* 0x0000e800ff057b82 */ /* 0x000e620000000800 */
[----:B------:R1:W-:Y:S04]  /*2a370*/  LDGSTS.E [R82+0x2c00], desc[UR16][R126.64], !P4 ;  /* 0x02c000007e527fae */ /* 0x0003e8000e1a1010 */
[----:B------:R1:W-:Y:S01]  /*2a380*/  LDGSTS.E [R82+0x2e00], desc[UR16][R128.64], !P4 ;  /* 0x02e0000080527fae */ /* 0x0003e2000e1a1010 */
[----:B------:R-:W-:Y:S02]  /*2a390*/  ISETP.GE.U32.AND P4, PT, R4, 0x7ffffcf2, PT ;  /* 0x7ffffcf20400780c */ /* 0x000fe40003f86070 */
[----:B------:R-:W-:Y:S01]  /*2a3a0*/  IADD3 R4, PT, PT, R9, -0x290, RZ ;  /* 0xfffffd7009047810 */ /* 0x000fe20007ffe0ff */
[----:B------:R1:W-:Y:S01]  /*2a3b0*/  LDGSTS.E [R82+0x3000], desc[UR16][R130.64], !P0 ;  /* 0x0300000082527fae */ /* 0x0003e2000c1a1010 */
[----:B------:R-:W1:Y:S03]  /*2a3c0*/  LDC R9, c[0x0][0x3a0] ;  /* 0x0000e800ff097b82 */ /* 0x000e660000000800 */
[----:B------:R1:W-:Y:S01]  /*2a3d0*/  LDGSTS.E [R82+0x3200], desc[UR16][R136.64], !P0 ;  /* 0x0320000088527fae */ /* 0x0003e2000c1a1010 */
[----:B------:R-:W-:Y:S01]  /*2a3e0*/  ISETP.GE.U32.AND P0, PT, R4, 0x7ffffcf1, PT ;  /* 0x7ffffcf10400780c */ /* 0x000fe20003f06070 */
[----:B---3--:R-:W-:-:S02]  /*2a3f0*/  VIADD R4, R8, 0xfffffd6f ;  /* 0xfffffd6f08047836 */ /* 0x008fc40000000000 */
[----:B------:R3:W-:Y:S01]  /*2a400*/  LDGSTS.E [R82+0x3400], desc[UR16][R138.64], !P2 ;  /* 0x034000008a527fae */ /* 0x0007e2000d1a1010 */
[----:B------:R-:W3:Y:S03]  /*2a410*/  LDC R8, c[0x0][0x3a0] ;  /* 0x0000e800ff087b82 */ /* 0x000ee60000000800 */
[----:B------:R1:W-:Y:S01]  /*2a420*/  LDGSTS.E [R82+0x3600], desc[UR16][R140.64], !P2 ;  /* 0x036000008c527fae */ /* 0x0003e2000d1a1010 */
[----:B------:R-:W-:Y:S01]  /*2a430*/  ISETP.GE.U32.AND P2, PT, R4, 0x7ffffcf0, PT ;  /* 0x7ffffcf00400780c */ /* 0x000fe20003f46070 */
[----:B-1----:R-:W-:Y:S02]  /*2a440*/  VIADD R4, R6, 0xfffffd6e ;  /* 0xfffffd6e06047836 */ /* 0x002fe40000000000 */
[----:B------:R1:W-:Y:S01]  /*2a450*/  LDGSTS.E [R82+0x3800], desc[UR16][R142.64], !P4 ;  /* 0x038000008e527fae */ /* 0x0003e2000e1a1010 */
[----:B------:R-:W1:Y:S03]  /*2a460*/  LDC R7, c[0x0][0x3a0] ;  /* 0x0000e800ff077b82 */ /* 0x000e660000000800 */
[----:B------:R1:W-:Y:S01]  /*2a470*/  LDGSTS.E [R82+0x3a00], desc[UR16][R144.64], !P4 ;  /* 0x03a0000090527fae */ /* 0x0003e2000e1a1010 */
[----:B------:R-:W-:-:S02]  /*2a480*/  ISETP.GE.U32.AND P4, PT, R4, 0x7ffffcef, PT ;  /* 0x7ffffcef0400780c */ /* 0x000fc40003f86070 */
[----:B------:R-:W-:Y:S01]  /*2a490*/  IADD3 R4, PT, PT, R5, -0x293, RZ ;  /* 0xfffffd6d05047810 */ /* 0x000fe20007ffe0ff */
[----:B------:R1:W-:Y:S01]  /*2a4a0*/  LDGSTS.E [R82+0x3c00], desc[UR16][R146.64], !P0 ;  /* 0x03c0000092527fae */ /* 0x0003e2000c1a1010 */
[----:B------:R-:W1:Y:S03]  /*2a4b0*/  LDC R6, c[0x0][0x3a0] ;  /* 0x0000e800ff067b82 */ /* 0x000e660000000800 */
[----:B------:R1:W-:Y:S01]  /*2a4c0*/  LDGSTS.E [R82+0x3e00], desc[UR16][R148.64], !P0 ;  /* 0x03e0000094527fae */ /* 0x0003e2000c1a1010 */
[----:B------:R-:W-:Y:S01]  /*2a4d0*/  ISETP.GE.U32.AND P0, PT, R4, 0x7ffffcee, PT ;  /* 0x7ffffcee0400780c */ /* 0x000fe20003f06070 */
[----:B------:R-:W-:Y:S02]  /*2a4e0*/  VIADD R4, R9, 0xfffffd6c ;  /* 0xfffffd6c09047836 */ /* 0x000fe40000000000 */
[----:B------:R1:W-:Y:S01]  /*2a4f0*/  LDGSTS.E [R82+0x4000], desc[UR16][R150.64], !P2 ;  /* 0x0400000096527fae */ /* 0x0003e2000d1a1010 */
[----:B------:R-:W4:Y:S03]  /*2a500*/  LDC R9, c[0x0][0x3a0] ;  /* 0x0000e800ff097b82 */ /* 0x000f260000000800 */
[----:B------:R1:W-:Y:S01]  /*2a510*/  LDGSTS.E [R82+0x4200], desc[UR16][R152.64], !P2 ;  /* 0x0420000098527fae */ /* 0x0003e2000d1a1010 */
[----:B------:R-:W-:Y:S01]  /*2a520*/  ISETP.GE.U32.AND P2, PT, R4, 0x7ffffced, PT ;  /* 0x7ffffced0400780c */ /* 0x000fe20003f46070 */
[----:B---3--:R-:W-:-:S02]  /*2a530*/  VIADD R4, R8, 0xfffffd6b ;  /* 0xfffffd6b08047836 */ /* 0x008fc40000000000 */
[----:B------:R3:W-:Y:S01]  /*2a540*/  LDGSTS.E [R82+0x4400], desc[UR16][R154.64], !P4 ;  /* 0x044000009a527fae */ /* 0x0007e2000e1a1010 */
[----:B-1----:R-:W-:Y:S01]  /*2a550*/  IADD3 R5, PT, PT, R7, -0x296, RZ ;  /* 0xfffffd6a07057810 */ /* 0x002fe20007ffe0ff */
[----:B------:R-:W1:Y:S02]  /*2a560*/  LDC R8, c[0x0][0x3a0] ;  /* 0x0000e800ff087b82 */ /* 0x000e640000000800 */
[----:B------:R3:W-:Y:S04]  /*2a570*/  LDGSTS.E [R82+0x4600], desc[UR16][R156.64], !P4 ;  /* 0x046000009c527fae */ /* 0x0007e8000e1a1010 */
[----:B------:R3:W-:Y:S01]  /*2a580*/  LDGSTS.E [R82+0x4800], desc[UR16][R158.64], !P0 ;  /* 0x048000009e527fae */ /* 0x0007e2000c1a1010 */
[----:B------:R-:W-:Y:S01]  /*2a590*/  ISETP.GE.U32.AND P4, PT, R5, 0x7ffffceb, PT ;  /* 0x7ffffceb0500780c */ /* 0x000fe20003f86070 */
[----:B------:R-:W1:Y:S02]  /*2a5a0*/  LDC R7, c[0x0][0x3a0] ;  /* 0x0000e800ff077b82 */ /* 0x000e640000000800 */
[----:B------:R3:W-:Y:S01]  /*2a5b0*/  LDGSTS.E [R82+0x4a00], desc[UR16][R160.64], !P0 ;  /* 0x04a00000a0527fae */ /* 0x0007e2000c1a1010 */
[----:B------:R-:W-:Y:S01]  /*2a5c0*/  ISETP.GE.U32.AND P0, PT, R4, 0x7ffffcec, PT ;  /* 0x7ffffcec0400780c */ /* 0x000fe20003f06070 */
[----:B------:R-:W-:-:S02]  /*2a5d0*/  VIADD R4, R6, 0xfffffd69 ;  /* 0xfffffd6906047836 */ /* 0x000fc40000000000 */
[----:B------:R3:W-:Y:S02]  /*2a5e0*/  LDGSTS.E [R82+0x4c00], desc[UR16][R162.64], !P2 ;  /* 0x04c00000a2527fae */ /* 0x0007e4000d1a1010 */
[----:B------:R-:W1:Y:S02]  /*2a5f0*/  LDC R5, c[0x0][0x3a0] ;  /* 0x0000e800ff057b82 */ /* 0x000e640000000800 */
[----:B------:R3:W-:Y:S01]  /*2a600*/  LDGSTS.E [R82+0x4e00], desc[UR16][R164.64], !P2 ;  /* 0x04e00000a4527fae */ /* 0x0007e2000d1a1010 */
[----:B------:R-:W-:Y:S01]  /*2a610*/  ISETP.GE.U32.AND P2, PT, R4, 0x7ffffcea, PT ;  /* 0x7ffffcea0400780c */ /* 0x000fe20003f46070 */
[----:B------:R-:W-:Y:S02]  /*2a620*/  VIADD R4, R12, 0xfffffd68 ;  /* 0xfffffd680c047836 */ /* 0x000fe40000000000 */
[----:B------:R-:W3:Y:S02]  /*2a630*/  LDL.64 R34, [R1+0x1c8] ;  /* 0x0001c80001227983 */ /* 0x000ee40000100a00 */
[----:B------:R-:W5:Y:S02]  /*2a640*/  LDC R6, c[0x0][0x3a0] ;  /* 0x0000e800ff067b82 */ /* 0x000f640000000800 */
[----:B------:R1:W-:Y:S04]  /*2a650*/  LDGSTS.E [R82+0x5000], desc[UR16][R166.64], !P0 ;  /* 0x05000000a6527fae */ /* 0x0003e8000c1a1010 */
[----:B------:R1:W-:Y:S01]  /*2a660*/  LDGSTS.E [R82+0x5200], desc[UR16][R168.64], !P0 ;  /* 0x05200000a8527fae */ /* 0x0003e2000c1a1010 */
[----:B------:R-:W-:Y:S01]  /*2a670*/  ISETP.GE.U32.AND P0, PT, R4, 0x7ffffce9, PT ;  /* 0x7ffffce90400780c */ /* 0x000fe20003f06070 */
[----:B------:R-:W5:Y:S01]  /*2a680*/  LDC R12, c[0x0][0x3a0] ;  /* 0x0000e800ff0c7b82 */ /* 0x000f620000000800 */
[----:B------:R-:W-:Y:S01]  /*2a690*/  IADD3 R4, PT, PT, R11, -0x299, RZ ;  /* 0xfffffd670b047810 */ /* 0x000fe20007ffe0ff */
[----:B------:R1:W-:Y:S04]  /*2a6a0*/  LDGSTS.E [R82+0x5400], desc[UR16][R170.64], !P4 ;  /* 0x05400000aa527fae */ /* 0x0003e8000e1a1010 */
[----:B------:R1:W-:Y:S01]  /*2a6b0*/  LDGSTS.E [R82+0x5600], desc[UR16][R172.64], !P4 ;  /* 0x05600000ac527fae */ /* 0x0003e2000e1a1010 */
[----:B------:R-:W-:Y:S01]  /*2a6c0*/  ISETP.GE.U32.AND P4, PT, R4, 0x7ffffce8, PT ;  /* 0x7ffffce80400780c */ /* 0x000fe20003f86070 */
[----:B----4-:R-:W-:Y:S01]  /*2a6d0*/  VIADD R4, R10, 0xfffffd66 ;  /* 0xfffffd660a047836 */ /* 0x010fe20000000000 */
[----:B------:R-:W4:Y:S01]  /*2a6e0*/  LDC R11, c[0x0][0x3a0] ;  /* 0x0000e800ff0b7b82 */ /* 0x000f220000000800 */
[----:B------:R1:W-:Y:S04]  /*2a6f0*/  LDGSTS.E [R82+0x5800], desc[UR16][R174.64], !P2 ;  /* 0x05800000ae527fae */ /* 0x0003e8000d1a1010 */
[----:B------:R1:W-:Y:S01]  /*2a700*/  LDGSTS.E [R82+0x5a00], desc[UR16][R176.64], !P2 ;  /* 0x05a00000b0527fae */ /* 0x0003e2000d1a1010 */
[----:B------:R-:W-:Y:S01]  /*2a710*/  ISETP.GE.U32.AND P2, PT, R4, 0x7ffffce7, PT ;  /* 0x7ffffce70400780c */ /* 0x000fe20003f46070 */
[----:B-1----:R-:W-:Y:S01]  /*2a720*/  VIADD R4, R5, 0xfffffd65 ;  /* 0xfffffd6505047836 */ /* 0x002fe20000000000 */
[----:B------:R-:W1:Y:S01]  /*2a730*/  LDC R10, c[0x0][0x3a0] ;  /* 0x0000e800ff0a7b82 */ /* 0x000e620000000800 */
[----:B------:R1:W-:Y:S04]  /*2a740*/  LDGSTS.E [R82+0x5c00], desc[UR16][R178.64], !P0 ;  /* 0x05c00000b2527fae */ /* 0x0003e8000c1a1010 */
[----:B------:R1:W-:Y:S01]  /*2a750*/  LDGSTS.E [R82+0x5e00], desc[UR16][R180.64], !P0 ;  /* 0x05e00000b4527fae */ /* 0x0003e2000c1a1010 */
[----:B------:R-:W-:-:S02]  /*2a760*/  ISETP.GE.U32.AND P0, PT, R4, 0x7ffffce6, PT ;  /* 0x7ffffce60400780c */ /* 0x000fc40003f06070 */
[----:B------:R-:W-:Y:S01]  /*2a770*/  IADD3 R4, PT, PT, R9, -0x29c, RZ ;  /* 0xfffffd6409047810 */ /* 0x000fe20007ffe0ff */
[----:B------:R1:W-:Y:S01]  /*2a780*/  LDGSTS.E [R82+0x6000], desc[UR16][R182.64], !P4 ;  /* 0x06000000b6527fae */ /* 0x0003e2000e1a1010 */
[----:B------:R-:W-:Y:S01]  /*2a790*/  VIADD R5, R7, 0xfffffd62 ;  /* 0xfffffd6207057836 */ /* 0x000fe20000000000 */
[----:B------:R-:W1:Y:S02]  /*2a7a0*/  LDC R9, c[0x0][0x3a0] ;  /* 0x0000e800ff097b82 */ /* 0x000e640000000800 */
[----:B------:R1:W-:Y:S01]  /*2a7b0*/  LDGSTS.E [R82+0x6200], desc[UR16][R184.64], !P4 ;  /* 0x06200000b8527fae */ /* 0x0003e2000e1a1010 */
[----:B------:R-:W-:Y:S01]  /*2a7c0*/  ISETP.GE.U32.AND P4, PT, R4, 0x7ffffce5, PT ;  /* 0x7ffffce50400780c */ /* 0x000fe20003f86070 */
[----:B------:R-:W-:Y:S02]  /*2a7d0*/  VIADD R4, R8, 0xfffffd63 ;  /* 0xfffffd6308047836 */ /* 0x000fe40000000000 */
[----:B------:R1:W-:Y:S02]  /*2a7e0*/  LDGSTS.E [R82+0x6400], desc[UR16][R186.64], !P2 ;  /* 0x06400000ba527fae */ /* 0x0003e4000d1a1010 */
[----:B------:R-:W2:Y:S02]  /*2a7f0*/  LDC R8, c[0x0][0x3a0] ;  /* 0x0000e800ff087b82 */ /* 0x000ea40000000800 */
[----:B------:R1:W-:Y:S04]  /*2a800*/  LDGSTS.E [R82+0x6600], desc[UR16][R188.64], !P2 ;  /* 0x06600000bc527fae */ /* 0x0003e8000d1a1010 */
[----:B------:R1:W-:Y:S02]  /*2a810*/  LDGSTS.E [R82+0x6800], desc[UR16][R190.64], !P0 ;  /* 0x06800000be527fae */ /* 0x0003e4000c1a1010 */
[----:B------:R-:W2:Y:S02]  /*2a820*/  LDC R7, c[0x0][0x3a0] ;  /* 0x0000e800ff077b82 */ /* 0x000ea40000000800 */
[----:B------:R1:W-:Y:S01]  /*2a830*/  LDGSTS.E [R82+0x6a00], desc[UR16][R192.64], !P0 ;  /* 0x06a00000c0527fae */ /* 0x0003e2000c1a1010 */
[----:B------:R-:W-:-:S02]  /*2a840*/  ISETP.GE.U32.AND P0, PT, R4, 0x7ffffce4, PT ;  /* 0x7ffffce40400780c */ /* 0x000fc40003f06070 */
[----:B-----5:R-:W-:Y:S01]  /*2a850*/  IADD3 R4, PT, PT, R6, -0x29f, RZ ;  /* 0xfffffd6106047810 */ /* 0x020fe20007ffe0ff */
[----:B------:R1:W-:Y:S01]  /*2a860*/  LDGSTS.E [R82+0x6c00], desc[UR16][R194.64], !P4 ;  /* 0x06c00000c2527fae */ /* 0x0003e2000e1a1010 */
[----:B------:R-:W-:Y:S01]  /*2a870*/  ISETP.GE.U32.AND P2, PT, R5, 0x7ffffce3, PT ;  /* 0x7ffffce30500780c */ /* 0x000fe20003f46070 */
[----:B------:R-:W5:Y:S02]  /*2a880*/  LDC R6, c[0x0][0x3a0] ;  /* 0x0000e800ff067b82 */ /* 0x000f640000000800 */
[----:B------:R1:W-:Y:S01]  /*2a890*/  LDGSTS.E [R82+0x6e00], desc[UR16][R196.64], !P4 ;  /* 0x06e00000c4527fae */ /* 0x0003e2000e1a1010 */
[----:B------:R-:W-:Y:S01]  /*2a8a0*/  ISETP.GE.U32.AND P4, PT, R4, 0x7ffffce2, PT ;  /* 0x7ffffce20400780c */ /* 0x000fe20003f86070 */
[----:B------:R-:W-:Y:S02]  /*2a8b0*/  VIADD R4, R12, 0xfffffd60 ;  /* 0xfffffd600c047836 */ /* 0x000fe40000000000 */
[----:B------:R-:W3:Y:S02]  /*2a8c0*/  LDL.64 R36, [R1+0x560] ;  /* 0x0005600001247983 */ /* 0x000ee40000100a00 */
[----:B------:R-:W2:Y:S02]  /*2a8d0*/  LDC R5, c[0x0][0x3a0] ;  /* 0x0000e800ff057b82 */ /* 0x000ea40000000800 */
[----:B------:R1:W-:Y:S04]  /*2a8e0*/  LDGSTS.E [R82+0x7000], desc[UR16][R198.64], !P0 ;  /* 0x07000000c6527fae */ /* 0x0003e8000c1a1010 */
[----:B------:R2:W-:Y:S01]  /*2a8f0*/  LDGSTS.E [R82+0x7200], desc[UR16][R200.64], !P0 ;  /* 0x07200000c8527fae */ /* 0x0005e2000c1a1010 */
[----:B------:R-:W-:Y:S01]  /*2a900*/  ISETP.GE.U32.AND P0, PT, R4, 0x7ffffce1, PT ;  /* 0x7ffffce10400780c */ /* 0x000fe20003f06070 */
[----:B----4-:R-:W-:Y:S01]  /*2a910*/  VIADD R4, R11, 0xfffffd5f ;  /* 0xfffffd5f0b047836 */ /* 0x010fe20000000000 */
[----:B------:R-:W4:Y:S01]  /*2a920*/  LDC R12, c[0x0][0x3a0] ;  /* 0x0000e800ff0c7b82 */ /* 0x000f220000000800 */
[----:B------:R2:W-:Y:S04]  /*2a930*/  LDGSTS.E [R82+0x7400], desc[UR16][R202.64], !P2 ;  /* 0x07400000ca527fae */ /* 0x0005e8000d1a1010 */
[----:B------:R2:W-:Y:S01]  /*2a940*/  LDGSTS.E [R82+0x7600], desc[UR16][R204.64], !P2 ;  /* 0x07600000cc527fae */ /* 0x0005e2000d1a1010 */
[----:B------:R-:W-:-:S02]  /*2a950*/  ISETP.GE.U32.AND P2, PT, R4, 0x7ffffce0, PT ;  /* 0x7ffffce00400780c */ /* 0x000fc40003f46070 */
[----:B-1----:R-:W-:Y:S01]  /*2a960*/  IADD3 R4, PT, PT, R10, -0x2a2, RZ ;  /* 0xfffffd5e0a047810 */ /* 0x002fe20007ffe0ff */
[----:B------:R1:W-:Y:S01]  /*2a970*/  LDGSTS.E [R82+0x7800], desc[UR16][R206.64], !P4 ;  /* 0x07800000ce527fae */ /* 0x0003e2000e1a1010 */
[----:B------:R-:W1:Y:S03]  /*2a980*/  LDC R11, c[0x0][0x3a0] ;  /* 0x0000e800ff0b7b82 */ /* 0x000e660000000800 */
[----:B------:R1:W-:Y:S01]  /*2a990*/  LDGSTS.E [R82+0x7a00], desc[UR16][R208.64], !P4 ;  /* 0x07a00000d0527fae */ /* 0x0003e2000e1a1010 */
[----:B------:R-:W-:Y:S01]  /*2a9a0*/  ISETP.GE.U32.AND P4, PT, R4, 0x7ffffcdf, PT ;  /* 0x7ffffcdf0400780c */ /* 0x000fe20003f86070 */
[----:B--2---:R-:W-:Y:S02]  /*2a9b0*/  VIADD R4, R5, 0xfffffd5d ;  /* 0xfffffd5d05047836 */ /* 0x004fe40000000000 */
[----:B------:R2:W-:Y:S01]  /*2a9c0*/  LDGSTS.E [R82+0x7c00], desc[UR16][R210.64], !P0 ;  /* 0x07c00000d2527fae */ /* 0x0005e2000c1a1010 */
[----:B------:R-:W1:Y:S03]  /*2a9d0*/  LDC R10, c[0x0][0x3a0] ;  /* 0x0000e800ff0a7b82 */ /* 0x000e660000000800 */
[----:B------:R2:W-:Y:S01]  /*2a9e0*/  LDGSTS.E [R82+0x7e00], desc[UR16][R212.64], !P0 ;  /* 0x07e00000d4527fae */ /* 0x0005e2000c1a1010 */
[----:B------:R-:W-:-:S03]  /*2a9f0*/  ISETP.GE.U32.AND P0, PT, R4, 0x7ffffcde, PT ;  /* 0x7ffffcde0400780c */ /* 0x000fc60003f06070 */
[----:B------:R2:W-:Y:S04]  /*2aa00*/  LDGSTS.E [R82+0x8000], desc[UR16][R214.64], !P2 ;  /* 0x08000000d6527fae */ /* 0x0005e8000d1a1010 */
[----:B------:R2:W-:Y:S04]  /*2aa10*/  LDGSTS.E [R82+0x8200], desc[UR16][R18.64], !P2 ;  /* 0x0820000012527fae */ /* 0x0005e8000d1a1010 */
[----:B------:R2:W-:Y:S04]  /*2aa20*/  LDGSTS.E [R82+0x8400], desc[UR16][R16.64], !P4 ;  /* 0x0840000010527fae */ /* 0x0005e8000e1a1010 */
[----:B------:R2:W-:Y:S04]  /*2aa30*/  LDGSTS.E [R82+0x8600], desc[UR16][R32.64], !P4 ;  /* 0x0860000020527fae */ /* 0x0005e8000e1a1010 */
[----:B------:R-:W2:Y:S04]  /*2aa40*/  LDL.64 R18, [R1+0x1b8] ;  /* 0x0001b80001127983 */ /* 0x000ea80000100a00 */
[----:B------:R-:W3:Y:S04]  /*2aa50*/  LDL.64 R16, [R1+0x1c0] ;  /* 0x0001c00001107983 */ /* 0x000ee80000100a00 */
[----:B------:R1:W-:Y:S01]  /*2aa60*/  LDGSTS.E [R82+0x8800], desc[UR16][R14.64], !P0 ;  /* 0x088000000e527fae */ /* 0x0003e2000c1a1010 */
[----:B------:R-:W-:-:S02]  /*2aa70*/  VIADD R4, R9, 0xfffffd5c ;  /* 0xfffffd5c09047836 */ /* 0x000fc40000000000 */
[----:B------:R-:W-:Y:S01]  /*2aa80*/  VIADD R5, R7, 0xfffffd5a ;  /* 0xfffffd5a07057836 */ /* 0x000fe20000000000 */
[----:B------:R1:W-:Y:S01]  /*2aa90*/  LDGSTS.E [R82+0x8a00], desc[UR16][R24.64], !P0 ;  /* 0x08a0000018527fae */ /* 0x0003e2000c1a1010 */
[----:B------:R-:W1:Y:S03]  /*2aaa0*/  LDC R9, c[0x0][0x3a0] ;  /* 0x0000e800ff097b82 */ /* 0x000e660000000800 */
[----:B------:R-:W4:Y:S04]  /*2aab0*/  LDL.64 R32, [R1+0x1e0] ;  /* 0x0001e00001207983 */ /* 0x000f280000100a00 */
[----:B------:R-:W4:Y:S01]  /*2aac0*/  LDL.64 R14, [R1+0x1d0] ;  /* 0x0001d000010e7983 */ /* 0x000f220000100a00 */
[----:B------:R-:W-:Y:S01]  /*2aad0*/  ISETP.GE.U32.AND P2, PT, R4, 0x7ffffcdd, PT ;  /* 0x7ffffcdd0400780c */ /* 0x000fe20003f46070 */
[----:B------:R-:W1:Y:S01]  /*2aae0*/  LDC R7, c[0x0][0x3a0] ;  /* 0x0000e800ff077b82 */ /* 0x000e620000000800 */
[----:B------:R-:W-:Y:S01]  /*2aaf0*/  IADD3 R4, PT, PT, R8, -0x2a5, RZ ;  /* 0xfffffd5b08047810 */ /* 0x000fe20007ffe0ff */
[----:B------:R-:W4:Y:S03]  /*2ab00*/  LDL.64 R24, [R1+0x1d8] ;  /* 0x0001d80001187983 */ /* 0x000f260000100a00 */
[----:B------:R-:W-:Y:S01]  /*2ab10*/  ISETP.GE.U32.AND P0, PT, R4, 0x7ffffcdc, PT ;  /* 0x7ffffcdc0400780c */ /* 0x000fe20003f06070 */
[----:B------:R-:W4:Y:S01]  /*2ab20*/  LDL.64 R40, [R1+0x6b8] ;  /* 0x0006b80001287983 */ /* 0x000f220000100a00 */
[----:B------:R-:W-:-:S03]  /*2ab30*/  ISETP.GE.U32.AND P4, PT, R5, 0x7ffffcdb, PT ;  /* 0x7ffffcdb0500780c */ /* 0x000fc60003f86070 */
[----:B------:R-:W4:Y:S04]  /*2ab40*/  LDL.64 R38, [R1+0x6c8] ;  /* 0x0006c80001267983 */ /* 0x000f280000100a00 */
[----:B------:R1:W-:Y:S01]  /*2ab50*/  LDGSTS.E [R82+0x8c00], desc[UR16][R22.64], !P2 ;  /* 0x08c0000016527fae */ /* 0x0003e2000d1a1010 */
[----:B-----5:R-:W-:Y:S01]  /*2ab60*/  VIADD R4, R6, 0xfffffd59 ;  /* 0xfffffd5906047836 */ /* 0x020fe20000000000 */
[----:B------:R-:W5:Y:S02]  /*2ab70*/  LDC R5, c[0x0][0x3a0] ;  /* 0x0000e800ff057b82 */ /* 0x000f640000000800 */
[----:B------:R1:W-:Y:S04]  /*2ab80*/  LDGSTS.E [R82+0x8e00], desc[UR16][R20.64], !P2 ;  /* 0x08e0000014527fae */ /* 0x0003e8000d1a1010 */
[----:B------:R-:W5:Y:S02]  /*2ab90*/  LDL.64 R248, [R1+0x738] ;  /* 0x0007380001f87983 */ /* 0x000f640000100a00 */
[----:B------:R-:W1:Y:S02]  /*2aba0*/  LDC R8, c[0x0][0x3a0] ;  /* 0x0000e800ff087b82 */ /* 0x000e640000000800 */
[----:B------:R-:W5:Y:S04]  /*2abb0*/  LDL.64 R22, [R1+0x1e8] ;  /* 0x0001e80001167983 */ /* 0x000f680000100a00 */
[----:B------:R-:W5:Y:S01]  /*2abc0*/  LDL.64 R20, [R1+0x1f0] ;  /* 0x0001f00001147983 */ /* 0x000f620000100a00 */
[----:B------:R-:W-:Y:S01]  /*2abd0*/  ISETP.GE.U32.AND P2, PT, R4, 0x7ffffcda, PT ;  /* 0x7ffffcda0400780c */ /* 0x000fe20003f46070 */
[----:B------:R-:W1:Y:S02]  /*2abe0*/  LDC R6, c[0x0][0x3a0] ;  /* 0x0000e800ff067b82 */ /* 0x000e640000000800 */
[----:B------:R1:W-:Y:S04]  /*2abf0*/  LDGSTS.E [R82+0x9000], desc[UR16][R26.64], !P0 ;  /* 0x090000001a527fae */ /* 0x0003e8000c1a1010 */
[----:B------:R1:W-:Y:S04]  /*2ac00*/  LDGSTS.E [R82+0x9200], desc[UR16][R30.64], !P0 ;  /* 0x092000001e527fae */ /* 0x0003e8000c1a1010 */
[----:B------:R-:W5:Y:S04]  /*2ac10*/  LDL.64 R246, [R1+0x750] ;  /* 0x0007500001f67983 */ /* 0x000f680000100a00 */
        /* <DEDUP_REMOVED lines=31> */
[----:B--2---:R2:W-:Y:S04]  /*2ae10*/  LDGSTS.E [R82+0x9400], desc[UR16][R18.64], !P4 ;  /* 0x0940000012527fae */ /* 0x0045e8000e1a1010 */
[----:B---3--:R2:W-:Y:S04]  /*2ae20*/  LDGSTS.E [R82+0x9600], desc[UR16][R16.64], !P4 ;  /* 0x0960000010527fae */ /* 0x0085e8000e1a1010 */
[----:B------:R2:W-:Y:S04]  /*2ae30*/  LDGSTS.E [R82+0x9800], desc[UR16][R34.64], !P2 ;  /* 0x0980000022527fae */ /* 0x0005e8000d1a1010 */
[----:B------:R-:W3:Y:S04]  /*2ae40*/  LDL.64 R18, [R1+0x208] ;  /* 0x0002080001127983 */ /* 0x000ee80000100a00 */
[----:B------:R-:W2:Y:S04]  /*2ae50*/  LDL.64 R16, [R1+0x210] ;  /* 0x0002100001107983 */ /* 0x000ea80000100a00 */
[----:B----4-:R4:W-:Y:S01]  /*2ae60*/  LDGSTS.E [R82+0x9a00], desc[UR16][R14.64], !P2 ;  /* 0x09a000000e527fae */ /* 0x0109e2000d1a1010 */
[----:B------:R-:W-:-:S02]  /*2ae70*/  IADD3 R4, PT, PT, R12, -0x2a8, RZ ;  /* 0xfffffd580c047810 */ /* 0x000fc40007ffe0ff */
[----:B------:R-:W2:Y:S01]  /*2ae80*/  LDC R12, c[0x0][0x3a0] ;  /* 0x0000e800ff0c7b82 */ /* 0x000ea20000000800 */
[----:B------:R-:W4:Y:S04]  /*2ae90*/  LDL.64 R34, [R1+0x248] ;  /* 0x0002480001227983 */ /* 0x000f280000100a00 */
[----:B------:R-:W4:Y:S01]  /*2aea0*/  LDL.64 R14, [R1+0x218] ;  /* 0x00021800010e7983 */ /* 0x000f220000100a00 */
[----:B------:R-:W-:Y:S01]  /*2aeb0*/  ISETP.GE.U32.AND P0, PT, R4, 0x7ffffcd9, PT ;  /* 0x7ffffcd90400780c */ /* 0x000fe20003f06070 */
[----:B-1----:R-:W-:Y:S02]  /*2aec0*/  VIADD R4, R11, 0xfffffd57 ;  /* 0xfffffd570b047836 */ /* 0x002fe40000000000 */
[----:B------:R-:W1:Y:S03]  /*2aed0*/  LDC R11, c[0x0][0x3a0] ;  /* 0x0000e800ff0b7b82 */ /* 0x000e660000000800 */
[----:B------:R-:W-:Y:S01]  /*2aee0*/  ISETP.GE.U32.AND P4, PT, R4, 0x7ffffcd8, PT ;  /* 0x7ffffcd80400780c */ /* 0x000fe20003f86070 */
[----:B------:R-:W-:-:S04]  /*2aef0*/  VIADD R4, R10, 0xfffffd56 ;  /* 0xfffffd560a047836 */ /* 0x000fc80000000000 */
[----:B------:R-:W1:Y:S01]  /*2af00*/  LDC R10, c[0x0][0x3a0] ;  /* 0x0000e800ff0a7b82 */ /* 0x000e620000000800 */
[----:B------:R-:W-:Y:S01]  /*2af10*/  ISETP.GE.U32.AND P2, PT, R4, 0x7ffffcd7, PT ;  /* 0x7ffffcd70400780c */ /* 0x000fe20003f46070 */
[----:B------:R1:W-:Y:S01]  /*2af20*/  LDGSTS.E [R82+0x9c00], desc[UR16][R24.64], !P0 ;  /* 0x09c0000018527fae */ /* 0x0003e2000c1a1010 */
[----:B-----5:R-:W-:-:S03]  /*2af30*/  IADD3 R4, PT, PT, R5, -0x2ab, RZ ;  /* 0xfffffd5505047810 */ /* 0x020fc60007ffe0ff */
[----:B------:R1:W-:Y:S01]  /*2af40*/  LDGSTS.E [R82+0x9e00], desc[UR16][R32.64], !P0 ;  /* 0x09e0000020527fae */ /* 0x0003e2000c1a1010 */
[----:B------:R-:W-:-:S03]  /*2af50*/  ISETP.GE.U32.AND P0, PT, R4, 0x7ffffcd6, PT ;  /* 0x7ffffcd60400780c */ /* 0x000fc60003f06070 */
[----:B------:R1:W-:Y:S04]  /*2af60*/  LDGSTS.E [R82+0xa000], desc[UR16][R22.64], !P4 ;  /* 0x0a00000016527fae */ /* 0x0003e8000e1a1010 */
[----:B------:R-:W5:Y:S04]  /*2af70*/  LDL.64 R24, [R1+0x220] ;  /* 0x0002200001187983 */ /* 0x000f680000100a00 */
[----:B------:R-:W5:Y:S04]  /*2af80*/  LDL.64 R32, [R1+0x230] ;  /* 0x0002300001207983 */ /* 0x000f680000100a00 */
[----:B------:R-:W5:Y:S04]  /*2af90*/  LDL.64 R22, [R1+0x228] ;  /* 0x0002280001167983 */ /* 0x000f680000100a00 */
[----:B------:R1:W-:Y:S01]  /*2afa0*/  LDGSTS.E [R82+0xa200], desc[UR16][R20.64], !P4 ;  /* 0x0a20000014527fae */ /* 0x0003e2000e1a1010 */
[----:B------:R-:W-:Y:S01]  /*2afb0*/  VIADD R4, R9, 0xfffffd54 ;  /* 0xfffffd5409047836 */ /* 0x000fe20000000000 */
[----:B------:R-:W-:Y:S01]  /*2afc0*/  IADD3 R5, PT, PT, R7, -0x2ae, RZ ;  /* 0xfffffd5207057810 */ /* 0x000fe20007ffe0ff */
[----:B------:R-:W1:Y:S01]  /*2afd0*/  LDC R9, c[0x0][0x3a0] ;  /* 0x0000e800ff097b82 */ /* 0x000e620000000800 */
[----:B------:R1:W-:Y:S04]  /*2afe0*/  LDGSTS.E [R82+0xa400], desc[UR16][R26.64], !P2 ;  /* 0x0a4000001a527fae */ /* 0x0003e8000d1a1010 */
[----:B------:R-:W5:Y:S01]  /*2aff0*/  LDL.64 R20, [R1+0x238] ;  /* 0x0002380001147983 */ /* 0x000f620000100a00 */
[----:B------:R-:W-:-:S02]  /*2b000*/  ISETP.GE.U32.AND P4, PT, R4, 0x7ffffcd5, PT ;  /* 0x7ffffcd50400780c */ /* 0x000fc40003f86070 */
[----:B------:R-:W1:Y:S01]  /*2b010*/  LDC R7, c[0x0][0x3a0] ;  /* 0x0000e800ff077b82 */ /* 0x000e620000000800 */
[----:B------:R-:W5:Y:S04]  /*2b020*/  LDL.64 R26, [R1+0x240] ;  /* 0x00024000011a7983 */ /* 0x000f680000100a00 */
[----:B------:R1:W-:Y:S04]  /*2b030*/  LDGSTS.E [R82+0xa600], desc[UR16][R30.64], !P2 ;  /* 0x0a6000001e527fae */ /* 0x0003e8000d1a1010 */
[----:B------:R-:W5:Y:S04]  /*2b040*/  LDL.64 R30, [R1+0x260] ;  /* 0x00026000011e7983 */ /* 0x000f680000100a00 */
[----:B---3--:R3:W-:Y:S04]  /*2b050*/  LDGSTS.E [R82+0xa800], desc[UR16][R18.64], !P0 ;  /* 0x0a80000012527fae */ /* 0x0087e8000c1a1010 */
[----:B--2---:R3:W-:Y:S04]  /*2b060*/  LDGSTS.E [R82+0xaa00], desc[UR16][R16.64], !P0 ;  /* 0x0aa0000010527fae */ /* 0x0047e8000c1a1010 */
[----:B------:R-:W2:Y:S04]  /*2b070*/  LDL.64 R18, [R1+0x250] ;  /* 0x0002500001127983 */ /* 0x000ea80000100a00 */
[----:B------:R-:W3:Y:S04]  /*2b080*/  LDL.64 R16, [R1+0x258] ;  /* 0x0002580001107983 */ /* 0x000ee80000100a00 */
[----:B----4-:R4:W-:Y:S04]  /*2b090*/  LDGSTS.E [R82+0xac00], desc[UR16][R14.64], !P4 ;  /* 0x0ac000000e527fae */ /* 0x0109e8000e1a1010 */
[----:B------:R-:W4:Y:S01]  /*2b0a0*/  LDL.64 R14, [R1+0x268] ;  /* 0x00026800010e7983 */ /* 0x000f220000100a00 */
[----:B------:R-:W-:Y:S01]  /*2b0b0*/  VIADD R4, R8, 0xfffffd53 ;  /* 0xfffffd5308047836 */ /* 0x000fe20000000000 */
[----:B------:R-:W-:Y:S01]  /*2b0c0*/  ISETP.GE.U32.AND P2, PT, R5, 0x7ffffcd3, PT ;  /* 0x7ffffcd30500780c */ /* 0x000fe20003f46070 */
[----:B------:R-:W2:Y:S03]  /*2b0d0*/  LDC R8, c[0x0][0x3a0] ;  /* 0x0000e800ff087b82 */ /* 0x000ea60000000800 */
[----:B------:R-:W-:Y:S01]  /*2b0e0*/  ISETP.GE.U32.AND P0, PT, R4, 0x7ffffcd4, PT ;  /* 0x7ffffcd40400780c */ /* 0x000fe20003f06070 */
[----:B------:R-:W-:-:S04]  /*2b0f0*/  VIADD R4, R6, 0xfffffd51 ;  /* 0xfffffd5106047836 */ /* 0x000fc80000000000 */
[----:B------:R-:W2:Y:S01]  /*2b100*/  LDC R5, c[0x0][0x3a0] ;  /* 0x0000e800ff057b82 */ /* 0x000ea20000000800 */
[----:B-----5:R1:W-:Y:S01]  /*2b110*/  LDGSTS.E [R82+0xae00], desc[UR16][R24.64], !P4 ;  /* 0x0ae0000018527fae */ /* 0x0203e2000e1a1010 */
[----:B------:R-:W-:Y:S01]  /*2b120*/  ISETP.GE.U32.AND P4, PT, R4, 0x7ffffcd2, PT ;  /* 0x7ffffcd20400780c */ /* 0x000fe20003f86070 */
[----:B------:R-:W-:-:S05]  /*2b130*/  VIADD R4, R12, 0xfffffd50 ;  /* 0xfffffd500c047836 */ /* 0x000fca0000000000 */
[----:B------:R-:W5:Y:S01]  /*2b140*/  LDC R6, c[0x0][0x3a0] ;  /* 0x0000e800ff067b82 */ /* 0x000f620000000800 */
[----:B------:R1:W-:Y:S04]  /*2b150*/  LDGSTS.E [R82+0xb000], desc[UR16][R22.64], !P0 ;  /* 0x0b00000016527fae */ /* 0x0003e8000c1a1010 */
[----:B------:R-:W5:Y:S03]  /*2b160*/  LDL.64 R24, [R1+0x270] ;  /* 0x0002700001187983 */ /* 0x000f660000100a00 */
[----:B------:R-:W2:Y:S01]  /*2b170*/  LDC R12, c[0x0][0x3a0] ;  /* 0x0000e800ff0c7b82 */ /* 0x000ea20000000800 */
[----:B------:R1:W-:Y:S01]  /*2b180*/  LDGSTS.E [R82+0xb200], desc[UR16][R32.64], !P0 ;  /* 0x0b20000020527fae */ /* 0x0003e2000c1a1010 */
[----:B------:R-:W-:-:S03]  /*2b190*/  ISETP.GE.U32.AND P0, PT, R4, 0x7ffffcd1, PT ;  /* 0x7ffffcd10400780c */ /* 0x000fc60003f06070 */
[----:B------:R-:W5:Y:S04]  /*2b1a0*/  LDL.64 R22, [R1+0x278] ;  /* 0x0002780001167983 */ /* 0x000f680000100a00 */
[----:B------:R2:W-:Y:S04]  /*2b1b0*/  LDGSTS.E [R82+0xb400], desc[UR16][R20.64], !P2 ;  /* 0x0b40000014527fae */ /* 0x0005e8000d1a1010 */
[----:B------:R-:W5:Y:S01]  /*2b1c0*/  LDL.64 R32, [R1+0x280] ;  /* 0x0002800001207983 */ /* 0x000f620000100a00 */
[----:B-1----:R-:W-:Y:S02]  /*2b1d0*/  IADD3 R4, PT, PT, R11, -0x2b1, RZ ;  /* 0xfffffd4f0b047810 */ /* 0x002fe40007ffe0ff */
[----:B------:R-:W1:Y:S01]  /*2b1e0*/  LDC R11, c[0x0][0x3a0] ;  /* 0x0000e800ff0b7b82 */ /* 0x000e620000000800 */
[----:B------:R1:W-:Y:S04]  /*2b1f0*/  LDGSTS.E [R82+0xb600], desc[UR16][R26.64], !P2 ;  /* 0x0b6000001a527fae */ /* 0x0003e8000d1a1010 */
[----:B------:R-:W5:Y:S01]  /*2b200*/  LDL.64 R20, [R1+0x288] ;  /* 0x0002880001147983 */ /* 0x000f620000100a00 */
[----:B------:R-:W-:-:S03]  /*2b210*/  ISETP.GE.U32.AND P2, PT, R4, 0x7ffffcd0, PT ;  /* 0x7ffffcd00400780c */ /* 0x000fc60003f46070 */
[----:B------:R1:W-:Y:S04]  /*2b220*/  LDGSTS.E [R82+0xb800], desc[UR16][R34.64], !P4 ;  /* 0x0b80000022527fae */ /* 0x0003e8000e1a1010 */
[----:B------:R-:W5:Y:S01]  /*2b230*/  LDL.64 R26, [R1+0x290] ;  /* 0x00029000011a7983 */ /* 0x000f620000100a00 */
[----:B------:R-:W-:Y:S02]  /*2b240*/  VIADD R4, R10, 0xfffffd4e ;  /* 0xfffffd4e0a047836 */ /* 0x000fe40000000000 */
[----:B------:R-:W1:Y:S01]  /*2b250*/  LDC R10, c[0x0][0x3a0] ;  /* 0x0000e800ff0a7b82 */ /* 0x000e620000000800 */
[----:B------:R-:W5:Y:S04]  /*2b260*/  LDL.64 R34, [R1+0x2d0] ;  /* 0x0002d00001227983 */ /* 0x000f680000100a00 */
[----:B--2---:R2:W-:Y:S04]  /*2b270*/  LDGSTS.E [R82+0xba00], desc[UR16][R18.64], !P4 ;  /* 0x0ba0000012527fae */ /* 0x0045e8000e1a1010 */
[----:B---3--:R2:W-:Y:S04]  /*2b280*/  LDGSTS.E [R82+0xbc00], desc[UR16][R16.64], !P0 ;  /* 0x0bc0000010527fae */ /* 0x0085e8000c1a1010 */
[----:B------:R2:W-:Y:S04]  /*2b290*/  LDGSTS.E [R82+0xbe00], desc[UR16][R30.64], !P0 ;  /* 0x0be000001e527fae */ /* 0x0005e8000c1a1010 */
[----:B------:R-:W3:Y:S04]  /*2b2a0*/  LDL.64 R18, [R1+0x298] ;  /* 0x0002980001127983 */ /* 0x000ee80000100a00 */
[----:B------:R-:W2:Y:S04]  /*2b2b0*/  LDL.64 R16, [R1+0x2a0] ;  /* 0x0002a00001107983 */ /* 0x000ea80000100a00 */
[----:B----4-:R4:W-:Y:S01]  /*2b2c0*/  LDGSTS.E [R82+0xc000], desc[UR16][R14.64], !P2 ;  /* 0x0c0000000e527fae */ /* 0x0109e2000d1a1010 */
[----:B------:R-:W-:-:S03]  /*2b2d0*/  ISETP.GE.U32.AND P4, PT, R4, 0x7ffffccf, PT ;  /* 0x7ffffccf0400780c */ /* 0x000fc60003f86070 */
[----:B------:R-:W4:Y:S04]  /*2b2e0*/  LDL.64 R30, [R1+0x2a8] ;  /* 0x0002a800011e7983 */ /* 0x000f280000100a00 */
[----:B------:R-:W4:Y:S01]  /*2b2f0*/  LDL.64 R14, [R1+0x2b0] ;  /* 0x0002b000010e7983 */ /* 0x000f220000100a00 */
[----:B------:R-:W-:-:S05]  /*2b300*/  VIADD R4, R5, 0xfffffd4d ;  /* 0xfffffd4d05047836 */ /* 0x000fca0000000000 */
[----:B------:R-:W-:Y:S02]  /*2b310*/  ISETP.GE.U32.AND P0, PT, R4, 0x7ffffcce, PT ;  /* 0x7ffffcce0400780c */ /* 0x000fe40003f06070 */
[----:B------:R-:W-:Y:S01]  /*2b320*/  IADD3 R4, PT, PT, R9, -0x2b4, RZ ;  /* 0xfffffd4c09047810 */ /* 0x000fe20007ffe0ff */
[----:B-----5:R1:W-:Y:S03]  /*2b330*/  LDGSTS.E [R82+0xc200], desc[UR16][R24.64], !P2 ;  /* 0x0c20000018527fae */ /* 0x0203e6000d1a1010 */
[----:B------:R-:W-:Y:S01]  /*2b340*/  ISETP.GE.U32.AND P2, PT, R4, 0x7ffffccd, PT ;  /* 0x7ffffccd0400780c */ /* 0x000fe20003f46070 */
[----:B------:R-:W-:Y:S01]  /*2b350*/  VIADD R5, R7, 0xfffffd4a ;  /* 0xfffffd4a07057836 */ /* 0x000fe20000000000 */
[----:B------:R-:W5:Y:S01]  /*2b360*/  LDC R9, c[0x0][0x3a0] ;  /* 0x0000e800ff097b82 */ /* 0x000f620000000800 */
[----:B------:R1:W-:Y:S04]  /*2b370*/  LDGSTS.E [R82+0xc400], desc[UR16][R22.64], !P4 ;  /* 0x0c40000016527fae */ /* 0x0003e8000e1a1010 */
[----:B------:R-:W5:Y:S01]  /*2b380*/  LDL.64 R24, [R1+0x2c0] ;  /* 0x0002c00001187983 */ /* 0x000f620000100a00 */
[----:B------:R-:W-:-:S02]  /*2b390*/  VIADD R4, R8, 0xfffffd4b ;  /* 0xfffffd4b08047836 */ /* 0x000fc40000000000 */
[----:B------:R-:W1:Y:S01]  /*2b3a0*/  LDC R7, c[0x0][0x3a0] ;  /* 0x0000e800ff077b82 */ /* 0x000e620000000800 */
[----:B------:R1:W-:Y:S04]  /*2b3b0*/  LDGSTS.E [R82+0xc600], desc[UR16][R32.64], !P4 ;  /* 0x0c60000020527fae */ /* 0x0003e8000e1a1010 */
[----:B------:R-:W5:Y:S03]  /*2b3c0*/  LDL.64 R22, [R1+0x2b8] ;  /* 0x0002b80001167983 */ /* 0x000f660000100a00 */
[----:B------:R-:W1:Y:S01]  /*2b3d0*/  LDC R8, c[0x0][0x3a0] ;  /* 0x0000e800ff087b82 */ /* 0x000e620000000800 */
[----:B------:R1:W-:Y:S04]  /*2b3e0*/  LDGSTS.E [R82+0xc800], desc[UR16][R20.64], !P0 ;  /* 0x0c80000014527fae */ /* 0x0003e8000c1a1010 */
[----:B------:R-:W5:Y:S04]  /*2b3f0*/  LDL.64 R32, [R1+0x2d8] ;  /* 0x0002d80001207983 */ /* 0x000f680000100a00 */
[----:B------:R1:W-:Y:S04]  /*2b400*/  LDGSTS.E [R82+0xca00], desc[UR16][R26.64], !P0 ;  /* 0x0ca000001a527fae */ /* 0x0003e8000c1a1010 */
[----:B------:R-:W5:Y:S01]  /*2b410*/  LDL.64 R20, [R1+0x2c8] ;  /* 0x0002c80001147983 */ /* 0x000f620000100a00 */
[----:B------:R-:W-:-:S03]  /*2b420*/  ISETP.GE.U32.AND P0, PT, R4, 0x7ffffccc, PT ;  /* 0x7ffffccc0400780c */ /* 0x000fc60003f06070 */
[----:B------:R-:W5:Y:S04]  /*2b430*/  LDL.64 R26, [R1+0x2e8] ;  /* 0x0002e800011a7983 */ /* 0x000f680000100a00 */
[----:B---3--:R3:W-:Y:S04]  /*2b440*/  LDGSTS.E [R82+0xcc00], desc[UR16][R18.64], !P2 ;  /* 0x0cc0000012527fae */ /* 0x0087e8000d1a1010 */
[----:B--2---:R3:W-:Y:S04]  /*2b450*/  LDGSTS.E [R82+0xce00], desc[UR16][R16.64], !P2 ;  /* 0x0ce0000010527fae */ /* 0x0047e8000d1a1010 */
[----:B------:R-:W2:Y:S04]  /*2b460*/  LDL.64 R18, [R1+0x2f8] ;  /* 0x0002f80001127983 */ /* 0x000ea80000100a00 */
[----:B------:R-:W3:Y:S04]  /*2b470*/  LDL.64 R16, [R1+0x2e0] ;  /* 0x0002e00001107983 */ /* 0x000ee80000100a00 */
[----:B----4-:R4:W-:Y:S01]  /*2b480*/  LDGSTS.E [R82+0xd000], desc[UR16][R14.64], !P0 ;  /* 0x0d0000000e527fae */ /* 0x0109e2000c1a1010 */
[----:B------:R-:W-:-:S02]  /*2b490*/  ISETP.GE.U32.AND P4, PT, R5, 0x7ffffccb, PT ;  /* 0x7ffffccb0500780c */ /* 0x000fc40003f86070 */
[----:B------:R-:W-:Y:S01]  /*2b4a0*/  IADD3 R4, PT, PT, R6, -0x2b7, RZ ;  /* 0xfffffd4906047810 */ /* 0x000fe20007ffe0ff */
[----:B------:R4:W-:Y:S01]  /*2b4b0*/  LDGSTS.E [R82+0xd200], desc[UR16][R30.64], !P0 ;  /* 0x0d2000001e527fae */ /* 0x0009e2000c1a1010 */
[----:B------:R-:W2:Y:S03]  /*2b4c0*/  LDC R5, c[0x0][0x3a0] ;  /* 0x0000e800ff057b82 */ /* 0x000ea60000000800 */
[----:B------:R-:W4:Y:S01]  /*2b4d0*/  LDL.64 R14, [R1+0x310] ;  /* 0x00031000010e7983 */ /* 0x000f220000100a00 */
[----:B------:R-:W-:Y:S01]  /*2b4e0*/  ISETP.GE.U32.AND P2, PT, R4, 0x7ffffcca, PT ;  /* 0x7ffffcca0400780c */ /* 0x000fe20003f46070 */
[----:B------:R-:W-:-:S03]  /*2b4f0*/  VIADD R4, R12, 0xfffffd48 ;  /* 0xfffffd480c047836 */ /* 0x000fc60000000000 */
[----:B------:R-:W2:Y:S01]  /*2b500*/  LDC R6, c[0x0][0x3a0] ;  /* 0x0000e800ff067b82 */ /* 0x000ea20000000800 */
[----:B------:R-:W4:Y:S01]  /*2b510*/  LDL.64 R30, [R1+0x2f0] ;  /* 0x0002f000011e7983 */ /* 0x000f220000100a00 */
[----:B------:R-:W-:Y:S01]  /*2b520*/  ISETP.GE.U32.AND P0, PT, R4, 0x7ffffcc9, PT ;  /* 0x7ffffcc90400780c */ /* 0x000fe20003f06070 */
[----:B-1----:R-:W-:-:S05]  /*2b530*/  VIADD R4, R11, 0xfffffd47 ;  /* 0xfffffd470b047836 */ /* 0x002fca0000000000 */
[----:B------:R-:W1:Y:S01]  /*2b540*/  LDC R12, c[0x0][0x3a0] ;  /* 0x0000e800ff0c7b82 */ /* 0x000e620000000800 */
[----:B-----5:R1:W-:Y:S07]  /*2b550*/  LDGSTS.E [R82+0xd400], desc[UR16][R24.64], !P4 ;  /* 0x0d40000018527fae */ /* 0x0203ee000e1a1010 */
[----:B------:R-:W5:Y:S01]  /*2b560*/  LDC R11, c[0x0][0x3a0] ;  /* 0x0000e800ff0b7b82 */ /* 0x000f620000000800 */
[----:B------:R1:W-:Y:S04]  /*2b570*/  LDGSTS.E [R82+0xd600], desc[UR16][R22.64], !P4 ;  /* 0x0d60000016527fae */ /* 0x0003e8000e1a1010 */
[----:B------:R-:W5:Y:S01]  /*2b580*/  LDL.64 R24, [R1+0x320] ;  /* 0x0003200001187983 */ /* 0x000f620000100a00 */
[----:B------:R-:W-:-:S03]  /*2b590*/  ISETP.GE.U32.AND P4, PT, R4, 0x7ffffcc8, PT ;  /* 0x7ffffcc80400780c */ /* 0x000fc60003f86070 */
[----:B------:R1:W-:Y:S04]  /*2b5a0*/  LDGSTS.E [R82+0xd800], desc[UR16][R34.64], !P2 ;  /* 0x0d80000022527fae */ /* 0x0003e8000d1a1010 */
[----:B------:R-:W5:Y:S04]  /*2b5b0*/  LDL.64 R22, [R1+0x300] ;  /* 0x0003000001167983 */ /* 0x000f680000100a00 */
[----:B------:R1:W-:Y:S01]  /*2b5c0*/  LDGSTS.E [R82+0xda00], desc[UR16][R20.64], !P2 ;  /* 0x0da0000014527fae */ /* 0x0003e2000d1a1010 */
[----:B------:R-:W-:Y:S02]  /*2b5d0*/  IADD3 R4, PT, PT, R10, -0x2ba, RZ ;  /* 0xfffffd460a047810 */ /* 0x000fe40007ffe0ff */
[----:B------:R-:W1:Y:S01]  /*2b5e0*/  LDC R10, c[0x0][0x3a0] ;  /* 0x0000e800ff0a7b82 */ /* 0x000e620000000800 */
[----:B------:R-:W5:Y:S04]  /*2b5f0*/  LDL.64 R34, [R1+0x378] ;  /* 0x0003780001227983 */ /* 0x000f680000100a00 */
[----:B------:R-:W5:Y:S01]  /*2b600*/  LDL.64 R20, [R1+0x330] ;  /* 0x0003300001147983 */ /* 0x000f620000100a00 */
[----:B------:R-:W-:-:S03]  /*2b610*/  ISETP.GE.U32.AND P2, PT, R4, 0x7ffffcc7, PT ;  /* 0x7ffffcc70400780c */ /* 0x000fc60003f46070 */
[----:B------:R1:W-:Y:S04]  /*2b620*/  LDGSTS.E [R82+0xdc00], desc[UR16][R26.64], !P0 ;  /* 0x0dc000001a527fae */ /* 0x0003e8000c1a1010 */
[----:B------:R1:W-:Y:S04]  /*2b630*/  LDGSTS.E [R82+0xde00], desc[UR16][R32.64], !P0 ;  /* 0x0de0000020527fae */ /* 0x0003e8000c1a1010 */
[----:B------:R-:W5:Y:S04]  /*2b640*/  LDL.64 R26, [R1+0x308] ;  /* 0x00030800011a7983 */ /* 0x000f680000100a00 */
[----:B------:R-:W5:Y:S04]  /*2b650*/  LDL.64 R32, [R1+0x318] ;  /* 0x0003180001207983 */ /* 0x000f680000100a00 */
[----:B--2---:R2:W-:Y:S04]  /*2b660*/  LDGSTS.E [R82+0xe000], desc[UR16][R18.64], !P4 ;  /* 0x0e00000012527fae */ /* 0x0045e8000e1a1010 */
[----:B---3--:R2:W-:Y:S04]  /*2b670*/  LDGSTS.E [R82+0xe200], desc[UR16][R16.64], !P4 ;  /* 0x0e20000010527fae */ /* 0x0085e8000e1a1010 */
[----:B------:R-:W3:Y:S04]  /*2b680*/  LDL.64 R18, [R1+0x340] ;  /* 0x0003400001127983 */ /* 0x000ee80000100a00 */
[----:B------:R-:W2:Y:S04]  /*2b690*/  LDL.64 R16, [R1+0x368] ;  /* 0x0003680001107983 */ /* 0x000ea80000100a00 */
[----:B----4-:R4:W-:Y:S01]  /*2b6a0*/  LDGSTS.E [R82+0xe400], desc[UR16][R14.64], !P2 ;  /* 0x0e4000000e527fae */ /* 0x0109e2000d1a1010 */
[----:B------:R-:W-:-:S03]  /*2b6b0*/  VIADD R4, R5, 0xfffffd45 ;  /* 0xfffffd4505047836 */ /* 0x000fc60000000000 */
[----:B------:R4:W-:Y:S04]  /*2b6c0*/  LDGSTS.E [R82+0xe600], desc[UR16][R30.64], !P2 ;  /* 0x0e6000001e527fae */ /* 0x0009e8000d1a1010 */
[----:B------:R-:W4:Y:S01]  /*2b6d0*/  LDL.64 R14, [R1+0x328] ;  /* 0x00032800010e7983 */ /* 0x000f220000100a00 */
[----:B------:R-:W-:Y:S01]  /*2b6e0*/  ISETP.GE.U32.AND P0, PT, R4, 0x7ffffcc6, PT ;  /* 0x7ffffcc60400780c */ /* 0x000fe20003f06070 */
[----:B------:R-:W-:Y:S02]  /*2b6f0*/  VIADD R4, R9, 0xfffffd44 ;  /* 0xfffffd4409047836 */ /* 0x000fe40000000000 */
[----:B------:R-:W-:Y:S01]  /*2b700*/  VIADD R5, R7, 0xfffffd42 ;  /* 0xfffffd4207057836 */ /* 0x000fe20000000000 */
[----:B------:R-:W4:Y:S01]  /*2b710*/  LDL.64 R30, [R1+0x348] ;  /* 0x00034800011e7983 */ /* 0x000f220000100a00 */
[----:B------:R-:W1:Y:S01]  /*2b720*/  LDC R9, c[0x0][0x3a0] ;  /* 0x0000e800ff097b82 */ /* 0x000e620000000800 */
[----:B------:R-:W-:-:S02]  /*2b730*/  ISETP.GE.U32.AND P4, PT, R4, 0x7ffffcc5, PT ;  /* 0x7ffffcc50400780c */ /* 0x000fc40003f86070 */
[----:B------:R-:W-:-:S05]  /*2b740*/  IADD3 R4, PT, PT, R8, -0x2bd, RZ ;  /* 0xfffffd4308047810 */ /* 0x000fca0007ffe0ff */
[----:B-----5:R1:W-:Y:S01]  /*2b750*/  LDGSTS.E [R82+0xe800], desc[UR16][R24.64], !P0 ;  /* 0x0e80000018527fae */ /* 0x0203e2000c1a1010 */
[----:B------:R-:W-:Y:S01]  /*2b760*/  ISETP.GE.U32.AND P2, PT, R5, 0x7ffffcc3, PT ;  /* 0x7ffffcc30500780c */ /* 0x000fe20003f46070 */
[----:B------:R-:W5:Y:S02]  /*2b770*/  LDC R8, c[0x0][0x3a0] ;  /* 0x0000e800ff087b82 */ /* 0x000f640000000800 */
[----:B------:R1:W-:Y:S06]  /*2b780*/  LDGSTS.E [R82+0xea00], desc[UR16][R22.64], !P0 ;  /* 0x0ea0000016527fae */ /* 0x0003ec000c1a1010 */
[----:B------:R-:W1:Y:S01]  /*2b790*/  LDC R7, c[0x0][0x3a0] ;  /* 0x0000e800ff077b82 */ /* 0x000e620000000800 */
[----:B------:R-:W5:Y:S01]  /*2b7a0*/  LDL.64 R24, [R1+0x338] ;  /* 0x0003380001187983 */ /* 0x000f620000100a00 */
[----:B------:R-:W-:-:S06]  /*2b7b0*/  ISETP.GE.U32.AND P0, PT, R4, 0x7ffffcc4, PT ;  /* 0x7ffffcc40400780c */ /* 0x000fcc0003f06070 */
[----:B------:R-:W1:Y:S01]  /*2b7c0*/  LDC R5, c[0x0][0x3a0] ;  /* 0x0000e800ff057b82 */ /* 0x000e620000000800 */
[----:B------:R-:W5:Y:S04]  /*2b7d0*/  LDL.64 R22, [R1+0x388] ;  /* 0x0003880001167983 */ /* 0x000f680000100a00 */
[----:B------:R1:W-:Y:S04]  /*2b7e0*/  LDGSTS.E [R82+0xec00], desc[UR16][R20.64], !P4 ;  /* 0x0ec0000014527fae */ /* 0x0003e8000e1a1010 */
[----:B------:R-:W5:Y:S04]  /*2b7f0*/  LDL.64 R20, [R1+0x3a8] ;  /* 0x0003a80001147983 */ /* 0x000f680000100a00 */
[----:B------:R1:W-:Y:S04]  /*2b800*/  LDGSTS.E [R82+0xee00], desc[UR16][R26.64], !P4 ;  /* 0x0ee000001a527fae */ /* 0x0003e8000e1a1010 */
[----:B------:R-:W5:Y:S04]  /*2b810*/  LDL.64 R26, [R1+0x360] ;  /* 0x00036000011a7983 */ /* 0x000f680000100a00 */
[----:B---3--:R3:W-:Y:S04]  /*2b820*/  LDGSTS.E [R82+0xf000], desc[UR16][R18.64], !P0 ;  /* 0x0f00000012527fae */ /* 0x0087e8000c1a1010 */
[----:B------:R3:W-:Y:S04]  /*2b830*/  LDGSTS.E [R82+0xf200], desc[UR16][R32.64], !P0 ;  /* 0x0f20000020527fae */ /* 0x0007e8000c1a1010 */
[----:B--2---:R3:W-:Y:S04]  /*2b840*/  LDGSTS.E [R82+0xf400], desc[UR16][R16.64], !P2 ;  /* 0x0f40000010527fae */ /* 0x0047e8000d1a1010 */
[----:B------:R-:W2:Y:S04]  /*2b850*/  LDL.64 R18, [R1+0x3c8] ;  /* 0x0003c80001127983 */ /* 0x000ea80000100a00 */
[----:B------:R-:W3:Y:S04]  /*2b860*/  LDL.64 R32, [R1+0x370] ;  /* 0x0003700001207983 */ /* 0x000ee80000100a00 */
[----:B------:R-:W3:Y:S04]  /*2b870*/  LDL.64 R16, [R1+0x3e8] ;  /* 0x0003e80001107983 */ /* 0x000ee80000100a00 */
[----:B----4-:R4:W-:Y:S04]  /*2b880*/  LDGSTS.E [R82+0xf600], desc[UR16][R14.64], !P2 ;  /* 0x0f6000000e527fae */ /* 0x0109e8000d1a1010 */
[----:B------:R-:W4:Y:S01]  /*2b890*/  LDL.64 R14, [R1+0x380] ;  /* 0x00038000010e7983 */ /* 0x000f220000100a00 */
[----:B------:R-:W-:-:S02]  /*2b8a0*/  VIADD R4, R6, 0xfffffd41 ;  /* 0xfffffd4106047836 */ /* 0x000fc40000000000 */
[----:B------:R-:W2:Y:S03]  /*2b8b0*/  LDC R6, c[0x0][0x3a0] ;  /* 0x0000e800ff067b82 */ /* 0x000ea60000000800 */
[----:B------:R-:W-:Y:S02]  /*2b8c0*/  ISETP.GE.U32.AND P4, PT, R4, 0x7ffffcc2, PT ;  /* 0x7ffffcc20400780c */ /* 0x000fe40003f86070 */
[----:B-1----:R-:W-:-:S03]  /*2b8d0*/  IADD3 R4, PT, PT, R12, -0x2c0, RZ ;  /* 0xfffffd400c047810 */ /* 0x002fc60007ffe0ff */
[----:B------:R-:W1:Y:S01]  /*2b8e0*/  LDC R12, c[0x0][0x3a0] ;  /* 0x0000e800ff0c7b82 */ /* 0x000e620000000800 */
[----:B------:R-:W-:Y:S01]  /*2b8f0*/  ISETP.GE.U32.AND P0, PT, R4, 0x7ffffcc1, PT ;  /* 0x7ffffcc10400780c */ /* 0x000fe20003f06070 */
[----:B------:R-:W-:-:S05]  /*2b900*/  VIADD R4, R11, 0xfffffd3f ;  /* 0xfffffd3f0b047836 */ /* 0x000fca0000000000 */
[----:B------:R-:W-:Y:S01]  /*2b910*/  ISETP.GE.U32.AND P2, PT, R4, 0x7ffffcc0, PT ;  /* 0x7ffffcc00400780c */ /* 0x000fe20003f46070 */
[----:B------:R-:W-:Y:S01]  /*2b920*/  VIADD R4, R10, 0xfffffd3e ;  /* 0xfffffd3e0a047836 */ /* 0x000fe20000000000 */
[----:B------:R1:W-:Y:S01]  /*2b930*/  LDGSTS.E [R82+0xf800], desc[UR16][R34.64], !P4 ;  /* 0x0f80000022527fae */ /* 0x0003e2000e1a1010 */
[----:B------:R-:W1:Y:S03]  /*2b940*/  LDC R11, c[0x0][0x3a0] ;  /* 0x0000e800ff0b7b82 */ /* 0x000e660000000800 */
[----:B-----5:R1:W-:Y:S01]  /*2b950*/  LDGSTS.E [R82+0xfa00], desc[UR16][R24.64], !P4 ;  /* 0x0fa0000018527fae */ /* 0x0203e2000e1a1010 */
[----:B------:R-:W-:Y:S02]  /*2b960*/  ISETP.GE.U32.AND P4, PT, R4, 0x7ffffcbf, PT ;  /* 0x7ffffcbf0400780c */ /* 0x000fe40003f86070 */
[----:B------:R-:W-:Y:S01]  /*2b970*/  IADD3 R4, PT, PT, R5, -0x2c3, RZ ;  /* 0xfffffd3d05047810 */ /* 0x000fe20007ffe0ff */
[----:B------:R1:W-:Y:S01]  /*2b980*/  LDGSTS.E [R82+0xfc00], desc[UR16][R22.64], !P0 ;  /* 0x0fc0000016527fae */ /* 0x0003e2000c1a1010 */
[----:B------:R-:W5:Y:S03]  /*2b990*/  LDC R10, c[0x0][0x3a0] ;  /* 0x0000e800ff0a7b82 */ /* 0x000f660000000800 */
[----:B------:R1:W-:Y:S04]  /*2b9a0*/  LDGSTS.E [R82+0xfe00], desc[UR16][R30.64], !P0 ;  /* 0x0fe000001e527fae */ /* 0x0003e8000c1a1010 */
[----:B------:R-:W5:Y:S01]  /*2b9b0*/  LDL.64 R24, [R1+0x3f8] ;  /* 0x0003f80001187983 */ /* 0x000f620000100a00 */
[----:B------:R-:W-:-:S03]  /*2b9c0*/  ISETP.GE.U32.AND P0, PT, R4, 0x7ffffcbe, PT ;  /* 0x7ffffcbe0400780c */ /* 0x000fc60003f06070 */
[----:B------:R-:W5:Y:S04]  /*2b9d0*/  LDL.64 R22, [R1+0x390] ;  /* 0x0003900001167983 */ /* 0x000f680000100a00 */
[----:B------:R1:W-:Y:S04]  /*2b9e0*/  LDGSTS.E [R82+0x10000], desc[UR16][R20.64], !P2 ;  /* 0x1000000014527fae */ /* 0x0003e8000d1a1010 */
[----:B------:R-:W5:Y:S04]  /*2b9f0*/  LDL.64 R30, [R1+0x398] ;  /* 0x00039800011e7983 */ /* 0x000f680000100a00 */
[----:B------:R1:W-:Y:S04]  /*2ba00*/  LDGSTS.E [R82+0x10200], desc[UR16][R26.64], !P2 ;  /* 0x102000001a527fae */ /* 0x0003e8000d1a1010 */
[----:B------:R-:W5:Y:S04]  /*2ba10*/  LDL.64 R20, [R1+0x410] ;  /* 0x0004100001147983 */ /* 0x000f680000100a00 */
[----:B------:R-:W5:Y:S04]  /*2ba20*/  LDL.64 R34, [R1+0x430] ;  /* 0x0004300001227983 */ /* 0x000f680000100a00 */
[----:B------:R-:W5:Y:S04]  /*2ba30*/  LDL.64 R26, [R1+0x420] ;  /* 0x00042000011a7983 */ /* 0x000f680000100a00 */
[----:B--2---:R2:W-:Y:S04]  /*2ba40*/  LDGSTS.E [R82+0x10400], desc[UR16][R18.64], !P4 ;  /* 0x1040000012527fae */ /* 0x0045e8000e1a1010 */
[----:B---3--:R2:W-:Y:S04]  /*2ba50*/  LDGSTS.E [R82+0x10600], desc[UR16][R32.64], !P4 ;  /* 0x1060000020527fae */ /* 0x0085e8000e1a1010 */
[----:B------:R2:W-:Y:S04]  /*2ba60*/  LDGSTS.E [R82+0x10800], desc[UR16][R16.64], !P0 ;  /* 0x1080000010527fae */ /* 0x0005e8000c1a1010 */
[----:B------:R-:W3:Y:S01]  /*2ba70*/  LDL.64 R18, [R1+0x3a0] ;  /* 0x0003a00001127983 */ /* 0x000ee20000100a00 */
[----:B------:R-:W-:Y:S01]  /*2ba80*/  VIADD R4, R9, 0xfffffd3c ;  /* 0xfffffd3c09047836 */ /* 0x000fe20000000000 */
[----:B------:R-:W-:Y:S01]  /*2ba90*/  IADD3 R5, PT, PT, R7, -0x2c6, RZ ;  /* 0xfffffd3a07057810 */ /* 0x000fe20007ffe0ff */
[----:B------:R-:W1:Y:S01]  /*2baa0*/  LDC R9, c[0x0][0x3a0] ;  /* 0x0000e800ff097b82 */ /* 0x000e620000000800 */
[----:B------:R-:W2:Y:S04]  /*2bab0*/  LDL.64 R32, [R1+0x3b8] ;  /* 0x0003b80001207983 */ /* 0x000ea80000100a00 */
[----:B------:R-:W2:Y:S04]  /*2bac0*/  LDL.64 R16, [R1+0x3b0] ;  /* 0x0003b00001107983 */ /* 0x000ea80000100a00 */
[----:B----4-:R4:W-:Y:S01]  /*2bad0*/  LDGSTS.E [R82+0x10a00], desc[UR16][R14.64], !P0 ;  /* 0x10a000000e527fae */ /* 0x0109e2000c1a1010 */
[----:B------:R-:W-:Y:S01]  /*2bae0*/  ISETP.GE.U32.AND P2, PT, R4, 0x7ffffcbd, PT ;  /* 0x7ffffcbd0400780c */ /* 0x000fe20003f46070 */
[----:B------:R-:W1:Y:S02]  /*2baf0*/  LDC R7, c[0x0][0x3a0] ;  /* 0x0000e800ff077b82 */ /* 0x000e640000000800 */
[----:B------:R-:W4:Y:S01]  /*2bb00*/  LDL.64 R14, [R1+0x438] ;  /* 0x00043800010e7983 */ /* 0x000f220000100a00 */
[----:B------:R-:W-:Y:S01]  /*2bb10*/  VIADD R4, R8, 0xfffffd3b ;  /* 0xfffffd3b08047836 */ /* 0x000fe20000000000 */
[----:B------:R-:W-:-:S04]  /*2bb20*/  ISETP.GE.U32.AND P4, PT, R5, 0x7ffffcbb, PT ;  /* 0x7ffffcbb0500780c */ /* 0x000fc80003f86070 */
[----:B------:R-:W2:Y:S01]  /*2bb30*/  LDC R8, c[0x0][0x3a0] ;  /* 0x0000e800ff087b82 */ /* 0x000ea20000000800 */
[----:B------:R-:W-:Y:S01]  /*2bb40*/  ISETP.GE.U32.AND P0, PT, R4, 0x7ffffcbc, PT ;  /* 0x7ffffcbc0400780c */ /* 0x000fe20003f06070 */
[----:B------:R-:W-:-:S06]  /*2bb50*/  VIADD R4, R6, 0xfffffd39 ;  /* 0xfffffd3906047836 */ /* 0x000fcc0000000000 */
[----:B------:R-:W2:Y:S08]  /*2bb60*/  LDC R5, c[0x0][0x3a0] ;  /* 0x0000e800ff057b82 */ /* 0x000eb00000000800 */
[----:B------:R-:W2:Y:S01]  /*2bb70*/  LDC R6, c[0x0][0x3a0] ;  /* 0x0000e800ff067b82 */ /* 0x000ea20000000800 */
[----:B-----5:R1:W-:Y:S04]  /*2bb80*/  LDGSTS.E [R82+0x10c00], desc[UR16][R24.64], !P2 ;  /* 0x10c0000018527fae */ /* 0x0203e8000d1a1010 */
[----:B------:R1:W-:Y:S01]  /*2bb90*/  LDGSTS.E [R82+0x10e00], desc[UR16][R22.64], !P2 ;  /* 0x10e0000016527fae */ /* 0x0003e2000d1a1010 */
[----:B------:R-:W-:-:S03]  /*2bba0*/  ISETP.GE.U32.AND P2, PT, R4, 0x7ffffcba, PT ;  /* 0x7ffffcba0400780c */ /* 0x000fc60003f46070 */
[----:B------:R-:W5:Y:S04]  /*2bbb0*/  LDL.64 R24, [R1+0x448] ;  /* 0x0004480001187983 */ /* 0x000f680000100a00 */
[----:B------:R-:W5:Y:S04]  /*2bbc0*/  LDL.64 R22, [R1+0x3c0] ;  /* 0x0003c00001167983 */ /* 0x000f680000100a00 */
[----:B------:R2:W-:Y:S01]  /*2bbd0*/  LDGSTS.E [R82+0x11000], desc[UR16][R20.64], !P0 ;  /* 0x1100000014527fae */ /* 0x0005e2000c1a1010 */
[----:B-1----:R-:W-:Y:S02]  /*2bbe0*/  VIADD R4, R12, 0xfffffd38 ;  /* 0xfffffd380c047836 */ /* 0x002fe40000000000 */
[----:B------:R-:W1:Y:S01]  /*2bbf0*/  LDC R12, c[0x0][0x3a0] ;  /* 0x0000e800ff0c7b82 */ /* 0x000e620000000800 */
[----:B------:R1:W-:Y:S04]  /*2bc00*/  LDGSTS.E [R82+0x11200], desc[UR16][R30.64], !P0 ;  /* 0x112000001e527fae */ /* 0x0003e8000c1a1010 */
[----:B------:R-:W5:Y:S01]  /*2bc10*/  LDL.64 R20, [R1+0x450] ;  /* 0x0004500001147983 */ /* 0x000f620000100a00 */
[----:B------:R-:W-:-:S03]  /*2bc20*/  ISETP.GE.U32.AND P0, PT, R4, 0x7ffffcb9, PT ;  /* 0x7ffffcb90400780c */ /* 0x000fc60003f06070 */
[----:B------:R-:W5:Y:S04]  /*2bc30*/  LDL.64 R30, [R1+0x3d0] ;  /* 0x0003d000011e7983 */ /* 0x000f680000100a00 */
[----:B------:R1:W-:Y:S04]  /*2bc40*/  LDGSTS.E [R82+0x11400], desc[UR16][R26.64], !P4 ;  /* 0x114000001a527fae */ /* 0x0003e8000e1a1010 */
[----:B------:R-:W5:Y:S04]  /*2bc50*/  LDL.64 R26, [R1+0x460] ;  /* 0x00046000011a7983 */ /* 0x000f680000100a00 */
[----:B---3--:R3:W-:Y:S04]  /*2bc60*/  LDGSTS.E [R82+0x11600], desc[UR16][R18.64], !P4 ;  /* 0x1160000012527fae */ /* 0x0087e8000e1a1010 */
[----:B------:R3:W-:Y:S04]  /*2bc70*/  LDGSTS.E [R82+0x11800], desc[UR16][R34.64], !P2 ;  /* 0x1180000022527fae */ /* 0x0007e8000d1a1010 */
[----:B--2---:R3:W-:Y:S04]  /*2bc80*/  LDGSTS.E [R82+0x11a00], desc[UR16][R16.64], !P2 ;  /* 0x11a0000010527fae */ /* 0x0047e8000d1a1010 */
[----:B------:R-:W2:Y:S01]  /*2bc90*/  LDL.64 R18, [R1+0x3d8] ;  /* 0x0003d80001127983 */ /* 0x000ea20000100a00 */
[----:B------:R-:W-:-:S02]  /*2bca0*/  IADD3 R4, PT, PT, R11, -0x2c9, RZ ;  /* 0xfffffd370b047810 */ /* 0x000fc40007ffe0ff */
[----:B------:R-:W1:Y:S01]  /*2bcb0*/  LDC R11, c[0x0][0x3a0] ;  /* 0x0000e800ff0b7b82 */ /* 0x000e620000000800 */
[----:B------:R-:W3:Y:S04]  /*2bcc0*/  LDL.64 R34, [R1+0x4a0] ;  /* 0x0004a00001227983 */ /* 0x000ee80000100a00 */
[----:B------:R-:W3:Y:S04]  /*2bcd0*/  LDL.64 R16, [R1+0x468] ;  /* 0x0004680001107983 */ /* 0x000ee80000100a00 */
[----:B----4-:R4:W-:Y:S01]  /*2bce0*/  LDGSTS.E [R82+0x11c00], desc[UR16][R14.64], !P0 ;  /* 0x11c000000e527fae */ /* 0x0109e2000c1a1010 */
[----:B------:R-:W-:-:S03]  /*2bcf0*/  ISETP.GE.U32.AND P4, PT, R4, 0x7ffffcb8, PT ;  /* 0x7ffffcb80400780c */ /* 0x000fc60003f86070 */
[----:B------:R-:W4:Y:S01]  /*2bd00*/  LDL.64 R14, [R1+0x3e0] ;  /* 0x0003e000010e7983 */ /* 0x000f220000100a00 */
[----:B------:R-:W-:Y:S02]  /*2bd10*/  VIADD R4, R10, 0xfffffd36 ;  /* 0xfffffd360a047836 */ /* 0x000fe40000000000 */
[----:B------:R-:W1:Y:S01]  /*2bd20*/  LDC R10, c[0x0][0x3a0] ;  /* 0x0000e800ff0a7b82 */ /* 0x000e620000000800 */
[----:B------:R1:W-:Y:S02]  /*2bd30*/  LDGSTS.E [R82+0x11e00], desc[UR16][R32.64], !P0 ;  /* 0x11e0000020527fae */ /* 0x0003e4000c1a1010 */
[----:B------:R-:W-:Y:S01]  /*2bd40*/  ISETP.GE.U32.AND P2, PT, R4, 0x7ffffcb7, PT ;  /* 0x7ffffcb70400780c */ /* 0x000fe20003f46070 */
[----:B------:R-:W-:-:S05]  /*2bd50*/  VIADD R4, R5, 0xfffffd35 ;  /* 0xfffffd3505047836 */ /* 0x000fca0000000000 */
[----:B------:R-:W-:Y:S02]  /*2bd60*/  ISETP.GE.U32.AND P0, PT, R4, 0x7ffffcb6, PT ;  /* 0x7ffffcb60400780c */ /* 0x000fe40003f06070 */
[----:B------:R-:W-:Y:S01]  /*2bd70*/  IADD3 R4, PT, PT, R9, -0x2cc, RZ ;  /* 0xfffffd3409047810 */ /* 0x000fe20007ffe0ff */
[----:B------:R-:W4:Y:S04]  /*2bd80*/  LDL.64 R32, [R1+0x3f0] ;  /* 0x0003f00001207983 */ /* 0x000f280000100a00 */
[----:B-----5:R1:W-:Y:S01]  /*2bd90*/  LDGSTS.E [R82+0x12000], desc[UR16][R24.64], !P4 ;  /* 0x1200000018527fae */ /* 0x0203e2000e1a1010 */
[----:B------:R-:W-:Y:S01]  /*2bda0*/  VIADD R5, R7, 0xfffffd32 ;  /* 0xfffffd3207057836 */ /* 0x000fe20000000000 */
[----:B------:R-:W5:Y:S02]  /*2bdb0*/  LDC R9, c[0x0][0x3a0] ;  /* 0x0000e800ff097b82 */ /* 0x000f640000000800 */
[----:B------:R1:W-:Y:S01]  /*2bdc0*/  LDGSTS.E [R82+0x12200], desc[UR16][R22.64], !P4 ;  /* 0x1220000016527fae */ /* 0x0003e2000e1a1010 */
[----:B------:R-:W-:-:S05]  /*2bdd0*/  ISETP.GE.U32.AND P4, PT, R4, 0x7ffffcb5, PT ;  /* 0x7ffffcb50400780c */ /* 0x000fca0003f86070 */
[----:B------:R-:W1:Y:S01]  /*2bde0*/  LDC R7, c[0x0][0x3a0] ;  /* 0x0000e800ff077b82 */ /* 0x000e620000000800 */
[----:B------:R-:W5:Y:S04]  /*2bdf0*/  LDL.64 R24, [R1+0x488] ;  /* 0x0004880001187983 */ /* 0x000f680000100a00 */
[----:B------:R-:W5:Y:S04]  /*2be00*/  LDL.64 R22, [R1+0x490] ;  /* 0x0004900001167983 */ /* 0x000f680000100a00 */
[----:B------:R1:W-:Y:S04]  /*2be10*/  LDGSTS.E [R82+0x12400], desc[UR16][R20.64], !P2 ;  /* 0x1240000014527fae */ /* 0x0003e8000d1a1010 */
[----:B------:R1:W-:Y:S04]  /*2be20*/  LDGSTS.E [R82+0x12600], desc[UR16][R30.64], !P2 ;  /* 0x126000001e527fae */ /* 0x0003e8000d1a1010 */
[----:B------:R-:W5:Y:S04]  /*2be30*/  LDL.64 R20, [R1+0x400] ;  /* 0x0004000001147983 */ /* 0x000f680000100a00 */
[----:B------:R-:W5:Y:S04]  /*2be40*/  LDL.64 R30, [R1+0x408] ;  /* 0x00040800011e7983 */ /* 0x000f680000100a00 */
[----:B------:R1:W-:Y:S04]  /*2be50*/  LDGSTS.E [R82+0x12800], desc[UR16][R26.64], !P0 ;  /* 0x128000001a527fae */ /* 0x0003e8000c1a1010 */
[----:B------:R-:W5:Y:S04]  /*2be60*/  LDL.64 R26, [R1+0x418] ;  /* 0x00041800011a7983 */ /* 0x000f680000100a00 */
[----:B--2---:R2:W-:Y:S04]  /*2be70*/  LDGSTS.E [R82+0x12a00], desc[UR16][R18.64], !P0 ;  /* 0x12a0000012527fae */ /* 0x0045e8000c1a1010 */
[----:B---3--:R2:W-:Y:S04]  /*2be80*/  LDGSTS.E [R82+0x12c00], desc[UR16][R16.64], !P4 ;  /* 0x12c0000010527fae */ /* 0x0085e8000e1a1010 */
[----:B------:R-:W3:Y:S04]  /*2be90*/  LDL.64 R18, [R1+0x4b8] ;  /* 0x0004b80001127983 */ /* 0x000ee80000100a00 */
[----:B------:R-:W2:Y:S04]  /*2bea0*/  LDL.64 R16, [R1+0x4c8] ;  /* 0x0004c80001107983 */ /* 0x000ea80000100a00 */
[----:B----4-:R4:W-:Y:S04]  /*2beb0*/  LDGSTS.E [R82+0x12e00], desc[UR16][R14.64], !P4 ;  /* 0x12e000000e527fae */ /* 0x0109e8000e1a1010 */
[----:B------:R-:W4:Y:S01]  /*2bec0*/  LDL.64 R14, [R1+0x428] ;  /* 0x00042800010e7983 */ /* 0x000f220000100a00 */
[----:B------:R-:W-:Y:S01]  /*2bed0*/  VIADD R4, R8, 0xfffffd33 ;  /* 0xfffffd3308047836 */ /* 0x000fe20000000000 */
[----:B------:R-:W-:Y:S01]  /*2bee0*/  ISETP.GE.U32.AND P2, PT, R5, 0x7ffffcb3, PT ;  /* 0x7ffffcb30500780c */ /* 0x000fe20003f46070 */
[----:B------:R-:W2:Y:S03]  /*2bef0*/  LDC R8, c[0x0][0x3a0] ;  /* 0x0000e800ff087b82 */ /* 0x000ea60000000800 */
[----:B------:R-:W-:-:S02]  /*2bf00*/  ISETP.GE.U32.AND P0, PT, R4, 0x7ffffcb4, PT ;  /* 0x7ffffcb40400780c */ /* 0x000fc40003f06070 */
[----:B------:R-:W-:-:S03]  /*2bf10*/  IADD3 R4, PT, PT, R6, -0x2cf, RZ ;  /* 0xfffffd3106047810 */ /* 0x000fc60007ffe0ff */
[----:B------:R-:W2:Y:S01]  /*2bf20*/  LDC R5, c[0x0][0x3a0] ;  /* 0x0000e800ff057b82 */ /* 0x000ea20000000800 */
[----:B------:R-:W-:Y:S01]  /*2bf30*/  ISETP.GE.U32.AND P4, PT, R4, 0x7ffffcb2, PT ;  /* 0x7ffffcb20400780c */ /* 0x000fe20003f86070 */
[----:B-1----:R-:W-:-:S06]  /*2bf40*/  VIADD R4, R12, 0xfffffd30 ;  /* 0xfffffd300c047836 */ /* 0x002fcc0000000000 */
[----:B------:R-:W1:Y:S01]  /*2bf50*/  LDC R6, c[0x0][0x3a0] ;  /* 0x0000e800ff067b82 */ /* 0x000e620000000800 */
[----:B-----5:R1:W-:Y:S07]  /*2bf60*/  LDGSTS.E [R82+0x13000], desc[UR16][R24.64], !P0 ;  /* 0x1300000018527fae */ /* 0x0203ee000c1a1010 */
[----:B------:R-:W5:Y:S01]  /*2bf70*/  LDC R12, c[0x0][0x3a0] ;  /* 0x0000e800ff0c7b82 */ /* 0x000f620000000800 */
[----:B------:R1:W-:Y:S01]  /*2bf80*/  LDGSTS.E [R82+0x13200], desc[UR16][R32.64], !P0 ;  /* 0x1320000020527fae */ /* 0x0003e2000c1a1010 */
[----:B------:R-:W-:Y:S01]  /*2bf90*/  ISETP.GE.U32.AND P0, PT, R4, 0x7ffffcb1, PT ;  /* 0x7ffffcb10400780c */ /* 0x000fe20003f06070 */
[----:B------:R-:W-:-:S02]  /*2bfa0*/  VIADD R4, R11, 0xfffffd2f ;  /* 0xfffffd2f0b047836 */ /* 0x000fc40000000000 */
[----:B------:R1:W-:Y:S03]  /*2bfb0*/  LDGSTS.E [R82+0x13400], desc[UR16][R22.64], !P2 ;  /* 0x1340000016527fae */ /* 0x0003e6000d1a1010 */
[----:B------:R-:W1:Y:S01]  /*2bfc0*/  LDC R11, c[0x0][0x3a0] ;  /* 0x0000e800ff0b7b82 */ /* 0x000e620000000800 */
[----:B------:R-:W5:Y:S04]  /*2bfd0*/  LDL.64 R24, [R1+0x4e0] ;  /* 0x0004e00001187983 */ /* 0x000f680000100a00 */
[----:B------:R-:W5:Y:S04]  /*2bfe0*/  LDL.64 R32, [R1+0x440] ;  /* 0x0004400001207983 */ /* 0x000f680000100a00 */
[----:B------:R-:W5:Y:S04]  /*2bff0*/  LDL.64 R22, [R1+0x4f0] ;  /* 0x0004f00001167983 */ /* 0x000f680000100a00 */
[----:B------:R1:W-:Y:S01]  /*2c000*/  LDGSTS.E [R82+0x13600], desc[UR16][R20.64], !P2 ;  /* 0x1360000014527fae */ /* 0x0003e2000d1a1010 */
[----:B------:R-:W-:-:S03]  /*2c010*/  ISETP.GE.U32.AND P2, PT, R4, 0x7ffffcb0, PT ;  /* 0x7ffffcb00400780c */ /* 0x000fc60003f46070 */
[----:B------:R1:W-:Y:S04]  /*2c020*/  LDGSTS.E [R82+0x13800], desc[UR16][R34.64], !P4 ;  /* 0x1380000022527fae */ /* 0x0003e8000e1a1010 */
[----:B------:R1:W-:Y:S04]  /*2c030*/  LDGSTS.E [R82+0x13a00], desc[UR16][R30.64], !P4 ;  /* 0x13a000001e527fae */ /* 0x0003e8000e1a1010 */
[----:B------:R-:W5:Y:S01]  /*2c040*/  LDL.64 R20, [R1+0x458] ;  /* 0x0004580001147983 */ /* 0x000f620000100a00 */
[----:B------:R-:W-:Y:S02]  /*2c050*/  IADD3 R4, PT, PT, R10, -0x2d2, RZ ;  /* 0xfffffd2e0a047810 */ /* 0x000fe40007ffe0ff */
[----:B------:R-:W1:Y:S01]  /*2c060*/  LDC R10, c[0x0][0x3a0] ;  /* 0x0000e800ff0a7b82 */ /* 0x000e620000000800 */
[----:B------:R-:W5:Y:S04]  /*2c070*/  LDL.64 R34, [R1+0x530] ;  /* 0x0005300001227983 */ /* 0x000f680000100a00 */
        /* <DEDUP_REMOVED lines=9> */
[----:B------:R-:W-:Y:S01]  /*2c110*/  ISETP.GE.U32.AND P4, PT, R4, 0x7ffffcaf, PT ;  /* 0x7ffffcaf0400780c */ /* 0x000fe20003f86070 */
[----:B------:R-:W-:-:S05]  /*2c120*/  VIADD R4, R5, 0xfffffd2d ;  /* 0xfffffd2d05047836 */ /* 0x000fca0000000000 */
[----:B------:R-:W-:Y:S01]  /*2c130*/  ISETP.GE.U32.AND P0, PT, R4, 0x7ffffcae, PT ;  /* 0x7ffffcae0400780c */ /* 0x000fe20003f06070 */
[----:B------:R-:W-:Y:S02]  /*2c140*/  VIADD R4, R9, 0xfffffd2c ;  /* 0xfffffd2c09047836 */ /* 0x000fe40000000000 */
[----:B------:R-:W-:Y:S01]  /*2c150*/  VIADD R5, R7, 0xfffffd2a ;  /* 0xfffffd2a07057836 */ /* 0x000fe20000000000 */
[----:B------:R-:W1:Y:S02]  /*2c160*/  LDC R9, c[0x0][0x3a0] ;  /* 0x0000e800ff097b82 */ /* 0x000e640000000800 */
[----:B------:R-:W-:Y:S02]  /*2c170*/  ISETP.GE.U32.AND P2, PT, R4, 0x7ffffcad, PT ;  /* 0x7ffffcad0400780c */ /* 0x000fe40003f46070 */
[----:B------:R-:W-:-:S04]  /*2c180*/  IADD3 R4, PT, PT, R8, -0x2d5, RZ ;  /* 0xfffffd2b08047810 */ /* 0x000fc80007ffe0ff */
[----:B------:R-:W1:Y:S01]  /*2c190*/  LDC R8, c[0x0][0x3a0] ;  /* 0x0000e800ff087b82 */ /* 0x000e620000000800 */
[----:B-----5:R1:W-:Y:S07]  /*2c1a0*/  LDGSTS.E [R82+0x14400], desc[UR16][R24.64], !P4 ;  /* 0x1440000018527fae */ /* 0x0203ee000e1a1010 */
[----:B------:R-:W5:Y:S01]  /*2c1b0*/  LDC R7, c[0x0][0x3a0] ;  /* 0x0000e800ff077b82 */ /* 0x000f620000000800 */
[----:B------:R1:W-:Y:S04]  /*2c1c0*/  LDGSTS.E [R82+0x14600], desc[UR16][R32.64], !P4 ;  /* 0x1460000020527fae */ /* 0x0003e8000e1a1010 */
[----:B------:R1:W-:Y:S04]  /*2c1d0*/  LDGSTS.E [R82+0x14800], desc[UR16][R22.64], !P0 ;  /* 0x1480000016527fae */ /* 0x0003e8000c1a1010 */
[----:B------:R-:W5:Y:S04]  /*2c1e0*/  LDL.64 R24, [R1+0x480] ;  /* 0x0004800001187983 */ /* 0x000f680000100a00 */
[----:B------:R-:W5:Y:S04]  /*2c1f0*/  LDL.64 R32, [R1+0x4a8] ;  /* 0x0004a80001207983 */ /* 0x000f680000100a00 */
[----:B------:R-:W5:Y:S04]  /*2c200*/  LDL.64 R22, [R1+0x498] ;  /* 0x0004980001167983 */ /* 0x000f680000100a00 */
[----:B------:R1:W-:Y:S01]  /*2c210*/  LDGSTS.E [R82+0x14a00], desc[UR16][R20.64], !P0 ;  /* 0x14a0000014527fae */ /* 0x0003e2000c1a1010 */
[----:B------:R-:W-:-:S02]  /*2c220*/  ISETP.GE.U32.AND P0, PT, R4, 0x7ffffcac, PT ;  /* 0x7ffffcac0400780c */ /* 0x000fc40003f06070 */
[----:B------:R-:W-:Y:S01]  /*2c230*/  ISETP.GE.U32.AND P4, PT, R5, 0x7ffffcab, PT ;  /* 0x7ffffcab0500780c */ /* 0x000fe20003f86070 */
[----:B------:R2:W-:Y:S04]  /*2c240*/  LDGSTS.E [R82+0x14c00], desc[UR16][R30.64], !P2 ;  /* 0x14c000001e527fae */ /* 0x0005e8000d1a1010 */
[----:B------:R-:W5:Y:S01]  /*2c250*/  LDL.64 R20, [R1+0x540] ;  /* 0x0005400001147983 */ /* 0x000f620000100a00 */
[----:B-1----:R-:W-:Y:S01]  /*2c260*/  VIADD R4, R6, 0xfffffd29 ;  /* 0xfffffd2906047836 */ /* 0x002fe20000000000 */
[----:B------:R-:W1:Y:S02]  /*2c270*/  LDC R5, c[0x0][0x3a0] ;  /* 0x0000e800ff057b82 */ /* 0x000e640000000800 */
[----:B------:R-:W5:Y:S06]  /*2c280*/  LDL.64 R30, [R1+0x5b0] ;  /* 0x0005b000011e7983 */ /* 0x000f6c0000100a00 */
[----:B------:R-:W1:Y:S01]  /*2c290*/  LDC R6, c[0x0][0x3a0] ;  /* 0x0000e800ff067b82 */ /* 0x000e620000000800 */
[----:B--2---:R2:W-:Y:S04]  /*2c2a0*/  LDGSTS.E [R82+0x14e00], desc[UR16][R18.64], !P2 ;  /* 0x14e0000012527fae */ /* 0x0045e8000d1a1010 */
[----:B---3--:R2:W-:Y:S04]  /*2c2b0*/  LDGSTS.E [R82+0x15000], desc[UR16][R16.64], !P0 ;  /* 0x1500000010527fae */ /* 0x0085e8000c1a1010 */
[----:B------:R-:W3:Y:S04]  /*2c2c0*/  LDL.64 R18, [R1+0x4b0] ;  /* 0x0004b00001127983 */ /* 0x000ee80000100a00 */
[----:B------:R2:W-:Y:S04]  /*2c2d0*/  LDGSTS.E [R82+0x15200], desc[UR16][R26.64], !P0 ;  /* 0x152000001a527fae */ /* 0x0005e8000c1a1010 */
[----:B------:R-:W2:Y:S04]  /*2c2e0*/  LDL.64 R16, [R1+0x5a8] ;  /* 0x0005a80001107983 */ /* 0x000ea80000100a00 */
[----:B----4-:R4:W-:Y:S04]  /*2c2f0*/  LDGSTS.E [R82+0x15400], desc[UR16][R14.64], !P4 ;  /* 0x154000000e527fae */ /* 0x0109e8000e1a1010 */
[----:B------:R-:W4:Y:S04]  /*2c300*/  LDL.64 R26, [R1+0x4c0] ;  /* 0x0004c000011a7983 */ /* 0x000f280000100a00 */
[----:B------:R-:W4:Y:S01]  /*2c310*/  LDL.64 R14, [R1+0x5a0] ;  /* 0x0005a000010e7983 */ /* 0x000f220000100a00 */
[----:B------:R-:W-:-:S02]  /*2c320*/  ISETP.GE.U32.AND P2, PT, R4, 0x7ffffcaa, PT ;  /* 0x7ffffcaa0400780c */ /* 0x000fc40003f46070 */
[----:B------:R-:W-:Y:S02]  /*2c330*/  IADD3 R4, PT, PT, R12, -0x2d8, RZ ;  /* 0xfffffd280c047810 */ /* 0x000fe40007ffe0ff */
[----:B------:R-:W2:Y:S02]  /*2c340*/  LDC R12, c[0x0][0x3a0] ;  /* 0x0000e800ff0c7b82 */ /* 0x000ea40000000800 */
[----:B------:R-:W-:Y:S01]  /*2c350*/  ISETP.GE.U32.AND P0, PT, R4, 0x7ffffca9, PT ;  /* 0x7ffffca90400780c */ /* 0x000fe20003f06070 */
[----:B------:R-:W-:-:S05]  /*2c360*/  VIADD R4, R11, 0xfffffd27 ;  /* 0xfffffd270b047836 */ /* 0x000fca0000000000 */
[----:B------:R-:W2:Y:S01]  /*2c370*/  LDC R11, c[0x0][0x3a0] ;  /* 0x0000e800ff0b7b82 */ /* 0x000ea20000000800 */
[----:B-----5:R1:W-:Y:S01]  /*2c380*/  LDGSTS.E [R82+0x15600], desc[UR16][R24.64], !P4 ;  /* 0x1560000018527fae */ /* 0x0203e2000e1a1010 */
[----:B------:R-:W-:Y:S01]  /*2c390*/  ISETP.GE.U32.AND P4, PT, R4, 0x7ffffca8, PT ;  /* 0x7ffffca80400780c */ /* 0x000fe20003f86070 */
[----:B------:R-:W-:Y:S02]  /*2c3a0*/  VIADD R4, R10, 0xfffffd26 ;  /* 0xfffffd260a047836 */ /* 0x000fe40000000000 */
[----:B------:R2:W-:Y:S03]  /*2c3b0*/  LDGSTS.E [R82+0x15800], desc[UR16][R34.64], !P2 ;  /* 0x1580000022527fae */ /* 0x0005e6000d1a1010 */
[----:B------:R-:W5:Y:S01]  /*2c3c0*/  LDC R10, c[0x0][0x3a0] ;  /* 0x0000e800ff0a7b82 */ /* 0x000f620000000800 */
[----:B------:R2:W-:Y:S04]  /*2c3d0*/  LDGSTS.E [R82+0x15a00], desc[UR16][R22.64], !P2 ;  /* 0x15a0000016527fae */ /* 0x0005e8000d1a1010 */
[----:B------:R-:W5:Y:S01]  /*2c3e0*/  LDL.64 R24, [R1+0x4d0] ;  /* 0x0004d00001187983 */ /* 0x000f620000100a00 */
[----:B------:R-:W-:-:S02]  /*2c3f0*/  ISETP.GE.U32.AND P2, PT, R4, 0x7ffffca7, PT ;  /* 0x7ffffca70400780c */ /* 0x000fc40003f46070 */
[----:B-1----:R-:W-:Y:S01]  /*2c400*/  IADD3 R4, PT, PT, R5, -0x2db, RZ ;  /* 0xfffffd2505047810 */ /* 0x002fe20007ffe0ff */
[----:B------:R-:W5:Y:S04]  /*2c410*/  LDL.64 R34, [R1+0x580] ;  /* 0x0005800001227983 */ /* 0x000f680000100a00 */
[----:B------:R-:W5:Y:S04]  /*2c420*/  LDL.64 R22, [R1+0x598] ;  /* 0x0005980001167983 */ /* 0x000f680000100a00 */
[----:B------:R1:W-:Y:S04]  /*2c430*/  LDGSTS.E [R82+0x15c00], desc[UR16][R20.64], !P0 ;  /* 0x15c0000014527fae */ /* 0x0003e8000c1a1010 */
[----:B------:R1:W-:Y:S01]  /*2c440*/  LDGSTS.E [R82+0x15e00], desc[UR16][R32.64], !P0 ;  /* 0x15e0000020527fae */ /* 0x0003e2000c1a1010 */
[----:B------:R-:W-:-:S03]  /*2c450*/  ISETP.GE.U32.AND P0, PT, R4, 0x7ffffca6, PT ;  /* 0x7ffffca60400780c */ /* 0x000fc60003f06070 */
[----:B------:R1:W-:Y:S04]  /*2c460*/  LDGSTS.E [R82+0x16000], desc[UR16][R30.64], !P4 ;  /* 0x160000001e527fae */ /* 0x0003e8000e1a1010 */
[----:B------:R-:W5:Y:S04]  /*2c470*/  LDL.64 R20, [R1+0x4d8] ;  /* 0x0004d80001147983 */ /* 0x000f680000100a00 */
[----:B------:R-:W5:Y:S04]  /*2c480*/  LDL.64 R32, [R1+0x590] ;  /* 0x0005900001207983 */ /* 0x000f680000100a00 */
[----:B------:R-:W5:Y:S04]  /*2c490*/  LDL.64 R30, [R1+0x4e8] ;  /* 0x0004e800011e7983 */ /* 0x000f680000100a00 */
[----:B---3--:R1:W-:Y:S04]  /*2c4a0*/  LDGSTS.E [R82+0x16200], desc[UR16][R18.64], !P4 ;  /* 0x1620000012527fae */ /* 0x0083e8000e1a1010 */
[----:B--2---:R1:W-:Y:S04]  /*2c4b0*/  LDGSTS.E [R82+0x16400], desc[UR16][R16.64], !P2 ;  /* 0x1640000010527fae */ /* 0x0043e8000d1a1010 */
[----:B------:R-:W2:Y:S04]  /*2c4c0*/  LDL.64 R18, [R1+0x588] ;  /* 0x0005880001127983 */ /* 0x000ea80000100a00 */
[----:B----4-:R1:W-:Y:S04]  /*2c4d0*/  LDGSTS.E [R82+0x16600], desc[UR16][R26.64], !P2 ;  /* 0x166000001a527fae */ /* 0x0103e8000d1a1010 */
[----:B------:R-:W3:Y:S04]  /*2c4e0*/  LDL.64 R16, [R1+0x4f8] ;  /* 0x0004f80001107983 */ /* 0x000ee80000100a00 */
[----:B------:R1:W-:Y:S01]  /*2c4f0*/  LDGSTS.E [R82+0x16800], desc[UR16][R14.64], !P0 ;  /* 0x168000000e527fae */ /* 0x0003e2000c1a1010 */
[----:B------:R-:W-:Y:S01]  /*2c500*/  VIADD R4, R9, 0xfffffd24 ;  /* 0xfffffd2409047836 */ /* 0x000fe20000000000 */
[----:B------:R-:W-:Y:S01]  /*2c510*/  IADD3 R5, PT, PT, R7, -0x2de, RZ ;  /* 0xfffffd2207057810 */ /* 0x000fe20007ffe0ff */
[----:B------:R-:W4:Y:S01]  /*2c520*/  LDC R9, c[0x0][0x3a0] ;  /* 0x0000e800ff097b82 */ /* 0x000f220000000800 */
[----:B------:R-:W4:Y:S04]  /*2c530*/  LDL.64 R26, [R1+0x578] ;  /* 0x00057800011a7983 */ /* 0x000f280000100a00 */
[----:B------:R-:W4:Y:S01]  /*2c540*/  LDL.64 R14, [R1+0x508] ;  /* 0x00050800010e7983 */ /* 0x000f220000100a00 */
[----:B------:R-:W-:Y:S01]  /*2c550*/  ISETP.GE.U32.AND P4, PT, R4, 0x7ffffca5, PT ;  /* 0x7ffffca50400780c */ /* 0x000fe20003f86070 */
[----:B------:R-:W-:Y:S01]  /*2c560*/  VIADD R4, R8, 0xfffffd23 ;  /* 0xfffffd2308047836 */ /* 0x000fe20000000000 */
[----:B------:R-:W-:Y:S01]  /*2c570*/  ISETP.GE.U32.AND P2, PT, R5, 0x7ffffca3, PT ;  /* 0x7ffffca30500780c */ /* 0x000fe20003f46070 */
[----:B------:R-:W1:Y:S08]  /*2c580*/  LDC R8, c[0x0][0x3a0] ;  /* 0x0000e800ff087b82 */ /* 0x000e700000000800 */
[----:B------:R-:W1:Y:S08]  /*2c590*/  LDC R5, c[0x0][0x3a0] ;  /* 0x0000e800ff057b82 */ /* 0x000e700000000800 */
[----:B------:R-:W1:Y:S01]  /*2c5a0*/  LDC R7, c[0x0][0x3a0] ;  /* 0x0000e800ff077b82 */ /* 0x000e620000000800 */
[----:B-----5:R1:W-:Y:S01]  /*2c5b0*/  LDGSTS.E [R82+0x16a00], desc[UR16][R24.64], !P0 ;  /* 0x16a0000018527fae */ /* 0x0203e2000c1a1010 */
[----:B------:R-:W-:Y:S01]  /*2c5c0*/  ISETP.GE.U32.AND P0, PT, R4, 0x7ffffca4, PT ;  /* 0x7ffffca40400780c */ /* 0x000fe20003f06070 */
[----:B------:R-:W-:-:S05]  /*2c5d0*/  VIADD R4, R6, 0xfffffd21 ;  /* 0xfffffd2106047836 */ /* 0x000fca0000000000 */
[----:B------:R-:W5:Y:S01]  /*2c5e0*/  LDC R6, c[0x0][0x3a0] ;  /* 0x0000e800ff067b82 */ /* 0x000f620000000800 */
[----:B------:R1:W-:Y:S04]  /*2c5f0*/  LDGSTS.E [R82+0x16c00], desc[UR16][R22.64], !P4 ;  /* 0x16c0000016527fae */ /* 0x0003e8000e1a1010 */
[----:B------:R-:W5:Y:S04]  /*2c600*/  LDL.64 R24, [R1+0x510] ;  /* 0x0005100001187983 */ /* 0x000f680000100a00 */
[----:B------:R-:W5:Y:S04]  /*2c610*/  LDL.64 R22, [R1+0x5b8] ;  /* 0x0005b80001167983 */ /* 0x000f680000100a00 */
[----:B------:R1:W-:Y:S01]  /*2c620*/  LDGSTS.E [R82+0x16e00], desc[UR16][R20.64], !P4 ;  /* 0x16e0000014527fae */ /* 0x0003e2000e1a1010 */
[----:B------:R-:W-:-:S03]  /*2c630*/  ISETP.GE.U32.AND P4, PT, R4, 0x7ffffca2, PT ;  /* 0x7ffffca20400780c */ /* 0x000fc60003f86070 */
[----:B------:R1:W-:Y:S04]  /*2c640*/  LDGSTS.E [R82+0x17000], desc[UR16][R32.64], !P0 ;  /* 0x1700000020527fae */ /* 0x0003e8000c1a1010 */
[----:B------:R1:W-:Y:S04]  /*2c650*/  LDGSTS.E [R82+0x17200], desc[UR16][R30.64], !P0 ;  /* 0x172000001e527fae */ /* 0x0003e8000c1a1010 */
[----:B------:R-:W5:Y:S04]  /*2c660*/  LDL.64 R20, [R1+0x520] ;  /* 0x0005200001147983 */ /* 0x000f680000100a00 */
[----:B------:R-:W5:Y:S04]  /*2c670*/  LDL.64 R32, [R1+0x5c8] ;  /* 0x0005c80001207983 */ /* 0x000f680000100a00 */
[----:B------:R-:W5:Y:S04]  /*2c680*/  LDL.64 R30, [R1+0x538] ;  /* 0x00053800011e7983 */ /* 0x000f680000100a00 */
[----:B--2---:R2:W-:Y:S04]  /*2c690*/  LDGSTS.E [R82+0x17400], desc[UR16][R18.64], !P2 ;  /* 0x1740000012527fae */ /* 0x0045e8000d1a1010 */
[----:B---3--:R2:W-:Y:S04]  /*2c6a0*/  LDGSTS.E [R82+0x17600], desc[UR16][R16.64], !P2 ;  /* 0x1760000010527fae */ /* 0x0085e8000d1a1010 */
[----:B------:R-:W3:Y:S04]  /*2c6b0*/  LDL.64 R18, [R1+0x5d0] ;  /* 0x0005d00001127983 */ /* 0x000ee80000100a00 */
[----:B------:R2:W-:Y:S04]  /*2c6c0*/  LDGSTS.E [R82+0x17800], desc[UR16][R34.64], !P4 ;  /* 0x1780000022527fae */ /* 0x0005e8000e1a1010 */
[----:B------:R-:W2:Y:S04]  /*2c6d0*/  LDL.64 R16, [R1+0x548] ;  /* 0x0005480001107983 */ /* 0x000ea80000100a00 */
[----:B----4-:R4:W-:Y:S01]  /*2c6e0*/  LDGSTS.E [R82+0x17a00], desc[UR16][R14.64], !P4 ;  /* 0x17a000000e527fae */ /* 0x0109e2000e1a1010 */
[----:B------:R-:W-:-:S02]  /*2c6f0*/  VIADD R4, R12, 0xfffffd20 ;  /* 0xfffffd200c047836 */ /* 0x000fc40000000000 */
[----:B------:R-:W2:Y:S01]  /*2c700*/  LDC R12, c[0x0][0x3a0] ;  /* 0x0000e800ff0c7b82 */ /* 0x000ea20000000800 */
[----:B------:R-:W4:Y:S04]  /*2c710*/  LDL.64 R34, [R1+0x608] ;  /* 0x0006080001227983 */ /* 0x000f280000100a00 */
[----:B------:R-:W4:Y:S01]  /*2c720*/  LDL.64 R14, [R1+0x5e0] ;  /* 0x0005e000010e7983 */ /* 0x000f220000100a00 */
[----:B------:R-:W-:Y:S02]  /*2c730*/  ISETP.GE.U32.AND P0, PT, R4, 0x7ffffca1, PT ;  /* 0x7ffffca10400780c */ /* 0x000fe40003f06070 */
[----:B------:R-:W-:Y:S02]  /*2c740*/  IADD3 R4, PT, PT, R11, -0x2e1, RZ ;  /* 0xfffffd1f0b047810 */ /* 0x000fe40007ffe0ff */
[----:B------:R-:W2:Y:S02]  /*2c750*/  LDC R11, c[0x0][0x3a0] ;  /* 0x0000e800ff0b7b82 */ /* 0x000ea40000000800 */
[----:B------:R-:W-:Y:S01]  /*2c760*/  ISETP.GE.U32.AND P2, PT, R4, 0x7ffffca0, PT ;  /* 0x7ffffca00400780c */ /* 0x000fe20003f46070 */
[----:B------:R-:W-:-:S05]  /*2c770*/  VIADD R4, R10, 0xfffffd1e ;  /* 0xfffffd1e0a047836 */ /* 0x000fca0000000000 */
[----:B------:R-:W-:Y:S01]  /*2c780*/  ISETP.GE.U32.AND P4, PT, R4, 0x7ffffc9f, PT ;  /* 0x7ffffc9f0400780c */ /* 0x000fe20003f86070 */
[----:B------:R2:W-:Y:S01]  /*2c790*/  LDGSTS.E [R82+0x17c00], desc[UR16][R26.64], !P0 ;  /* 0x17c000001a527fae */ /* 0x0005e2000c1a1010 */
[----:B-1----:R-:W-:Y:S01]  /*2c7a0*/  VIADD R4, R5, 0xfffffd1d ;  /* 0xfffffd1d05047836 */ /* 0x002fe20000000000 */
[----:B------:R-:W1:Y:S02]  /*2c7b0*/  LDC R10, c[0x0][0x3a0] ;  /* 0x0000e800ff0a7b82 */ /* 0x000e640000000800 */
[----:B-----5:R1:W-:Y:S04]  /*2c7c0*/  LDGSTS.E [R82+0x17e00], desc[UR16][R24.64], !P0 ;  /* 0x17e0000018527fae */ /* 0x0203e8000c1a1010 */
[----:B------:R-:W5:Y:S01]  /*2c7d0*/  LDL.64 R26, [R1+0x550] ;  /* 0x00055000011a7983 */ /* 0x000f620000100a00 */
[----:B------:R-:W-:-:S03]  /*2c7e0*/  ISETP.GE.U32.AND P0, PT, R4, 0x7ffffc9e, PT ;  /* 0x7ffffc9e0400780c */ /* 0x000fc60003f06070 */
[----:B------:R1:W-:Y:S04]  /*2c7f0*/  LDGSTS.E [R82+0x18000], desc[UR16][R22.64], !P2 ;  /* 0x1800000016527fae */ /* 0x0003e8000d1a1010 */
[----:B------:R-:W5:Y:S01]  /*2c800*/  LDL.64 R24, [R1+0x5f0] ;  /* 0x0005f00001187983 */ /* 0x000f620000100a00 */
[----:B------:R-:W-:Y:S01]  /*2c810*/  IADD3 R4, PT, PT, R9, -0x2e4, RZ ;  /* 0xfffffd1c09047810 */ /* 0x000fe20007ffe0ff */
[----:B------:R-:W-:Y:S01]  /*2c820*/  VIADD R5, R7, 0xfffffd1a ;  /* 0xfffffd1a07057836 */ /* 0x000fe20000000000 */
[----:B------:R-:W1:Y:S01]  /*2c830*/  LDC R9, c[0x0][0x3a0] ;  /* 0x0000e800ff097b82 */ /* 0x000e620000000800 */
[----:B------:R-:W5:Y:S07]  /*2c840*/  LDL.64 R22, [R1+0x558] ;  /* 0x0005580001167983 */ /* 0x000f6e0000100a00 */
[----:B------:R-:W1:Y:S01]  /*2c850*/  LDC R7, c[0x0][0x3a0] ;  /* 0x0000e800ff077b82 */ /* 0x000e620000000800 */
[----:B------:R1:W-:Y:S01]  /*2c860*/  LDGSTS.E [R82+0x18200], desc[UR16][R20.64], !P2 ;  /* 0x1820000014527fae */ /* 0x0003e2000d1a1010 */
[----:B------:R-:W-:-:S03]  /*2c870*/  ISETP.GE.U32.AND P2, PT, R4, 0x7ffffc9d, PT ;  /* 0x7ffffc9d0400780c */ /* 0x000fc60003f46070 */
[----:B------:R1:W-:Y:S04]  /*2c880*/  LDGSTS.E [R82+0x18400], desc[UR16][R32.64], !P4 ;  /* 0x1840000020527fae */ /* 0x0003e8000e1a1010 */
[----:B------:R1:W-:Y:S04]  /*2c890*/  LDGSTS.E [R82+0x18600], desc[UR16][R30.64], !P4 ;  /* 0x186000001e527fae */ /* 0x0003e8000e1a1010 */
[----:B------:R-:W5:Y:S01]  /*2c8a0*/  LDL.64 R20, [R1+0x600] ;  /* 0x0006000001147983 */ /* 0x000f620000100a00 */
[----:B------:R-:W-:-:S03]  /*2c8b0*/  VIADD R4, R8, 0xfffffd1b ;  /* 0xfffffd1b08047836 */ /* 0x000fc60000000000 */
[----:B------:R-:W5:Y:S04]  /*2c8c0*/  LDL.64 R32, [R1+0x638] ;  /* 0x0006380001207983 */ /* 0x000f680000100a00 */
[----:B------:R-:W5:Y:S01]  /*2c8d0*/  LDL.64 R30, [R1+0x570] ;  /* 0x00057000011e7983 */ /* 0x000f620000100a00 */
[----:B------:R-:W-:Y:S01]  /*2c8e0*/  ISETP.GE.U32.AND P4, PT, R5, 0x7ffffc9b, PT ;  /* 0x7ffffc9b0500780c */ /* 0x000fe20003f86070 */
[----:B------:R-:W1:Y:S08]  /*2c8f0*/  LDC R8, c[0x0][0x3a0] ;  /* 0x0000e800ff087b82 */ /* 0x000e700000000800 */
[----:B------:R-:W1:Y:S01]  /*2c900*/  LDC R5, c[0x0][0x3a0] ;  /* 0x0000e800ff057b82 */ /* 0x000e620000000800 */
[----:B---3--:R3:W-:Y:S04]  /*2c910*/  LDGSTS.E [R82+0x18800], desc[UR16][R18.64], !P0 ;  /* 0x1880000012527fae */ /* 0x0087e8000c1a1010 */
[----:B--2---:R3:W-:Y:S04]  /*2c920*/  LDGSTS.E [R82+0x18a00], desc[UR16][R16.64], !P0 ;  /* 0x18a0000010527fae */ /* 0x0047e8000c1a1010 */
[----:B------:R-:W2:Y:S04]  /*2c930*/  LDL.64 R18, [R1+0x568] ;  /* 0x0005680001127983 */ /* 0x000ea80000100a00 */
[----:B------:R-:W3:Y:S04]  /*2c940*/  LDL.64 R16, [R1+0x618] ;  /* 0x0006180001107983 */ /* 0x000ee80000100a00 */
[----:B----4-:R4:W-:Y:S04]  /*2c950*/  LDGSTS.E [R82+0x18c00], desc[UR16][R14.64], !P2 ;  /* 0x18c000000e527fae */ /* 0x0109e8000d1a1010 */
[----:B------:R-:W4:Y:S01]  /*2c960*/  LDL.64 R14, [R1+0x628] ;  /* 0x00062800010e7983 */ /* 0x000f220000100a00 */
[----:B------:R-:W-:-:S02]  /*2c970*/  ISETP.GE.U32.AND P0, PT, R4, 0x7ffffc9c, PT ;  /* 0x7ffffc9c0400780c */ /* 0x000fc40003f06070 */
[----:B------:R-:W-:Y:S02]  /*2c980*/  IADD3 R4, PT, PT, R6, -0x2e7, RZ ;  /* 0xfffffd1906047810 */ /* 0x000fe40007ffe0ff */
[----:B------:R-:W1:Y:S01]  /*2c990*/  LDC R6, c[0x0][0x3a0] ;  /* 0x0000e800ff067b82 */ /* 0x000e620000000800 */
[----:B-----5:R1:W-:Y:S01]  /*2c9a0*/  LDGSTS.E [R82+0x18e00], desc[UR16][R26.64], !P2 ;  /* 0x18e000001a527fae */ /* 0x0203e2000d1a1010 */
[----:B------:R-:W-:Y:S01]  /*2c9b0*/  ISETP.GE.U32.AND P2, PT, R4, 0x7ffffc9a, PT ;  /* 0x7ffffc9a0400780c */ /* 0x000fe20003f46070 */
[----:B------:R-:W-:-:S05]  /*2c9c0*/  VIADD R4, R12, 0xfffffd18 ;  /* 0xfffffd180c047836 */ /* 0x000fca0000000000 */
[----:B------:R-:W5:Y:S01]  /*2c9d0*/  LDC R12, c[0x0][0x3a0] ;  /* 0x0000e800ff0c7b82 */ /* 0x000f620000000800 */
[----:B------:R1:W-:Y:S04]  /*2c9e0*/  LDGSTS.E [R82+0x19000], desc[UR16][R24.64], !P0 ;  /* 0x1900000018527fae */ /* 0x0003e8000c1a1010 */
[----:B------:R-:W5:Y:S04]  /*2c9f0*/  LDL.64 R26, [R1+0x5c0] ;  /* 0x0005c000011a7983 */ /* 0x000f680000100a00 */
[----:B------:R1:W-:Y:S01]  /*2ca00*/  LDGSTS.E [R82+0x19200], desc[UR16][R22.64], !P0 ;  /* 0x1920000016527fae */ /* 0x0003e2000c1a1010 */
[----:B------:R-:W-:-:S03]  /*2ca10*/  ISETP.GE.U32.AND P0, PT, R4, 0x7ffffc99, PT ;  /* 0x7ffffc990400780c */ /* 0x000fc60003f06070 */
[----:B------:R-:W5:Y:S01]  /*2ca20*/  LDL.64 R24, [R1+0x5d8] ;  /* 0x0005d80001187983 */ /* 0x000f620000100a00 */
[----:B------:R-:W-:Y:S02]  /*2ca30*/  VIADD R4, R11, 0xfffffd17 ;  /* 0xfffffd170b047836 */ /* 0x000fe40000000000 */
[----:B------:R-:W2:Y:S01]  /*2ca40*/  LDC R11, c[0x0][0x3a0] ;  /* 0x0000e800ff0b7b82 */ /* 0x000ea20000000800 */
[----:B------:R-:W5:Y:S04]  /*2ca50*/  LDL.64 R22, [R1+0x640] ;  /* 0x0006400001167983 */ /* 0x000f680000100a00 */
[----:B------:R1:W-:Y:S04]  /*2ca60*/  LDGSTS.E [R82+0x19400], desc[UR16][R20.64], !P4 ;  /* 0x1940000014527fae */ /* 0x0003e8000e1a1010 */
[----:B------:R2:W-:Y:S01]  /*2ca70*/  LDGSTS.E [R82+0x19600], desc[UR16][R36.64], !P4 ;  /* 0x1960000024527fae */ /* 0x0005e2000e1a1010 */
[----:B------:R-:W-:-:S03]  /*2ca80*/  ISETP.GE.U32.AND P4, PT, R4, 0x7ffffc98, PT ;  /* 0x7ffffc980400780c */ /* 0x000fc60003f86070 */
[----:B------:R2:W-:Y:S04]  /*2ca90*/  LDGSTS.E [R82+0x19800], desc[UR16][R34.64], !P2 ;  /* 0x1980000022527fae */ /* 0x0005e8000d1a1010 */
[----:B------:R-:W5:Y:S01]  /*2caa0*/  LDL.64 R20, [R1+0x5e8] ;  /* 0x0005e80001147983 */ /* 0x000f620000100a00 */
[----:B-1----:R-:W-:Y:S02]  /*2cab0*/  IADD3 R4, PT, PT, R10, -0x2ea, RZ ;  /* 0xfffffd160a047810 */ /* 0x002fe40007ffe0ff */
[----:B------:R-:W1:Y:S01]  /*2cac0*/  LDC R10, c[0x0][0x3a0] ;  /* 0x0000e800ff0a7b82 */ /* 0x000e620000000800 */
        /* <DEDUP_REMOVED lines=8> */
[----:B------:R-:W-:-:S03]  /*2cb50*/  ISETP.GE.U32.AND P2, PT, R4, 0x7ffffc97, PT ;  /* 0x7ffffc970400780c */ /* 0x000fc60003f46070 */
[----:B------:R-:W4:Y:S04]  /*2cb60*/  LDL.64 R30, [R1+0x610] ;  /* 0x00061000011e7983 */ /* 0x000f280000100a00 */
[----:B------:R-:W4:Y:S01]  /*2cb70*/  LDL.64 R14, [R1+0x660] ;  /* 0x00066000010e7983 */ /* 0x000f220000100a00 */
[----:B------:R-:W-:-:S05]  /*2cb80*/  VIADD R4, R5, 0xfffffd15 ;  /* 0xfffffd1505047836 */ /* 0x000fca0000000000 */
[----:B------:R-:W-:Y:S01]  /*2cb90*/  ISETP.GE.U32.AND P0, PT, R4, 0x7ffffc96, PT ;  /* 0x7ffffc960400780c */ /* 0x000fe20003f06070 */
[----:B------:R-:W-:Y:S01]  /*2cba0*/  VIADD R4, R9, 0xfffffd14 ;  /* 0xfffffd1409047836 */ /* 0x000fe20000000000 */
[----:B-----5:R1:W-:Y:S04]  /*2cbb0*/  LDGSTS.E [R82+0x1a200], desc[UR16][R26.64], !P4 ;  /* 0x1a2000001a527fae */ /* 0x0203e8000e1a1010 */
[----:B------:R-:W-:Y:S01]  /*2cbc0*/  ISETP.GE.U32.AND P4, PT, R4, 0x7ffffc95, PT ;  /* 0x7ffffc950400780c */ /* 0x000fe20003f86070 */
[----:B------:R-:W-:Y:S01]  /*2cbd0*/  VIADD R5, R7, 0xfffffd12 ;  /* 0xfffffd1207057836 */ /* 0x000fe20000000000 */
[----:B------:R-:W5:Y:S01]  /*2cbe0*/  LDC R9, c[0x0][0x3a0] ;  /* 0x0000e800ff097b82 */ /* 0x000f620000000800 */
[----:B------:R1:W-:Y:S04]  /*2cbf0*/  LDGSTS.E [R82+0x1a400], desc[UR16][R32.64], !P2 ;  /* 0x1a40000020527fae */ /* 0x0003e8000d1a1010 */
[----:B------:R1:W-:Y:S04]  /*2cc00*/  LDGSTS.E [R82+0x1a600], desc[UR16][R24.64], !P2 ;  /* 0x1a60000018527fae */ /* 0x0003e8000d1a1010 */
[----:B------:R-:W5:Y:S01]  /*2cc10*/  LDL.64 R26, [R1+0x670] ;  /* 0x00067000011a7983 */ /* 0x000f620000100a00 */
[----:B------:R-:W-:Y:S01]  /*2cc20*/  IADD3 R4, PT, PT, R8, -0x2ed, RZ ;  /* 0xfffffd1308047810 */ /* 0x000fe20007ffe0ff */
[----:B------:R-:W1:Y:S02]  /*2cc30*/  LDC R7, c[0x0][0x3a0] ;  /* 0x0000e800ff077b82 */ /* 0x000e640000000800 */
[----:B------:R1:W-:Y:S04]  /*2cc40*/  LDGSTS.E [R82+0x1a800], desc[UR16][R22.64], !P0 ;  /* 0x1a80000016527fae */ /* 0x0003e8000c1a1010 */
[----:B------:R-:W5:Y:S01]  /*2cc50*/  LDL.64 R24, [R1+0x678] ;  /* 0x0006780001187983 */ /* 0x000f620000100a00 */
[----:B------:R-:W-:Y:S01]  /*2cc60*/  ISETP.GE.U32.AND P2, PT, R4, 0x7ffffc94, PT ;  /* 0x7ffffc940400780c */ /* 0x000fe20003f46070 */
[----:B------:R-:W1:Y:S02]  /*2cc70*/  LDC R8, c[0x0][0x3a0] ;  /* 0x0000e800ff087b82 */ /* 0x000e640000000800 */
[----:B------:R-:W5:Y:S04]  /*2cc80*/  LDL.64 R32, [R1+0x658] ;  /* 0x0006580001207983 */ /* 0x000f680000100a00 */
[----:B------:R-:W5:Y:S04]  /*2cc90*/  LDL.64 R22, [R1+0x688] ;  /* 0x0006880001167983 */ /* 0x000f680000100a00 */
[----:B------:R1:W-:Y:S04]  /*2cca0*/  LDGSTS.E [R82+0x1aa00], desc[UR16][R20.64], !P0 ;  /* 0x1aa0000014527fae */ /* 0x0003e8000c1a1010 */
[----:B------:R-:W5:Y:S04]  /*2ccb0*/  LDL.64 R20, [R1+0x648] ;  /* 0x0006480001147983 */ /* 0x000f680000100a00 */
[----:B---3--:R3:W-:Y:S04]  /*2ccc0*/  LDGSTS.E [R82+0x1ac00], desc[UR16][R18.64], !P4 ;  /* 0x1ac0000012527fae */ /* 0x0087e8000e1a1010 */
[----:B--2---:R3:W-:Y:S04]  /*2ccd0*/  LDGSTS.E [R82+0x1ae00], desc[UR16][R16.64], !P4 ;  /* 0x1ae0000010527fae */ /* 0x0047e8000e1a1010 */
[----:B------:R-:W2:Y:S04]  /*2cce0*/  LDL.64 R18, [R1+0x698] ;  /* 0x0006980001127983 */ /* 0x000ea80000100a00 */
[----:B------:R-:W3:Y:S04]  /*2ccf0*/  LDL.64 R16, [R1+0x6a8] ;  /* 0x0006a80001107983 */ /* 0x000ee80000100a00 */
[----:B----4-:R4:W-:Y:S01]  /*2cd00*/  LDGSTS.E [R82+0x1b000], desc[UR16][R14.64], !P2 ;  /* 0x1b0000000e527fae */ /* 0x0109e2000d1a1010 */
[----:B------:R-:W-:Y:S01]  /*2cd10*/  VIADD R4, R6, 0xfffffd11 ;  /* 0xfffffd1106047836 */ /* 0x000fe20000000000 */
[----:B------:R-:W-:Y:S01]  /*2cd20*/  ISETP.GE.U32.AND P0, PT, R5, 0x7ffffc93, PT ;  /* 0x7ffffc930500780c */ /* 0x000fe20003f06070 */
[----:B------:R-:W2:Y:S01]  /*2cd30*/  LDC R6, c[0x0][0x3a0] ;  /* 0x0000e800ff067b82 */ /* 0x000ea20000000800 */
[----:B------:R4:W-:Y:S04]  /*2cd40*/  LDGSTS.E [R82+0x1b200], desc[UR16][R30.64], !P2 ;  /* 0x1b2000001e527fae */ /* 0x0009e8000d1a1010 */
[----:B------:R-:W4:Y:S01]  /*2cd50*/  LDL.64 R14, [R1+0x668] ;  /* 0x00066800010e7983 */ /* 0x000f220000100a00 */
[----:B------:R-:W-:-:S02]  /*2cd60*/  ISETP.GE.U32.AND P4, PT, R4, 0x7ffffc92, PT ;  /* 0x7ffffc920400780c */ /* 0x000fc40003f86070 */
[----:B------:R-:W2:Y:S01]  /*2cd70*/  LDC R5, c[0x0][0x3a0] ;  /* 0x0000e800ff057b82 */ /* 0x000ea20000000800 */
[----:B------:R-:W-:Y:S01]  /*2cd80*/  IADD3 R4, PT, PT, R12, -0x2f0, RZ ;  /* 0xfffffd100c047810 */ /* 0x000fe20007ffe0ff */
[----:B------:R-:W4:Y:S03]  /*2cd90*/  LDL.64 R30, [R1+0x6b0] ;  /* 0x0006b000011e7983 */ /* 0x000f260000100a00 */
[----:B------:R-:W-:Y:S01]  /*2cda0*/  ISETP.GE.U32.AND P2, PT, R4, 0x7ffffc91, PT ;  /* 0x7ffffc910400780c */ /* 0x000fe20003f46070 */
[----:B------:R-:W-:Y:S01]  /*2cdb0*/  VIADD R4, R11, 0xfffffd0f ;  /* 0xfffffd0f0b047836 */ /* 0x000fe20000000000 */
[----:B------:R-:W-:Y:S01]  /*2cdc0*/  ISETP.GE.AND P5, PT, R83, R93, PT ;  /* 0x0000005d5300720c */ /* 0x000fe20003fa6270 */
[----:B------:R-:W2:Y:S01]  /*2cdd0*/  LDC R11, c[0x0][0x3a0] ;  /* 0x0000e800ff0b7b82 */ /* 0x000ea20000000800 */
[----:B------:R-:W4:Y:S04]  /*2cde0*/  LDL.64 R12, [R1+0xdc8] ;  /* 0x000dc800010c7983 */ /* 0x000f280000100a00 */
[----:B-----5:R2:W-:Y:S04]  /*2cdf0*/  LDGSTS.E [R82+0x1b400], desc[UR16][R26.64], !P0 ;  /* 0x1b4000001a527fae */ /* 0x0205e8000c1a1010 */
[----:B------:R2:W-:Y:S01]  /*2ce00*/  LDGSTS.E [R82+0x1b600], desc[UR16][R36.64], !P0 ;  /* 0x1b60000024527fae */ /* 0x0005e2000c1a1010 */
[----:B------:R-:W-:Y:S01]  /*2ce10*/  ISETP.GE.U32.AND P0, PT, R4, 0x7ffffc90, PT ;  /* 0x7ffffc900400780c */ /* 0x000fe20003f06070 */
[----:B-1----:R-:W-:-:S02]  /*2ce20*/  VIADD R4, R10, 0xfffffd0e ;  /* 0xfffffd0e0a047836 */ /* 0x002fc40000000000 */
[----:B------:R1:W-:Y:S01]  /*2ce30*/  LDGSTS.E [R82+0x1b800], desc[UR16][R24.64], !P4 ;  /* 0x1b80000018527fae */ /* 0x0003e2000e1a1010 */
[----:B------:R-:W5:Y:S03]  /*2ce40*/  LDC R10, c[0x0][0x3a0] ;  /* 0x0000e800ff0a7b82 */ /* 0x000f660000000800 */
[----:B------:R1:W-:Y:S01]  /*2ce50*/  LDGSTS.E [R82+0x1ba00], desc[UR16][R34.64], !P4 ;  /* 0x1ba0000022527fae */ /* 0x0003e2000e1a1010 */
[----:B------:R-:W-:-:S03]  /*2ce60*/  ISETP.GE.U32.AND P4, PT, R4, 0x7ffffc8f, PT ;  /* 0x7ffffc8f0400780c */ /* 0x000fc60003f86070 */
[----:B------:R-:W5:Y:S04]  /*2ce70*/  LDL.64 R26, [R1+0x680] ;  /* 0x00068000011a7983 */ /* 0x000f680000100a00 */
        /* <DEDUP_REMOVED lines=8> */
[----:B------:R1:W-:Y:S04]  /*2cf00*/  LDGSTS.E [R82+0x1c200], desc[UR16][R32.64], !P0 ;  /* 0x1c20000020527fae */ /* 0x0003e8000c1a1010 */
[----:B---3--:R1:W-:Y:S04]  /*2cf10*/  LDGSTS.E [R82+0x1c400], desc[UR16][R16.64], !P4 ;  /* 0x1c40000010527fae */ /* 0x0083e8000e1a1010 */
[----:B------:R-:W2:Y:S01]  /*2cf20*/  LDL.64 R18, [R1+0x6a0] ;  /* 0x0006a00001127983 */ /* 0x000ea20000100a00 */
[----:B------:R-:W-:-:S03]  /*2cf30*/  IADD3 R4, PT, PT, R5, -0x2f3, RZ ;  /* 0xfffffd0d05047810 */ /* 0x000fc60007ffe0ff */
[----:B------:R-:W3:Y:S04]  /*2cf40*/  LDL.64 R32, [R1+0x708] ;  /* 0x0007080001207983 */ /* 0x000ee80000100a00 */
[----:B------:R-:W3:Y:S04]  /*2cf50*/  LDL.64 R16, [R1+0x6e0] ;  /* 0x0006e00001107983 */ /* 0x000ee80000100a00 */
[----:B----4-:R1:W-:Y:S04]  /*2cf60*/  LDGSTS.E [R82+0x1c600], desc[UR16][R14.64], !P4 ;  /* 0x1c6000000e527fae */ /* 0x0103e8000e1a1010 */
[----:B------:R-:W4:Y:S01]  /*2cf70*/  LDL.64 R14, [R1+0x6e8] ;  /* 0x0006e800010e7983 */ /* 0x000f220000100a00 */
[----:B------:R-:W-:Y:S01]  /*2cf80*/  ISETP.GE.U32.AND P2, PT, R4, 0x7ffffc8e, PT ;  /* 0x7ffffc8e0400780c */ /* 0x000fe20003f46070 */
[----:B------:R-:W-:Y:S01]  /*2cf90*/  VIADD R4, R9, 0xfffffd0c ;  /* 0xfffffd0c09047836 */ /* 0x000fe20000000000 */
[----:B------:R-:W-:Y:S01]  /*2cfa0*/  IADD3 R5, PT, PT, R7, -0x2f6, RZ ;  /* 0xfffffd0a07057810 */ /* 0x000fe20007ffe0ff */
[----:B------:R-:W1:Y:S03]  /*2cfb0*/  LDC R9, c[0x0][0x3a0] ;  /* 0x0000e800ff097b82 */ /* 0x000e660000000800 */
[----:B------:R-:W-:Y:S01]  /*2cfc0*/  ISETP.GE.U32.AND P0, PT, R4, 0x7ffffc8d, PT ;  /* 0x7ffffc8d0400780c */ /* 0x000fe20003f06070 */
[----:B------:R-:W-:-:S04]  /*2cfd0*/  VIADD R4, R8, 0xfffffd0b ;  /* 0xfffffd0b08047836 */ /* 0x000fc80000000000 */
[----:B------:R-:W1:Y:S01]  /*2cfe0*/  LDC R8, c[0x0][0x3a0] ;  /* 0x0000e800ff087b82 */ /* 0x000e620000000800 */
[----:B------:R-:W-:Y:S01]  /*2cff0*/  ISETP.GE.U32.AND P4, PT, R4, 0x7ffffc8c, PT ;  /* 0x7ffffc8c0400780c */ /* 0x000fe20003f86070 */
[----:B------:R1:W-:Y:S01]  /*2d000*/  LDGSTS.E [R82+0x1c800], desc[UR16][R30.64], !P2 ;  /* 0x1c8000001e527fae */ /* 0x0003e2000d1a1010 */
[----:B------:R-:W-:-:S03]  /*2d010*/  VIADD R4, R6, 0xfffffd09 ;  /* 0xfffffd0906047836 */ /* 0x000fc60000000000 */
[----:B-----5:R1:W-:Y:S01]  /*2d020*/  LDGSTS.E [R82+0x1ca00], desc[UR16][R26.64], !P2 ;  /* 0x1ca000001a527fae */ /* 0x0203e2000d1a1010 */
[----:B------:R-:W-:Y:S01]  /*2d030*/  ISETP.GE.U32.AND P2, PT, R5, 0x7ffffc8b, PT ;  /* 0x7ffffc8b0500780c */ /* 0x000fe20003f46070 */
[----:B------:R-:W5:Y:S02]  /*2d040*/  LDC R6, c[0x0][0x3a0] ;  /* 0x0000e800ff067b82 */ /* 0x000f640000000800 */
[----:B------:R1:W-:Y:S04]  /*2d050*/  LDGSTS.E [R82+0x1cc00], desc[UR16][R24.64], !P0 ;  /* 0x1cc0000018527fae */ /* 0x0003e8000c1a1010 */
[----:B------:R-:W5:Y:S02]  /*2d060*/  LDL.64 R30, [R1+0x6f0] ;  /* 0x0006f000011e7983 */ /* 0x000f640000100a00 */
[----:B------:R-:W1:Y:S02]  /*2d070*/  LDC R5, c[0x0][0x3a0] ;  /* 0x0000e800ff057b82 */ /* 0x000e640000000800 */
[----:B------:R-:W5:Y:S04]  /*2d080*/  LDL.64 R26, [R1+0x718] ;  /* 0x00071800011a7983 */ /* 0x000f680000100a00 */
[----:B------:R-:W5:Y:S02]  /*2d090*/  LDL.64 R24, [R1+0x700] ;  /* 0x0007000001187983 */ /* 0x000f640000100a00 */
[----:B------:R-:W1:Y:S02]  /*2d0a0*/  LDC R7, c[0x0][0x3a0] ;  /* 0x0000e800ff077b82 */ /* 0x000e640000000800 */
[----:B------:R1:W-:Y:S01]  /*2d0b0*/  LDGSTS.E [R82+0x1ce00], desc[UR16][R22.64], !P0 ;  /* 0x1ce0000016527fae */ /* 0x0003e2000c1a1010 */
[----:B------:R-:W-:-:S03]  /*2d0c0*/  ISETP.GE.U32.AND P0, PT, R4, 0x7ffffc8a, PT ;  /* 0x7ffffc8a0400780c */ /* 0x000fc60003f06070 */
[----:B------:R1:W-:Y:S04]  /*2d0d0*/  LDGSTS.E [R82+0x1d000], desc[UR16][R20.64], !P4 ;  /* 0x1d00000014527fae */ /* 0x0003e8000e1a1010 */
        /* <DEDUP_REMOVED lines=8> */
[----:B------:R-:W-:-:S03]  /*2d160*/  VIADD R4, R11, 0xfffffd08 ;  /* 0xfffffd080b047836 */ /* 0x000fc60000000000 */
[----:B------:R4:W-:Y:S04]  /*2d170*/  LDGSTS.E [R82+0x1da00], desc[UR16][R38.64], !P0 ;  /* 0x1da0000026527fae */ /* 0x0009e8000c1a1010 */
[----:B------:R-:W4:Y:S04]  /*2d180*/  LDL.64 R40, [R1+0xe38] ;  /* 0x000e380001287983 */ /* 0x000f280000100a00 */
[----:B------:R-:W4:Y:S01]  /*2d190*/  LDL.64 R14, [R1+0x740] ;  /* 0x00074000010e7983 */ /* 0x000f220000100a00 */
[----:B------:R-:W-:Y:S02]  /*2d1a0*/  ISETP.GE.U32.AND P4, PT, R4, 0x7ffffc89, PT ;  /* 0x7ffffc890400780c */ /* 0x000fe40003f86070 */
[----:B------:R-:W-:Y:S01]  /*2d1b0*/  IADD3 R4, PT, PT, R10, -0x2f9, RZ ;  /* 0xfffffd070a047810 */ /* 0x000fe20007ffe0ff */
[----:B------:R-:W4:Y:S03]  /*2d1c0*/  LDL.64 R38, [R1+0xe20] ;  /* 0x000e200001267983 */ /* 0x000f260000100a00 */
[----:B------:R-:W-:Y:S01]  /*2d1d0*/  ISETP.GE.U32.AND P2, PT, R4, 0x7ffffc88, PT ;  /* 0x7ffffc880400780c */ /* 0x000fe20003f46070 */
[----:B-1----:R-:W-:Y:S01]  /*2d1e0*/  VIADD R4, R9, 0xfffffd06 ;  /* 0xfffffd0609047836 */ /* 0x002fe20000000000 */
[----:B------:R-:W4:Y:S01]  /*2d1f0*/  LDL.64 R10, [R1+0xde0] ;  /* 0x000de000010a7983 */ /* 0x000f220000100a00 */
[----:B------:R-:W1:Y:S03]  /*2d200*/  LDC R9, c[0x0][0x3a0] ;  /* 0x0000e800ff097b82 */ /* 0x000e660000000800 */
[----:B------:R-:W-:Y:S01]  /*2d210*/  ISETP.GE.U32.AND P0, PT, R4, 0x7ffffc87, PT ;  /* 0x7ffffc870400780c */ /* 0x000fe20003f06070 */
[----:B-----5:R-:W-:Y:S01]  /*2d220*/  VIADD R4, R6, 0xfffffd05 ;  /* 0xfffffd0506047836 */ /* 0x020fe20000000000 */
[----:B------:R1:W-:Y:S03]  /*2d230*/  LDGSTS.E [R82+0x1dc00], desc[UR16][R36.64], !P4 ;  /* 0x1dc0000024527fae */ /* 0x0003e6000e1a1010 */
[----:B------:R-:W5:Y:S01]  /*2d240*/  LDC R6, c[0x0][0x3a0] ;  /* 0x0000e800ff067b82 */ /* 0x000f620000000800 */
[----:B------:R1:W-:Y:S01]  /*2d250*/  LDGSTS.E [R82+0x1de00], desc[UR16][R34.64], !P4 ;  /* 0x1de0000022527fae */ /* 0x0003e2000e1a1010 */
[----:B------:R-:W-:-:S02]  /*2d260*/  ISETP.GE.U32.AND P4, PT, R4, 0x7ffffc86, PT ;  /* 0x7ffffc860400780c */ /* 0x000fc40003f86070 */
[----:B------:R-:W-:Y:S01]  /*2d270*/  IADD3 R4, PT, PT, R5, -0x2fc, RZ ;  /* 0xfffffd0405047810 */ /* 0x000fe20007ffe0ff */
[----:B------:R1:W-:Y:S04]  /*2d280*/  LDGSTS.E [R82+0x1e000], desc[UR16][R32.64], !P2 ;  /* 0x1e00000020527fae */ /* 0x0003e8000d1a1010 */
[----:B------:R1:W-:Y:S01]  /*2d290*/  LDGSTS.E [R82+0x1e200], desc[UR16][R30.64], !P2 ;  /* 0x1e2000001e527fae */ /* 0x0003e2000d1a1010 */
[----:B------:R-:W-:Y:S01]  /*2d2a0*/  ISETP.GE.U32.AND P2, PT, R4, 0x7ffffc85, PT ;  /* 0x7ffffc850400780c */ /* 0x000fe20003f46070 */
[----:B------:R-:W-:Y:S02]  /*2d2b0*/  VIADD R4, R8, 0xfffffd03 ;  /* 0xfffffd0308047836 */ /* 0x000fe40000000000 */
[----:B------:R1:W-:Y:S04]  /*2d2c0*/  LDGSTS.E [R82+0x1e400], desc[UR16][R26.64], !P0 ;  /* 0x1e4000001a527fae */ /* 0x0003e8000c1a1010 */
[----:B------:R1:W-:Y:S01]  /*2d2d0*/  LDGSTS.E [R82+0x1e600], desc[UR16][R24.64], !P0 ;  /* 0x1e60000018527fae */ /* 0x0003e2000c1a1010 */
[----:B------:R-:W-:-:S03]  /*2d2e0*/  VIADD R5, R7, 0xfffffd02 ;  /* 0xfffffd0207057836 */ /* 0x000fc60000000000 */
[----:B------:R-:W4:Y:S04]  /*2d2f0*/  LDL.64 R36, [R1+0xe08] ;  /* 0x000e080001247983 */ /* 0x000f280000100a00 */
[----:B------:R1:W-:Y:S01]  /*2d300*/  LDGSTS.E [R82+0x1e800], desc[UR16][R22.64], !P4 ;  /* 0x1e80000016527fae */ /* 0x0003e2000e1a1010 */
[----:B-----5:R-:W-:-:S03]  /*2d310*/  VIADD R6, R6, 0xfffffd00 ;  /* 0xfffffd0006067836 */ /* 0x020fc60000000000 */
[----:B------:R-:W5:Y:S04]  /*2d320*/  LDL.64 R26, [R1+0xe68] ;  /* 0x000e6800011a7983 */ /* 0x000f680000100a00 */
[----:B------:R2:W-:Y:S01]  /*2d330*/  LDGSTS.E [R82+0x1ea00], desc[UR16][R20.64], !P4 ;  /* 0x1ea0000014527fae */ /* 0x0005e2000e1a1010 */
[----:B------:R-:W-:Y:S02]  /*2d340*/  ISETP.GE.U32.AND P4, PT, R4, 0x7ffffc84, PT ;  /* 0x7ffffc840400780c */ /* 0x000fe40003f86070 */
[----:B-1----:R-:W-:Y:S01]  /*2d350*/  IADD3 R4, PT, PT, R9, -0x2ff, RZ ;  /* 0xfffffd0109047810 */ /* 0x002fe20007ffe0ff */
[----:B------:R-:W5:Y:S01]  /*2d360*/  LDL.64 R24, [R1+0xe60] ;  /* 0x000e600001187983 */ /* 0x000f620000100a00 */
[----:B------:R-:W-:-:S03]  /*2d370*/  ISETP.GE.U32.AND P0, PT, R5, 0x7ffffc83, PT ;  /* 0x7ffffc830500780c */ /* 0x000fc60003f06070 */
[----:B------:R-:W5:Y:S04]  /*2d380*/  LDL.64 R8, [R1+0xdf8] ;  /* 0x000df80001087983 */ /* 0x000f680000100a00 */
[----:B------:R-:W5:Y:S04]  /*2d390*/  LDL.64 R22, [R1+0xe50] ;  /* 0x000e500001167983 */ /* 0x000f680000100a00 */
[----:B------:R-:W5:Y:S04]  /*2d3a0*/  LDL.64 R20, [R1+0xe40] ;  /* 0x000e400001147983 */ /* 0x000f680000100a00 */
[----:B------:R-:W5:Y:S04]  /*2d3b0*/  LDL.64 R34, [R1+0xdf0] ;  /* 0x000df00001227983 */ /* 0x000f680000100a00 */
[----:B------:R-:W5:Y:S04]  /*2d3c0*/  LDL.64 R32, [R1+0xdd8] ;  /* 0x000dd80001207983 */ /* 0x000f680000100a00 */
[----:B------:R-:W5:Y:S04]  /*2d3d0*/  LDL.64 R30, [R1+0x878] ;  /* 0x00087800011e7983 */ /* 0x000f680000100a00 */
[----:B---3--:R1:W-:Y:S04]  /*2d3e0*/  LDGSTS.E [R82+0x1ec00], desc[UR16][R18.64], !P2 ;  /* 0x1ec0000012527fae */ /* 0x0083e8000d1a1010 */
[----:B--2---:R1:W-:Y:S01]  /*2d3f0*/  LDGSTS.E [R82+0x1ee00], desc[UR16][R16.64], !P2 ;  /* 0x1ee0000010527fae */ /* 0x0043e2000d1a1010 */
[----:B------:R-:W-:-:S02]  /*2d400*/  ISETP.GE.U32.AND P2, PT, R4, 0x7ffffc82, PT ;  /* 0x7ffffc820400780c */ /* 0x000fc40003f46070 */
[----:B------:R-:W-:Y:S01]  /*2d410*/  SEL R4, RZ, 0x4, P5 ;  /* 0x00000004ff047807 */ /* 0x000fe20002800000 */
[----:B------:R-:W2:Y:S01]  /*2d420*/  LDL.64 R18, [R1+0xe28] ;  /* 0x000e280001127983 */ /* 0x000ea20000100a00 */
[----:B------:R-:W-:-:S04]  /*2d430*/  ISETP.GT.AND P5, PT, R252, 0x2ff, PT ;  /* 0x000002fffc00780c */ /* 0x000fc80003fa4270 */
[----:B------:R-:W-:Y:S02]  /*2d440*/  SEL R4, R4, RZ, P5 ;  /* 0x000000ff04047207 */ /* 0x000fe40002800000 */
[----:B------:R-:W-:Y:S01]  /*2d450*/  ISETP.GE.U32.AND P5, PT, R6, 0x7ffffc81, PT ;  /* 0x7ffffc810600780c */ /* 0x000fe20003fa6070 */
[----:B------:R-:W3:Y:S04]  /*2d460*/  LDL.64 R16, [R1+0xe10] ;  /* 0x000e100001107983 */ /* 0x000ee80000100a00 */
[----:B----4-:R1:W-:Y:S04]  /*2d470*/  LDGSTS.E [R82+0x1f000], desc[UR16][R14.64], !P4 ;  /* 0x1f0000000e527fae */ /* 0x0103e8000e1a1010 */
[----:B------:R1:W-:Y:S01]  /*2d480*/  LDGSTS.E [R82+0x1f200], desc[UR16][R248.64], !P4 ;  /* 0x1f200000f8527fae */ /* 0x0003e2000e1a1010 */
[----:B------:R-:W-:-:S03]  /*2d490*/  ISETP.NE.U32.AND P4, PT, R4, RZ, PT ;  /* 0x000000ff0400720c */ /* 0x000fc60003f85070 */
[----:B------:R1:W-:Y:S04]  /*2d4a0*/  LDGSTS.E [R82+0x1f400], desc[UR16][R246.64], !P0 ;  /* 0x1f400000f6527fae */ /* 0x0003e8000c1a1010 */
[----:B------:R1:W-:Y:S04]  /*2d4b0*/  LDGSTS.E [R82+0x1f600], desc[UR16][R244.64], !P0 ;  /* 0x1f600000f4527fae */ /* 0x0003e8000c1a1010 */
[----:B------:R1:W-:Y:S04]  /*2d4c0*/  LDGSTS.E [R82+0x1f800], desc[UR16][R232.64], !P2 ;  /* 0x1f800000e8527fae */ /* 0x0003e8000d1a1010 */
[----:B------:R1:W-:Y:S04]  /*2d4d0*/  LDGSTS.E [R82+0x1fa00], desc[UR16][R230.64], !P2 ;  /* 0x1fa00000e6527fae */ /* 0x0003e8000d1a1010 */
[----:B------:R1:W-:Y:S04]  /*2d4e0*/  LDGSTS.E [R82+0x1fc00], desc[UR16][R228.64], !P5 ;  /* 0x1fc00000e4527fae */ /* 0x0003e8000e9a1010 */
[----:B------:R-:W4:Y:S04]  /*2d4f0*/  LDL.64 R232, [R1+0xcd0] ;  /* 0x000cd00001e87983 */ /* 0x000f280000100a00 */
[----:B------:R1:W-:Y:S04]  /*2d500*/  LDGSTS.E [R82+0x1fe00], desc[UR16][R242.64], !P5 ;  /* 0x1fe00000f2527fae */ /* 0x0003e8000e9a1010 */
[----:B------:R-:W2:Y:S04]  /*2d510*/  LDL.64 R230, [R1+0xd10] ;  /* 0x000d100001e67983 */ /* 0x000ea80000100a00 */
[----:B------:R-:W0:Y:S04]  /*2d520*/  LDGDEPBAR ;  /* 0x00000000000079af */ /* 0x000e280000000000 */
[----:B------:R-:W3:Y:S04]  /*2d530*/  LDL.64 R228, [R1+0xd50] ;  /* 0x000d500001e47983 */ /* 0x000ee80000100a00 */
[----:B------:R1:W-:Y:S04]  /*2d540*/  LDGSTS.E [R92+-0x38000], desc[UR16][R226.64], P4 ;  /* 0xc8000000e25c7fae */ /* 0x0003e8000a1a1010 */
[----:B------:R1:W-:Y:S04]  /*2d550*/  LDGSTS.E [R92+-0x37c00], desc[UR16][R224.64], P4 ;  /* 0xc8400000e05c7fae */ /* 0x0003e8000a1a1010 */
[----:B------:R-:W3:Y:S04]  /*2d560*/  LDL.64 R246, [R1+0xca0] ;  /* 0x000ca00001f67983 */ /* 0x000ee80000100a00 */
[----:B------:R-:W3:Y:S04]  /*2d570*/  LDL.64 R226, [R1+0xd90] ;  /* 0x000d900001e27983 */ /* 0x000ee80000100a00 */
[----:B------:R1:W-:Y:S04]  /*2d580*/  LDGSTS.E [R92+-0x37800], desc[UR16][R222.64], P4 ;  /* 0xc8800000de5c7fae */ /* 0x0003e8000a1a1010 */
[----:B------:R-:W3:Y:S04]  /*2d590*/  LDL.64 R224, [R1+0xcf0] ;  /* 0x000cf00001e07983 */ /* 0x000ee80000100a00 */
[----:B------:R1:W-:Y:S04]  /*2d5a0*/  LDGSTS.E [R92+-0x37400], desc[UR16][R220.64], P4 ;  /* 0xc8c00000dc5c7fae */ /* 0x0003e8000a1a1010 */
[----:B------:R-:W3:Y:S04]  /*2d5b0*/  LDL.64 R222, [R1+0xd30] ;  /* 0x000d300001de7983 */ /* 0x000ee80000100a00 */
[----:B-----5:R1:W-:Y:S04]  /*2d5c0*/  LDGSTS.E [R92+-0x37000], desc[UR16][R8.64], P4 ;  /* 0xc9000000085c7fae */ /* 0x0203e8000a1a1010 */
[----:B------:R-:W5:Y:S04]  /*2d5d0*/  LDL.64 R220, [R1+0xd70] ;  /* 0x000d700001dc7983 */ /* 0x000f680000100a00 */
[----:B------:R1:W-:Y:S04]  /*2d5e0*/  LDGSTS.E [R92+-0x36c00], desc[UR16][R60.64], P4 ;  /* 0xc94000003c5c7fae */ /* 0x0003e8000a1a1010 */
[----:B------:R1:W-:Y:S04]  /*2d5f0*/  LDGSTS.E [R92+-0x36800], desc[UR16][R44.64], P4 ;  /* 0xc98000002c5c7fae */ /* 0x0003e8000a1a1010 */
[----:B------:R1:W-:Y:S04]  /*2d600*/  LDGSTS.E [R92+-0x36400], desc[UR16][R28.64], P4 ;  /* 0xc9c000001c5c7fae */ /* 0x0003e8000a1a1010 */
[----:B------:R1:W-:Y:S04]  /*2d610*/  LDGSTS.E [R91+-0x37f80], desc[UR16][R240.64], P4 ;  /* 0xc8080000f05b7fae */ /* 0x0003e8000a1a1010 */
[----:B------:R1:W-:Y:S04]  /*2d620*/  LDGSTS.E [R91+-0x37b80], desc[UR16][R238.64], P4 ;  /* 0xc8480000ee5b7fae */ /* 0x0003e8000a1a1010 */
[----:B------:R1:W-:Y:S04]  /*2d630*/  LDGSTS.E [R91+-0x37780], desc[UR16][R236.64], P4 ;  /* 0xc8880000ec5b7fae */ /* 0x0003e8000a1a1010 */
[----:B------:R1:W-:Y:S04]  /*2d640*/  LDGSTS.E [R91+-0x37380], desc[UR16][R234.64], P4 ;  /* 0xc8c80000ea5b7fae */ /* 0x0003e8000a1a1010 */
[----:B------:R1:W-:Y:S04]  /*2d650*/  LDGSTS.E [R91+-0x36f80], desc[UR16][R10.64], P4 ;  /* 0xc90800000a5b7fae */ /* 0x0003e8000a1a1010 */
[----:B------:R-:W5:Y:S04]  /*2d660*/  LDL.64 R244, [R1+0xc70] ;  /* 0x000c700001f47983 */ /* 0x000f680000100a00 */
[----:B------:R1:W-:Y:S04]  /*2d670*/  LDGSTS.E [R91+-0x36b80], desc[UR16][R58.64], P4 ;  /* 0xc94800003a5b7fae */ /* 0x0003e8000a1a1010 */
[----:B------:R-:W5:Y:S04]  /*2d680*/  LDL.64 R242, [R1+0xcd8] ;  /* 0x000cd80001f27983 */ /* 0x000f680000100a00 */
[----:B------:R1:W-:Y:S04]  /*2d690*/  LDGSTS.E [R91+-0x36780], desc[UR16][R42.64], P4 ;  /* 0xc98800002a5b7fae */ /* 0x0003e8000a1a1010 */
[----:B------:R-:W5:Y:S04]  /*2d6a0*/  LDL.64 R240, [R1+0xd18] ;  /* 0x000d180001f07983 */ /* 0x000f680000100a00 */
[----:B------:R1:W-:Y:S04]  /*2d6b0*/  LDGSTS.E [R91+-0x36380], desc[UR16][R26.64], P4 ;  /* 0xc9c800001a5b7fae */ /* 0x0003e8000a1a1010 */
[----:B------:R-:W5:Y:S04]  /*2d6c0*/  LDL.64 R238, [R1+0xd58] ;  /* 0x000d580001ee7983 */ /* 0x000f680000100a00 */
[----:B------:R-:W5:Y:S04]  /*2d6d0*/  LDL.64 R236, [R1+0xc40] ;  /* 0x000c400001ec7983 */ /* 0x000f680000100a00 */
[----:B------:R-:W5:Y:S04]  /*2d6e0*/  LDL.64 R234, [R1+0xcb8] ;  /* 0x000cb80001ea7983 */ /* 0x000f680000100a00 */
[----:B------:R-:W5:Y:S04]  /*2d6f0*/  LDL.64 R92, [R1+0xd20] ;  /* 0x000d2000015c7983 */ /* 0x000f680000100a00 */
[----:B------:R-:W5:Y:S04]  /*2d700*/  LDL.64 R6, [R1+0xd08] ;  /* 0x000d080001067983 */ /* 0x000f680000100a00 */
[----:B------:R-:W5:Y:S04]  /*2d710*/  LDL.64 R14, [R1+0x970] ;  /* 0x00097000010e7983 */ /* 0x000f680000100a00 */
[----:B----4-:R1:W-:Y:S04]  /*2d720*/  LDGSTS.E [R90+-0x37f00], desc[UR16][R232.64], P4 ;  /* 0xc8100000e85a7fae */ /* 0x0103e8000a1a1010 */
[----:B--2---:R1:W-:Y:S04]  /*2d730*/  LDGSTS.E [R90+-0x37b00], desc[UR16][R230.64], P4 ;  /* 0xc8500000e65a7fae */ /* 0x0043e8000a1a1010 */
[----:B------:R-:W2:Y:S04]  /*2d740*/  LDL.64 R232, [R1+0xcf8] ;  /* 0x000cf80001e87983 */ /* 0x000ea80000100a00 */
[----:B---3--:R1:W-:Y:S04]  /*2d750*/  LDGSTS.E [R90+-0x37700], desc[UR16][R228.64], P4 ;  /* 0xc8900000e45a7fae */ /* 0x0083e8000a1a1010 */
[----:B------:R-:W3:Y:S04]  /*2d760*/  LDL.64 R230, [R1+0xc20] ;  /* 0x000c200001e67983 */ /* 0x000ee80000100a00 */
[----:B------:R-:W4:Y:S04]  /*2d770*/  LDL.64 R228, [R1+0xc88] ;  /* 0x000c880001e47983 */ /* 0x000f280000100a00 */
[----:B------:R1:W-:Y:S04]  /*2d780*/  LDGSTS.E [R90+-0x37300], desc[UR16][R226.64], P4 ;  /* 0xc8d00000e25a7fae */ /* 0x0003e8000a1a1010 */
[----:B------:R1:W-:Y:S04]  /*2d790*/  LDGSTS.E [R90+-0x36f00], desc[UR16][R12.64], P4 ;  /* 0xc91000000c5a7fae */ /* 0x0003e8000a1a1010 */
[----:B------:R1:W-:Y:S04]  /*2d7a0*/  LDGSTS.E [R90+-0x36b00], desc[UR16][R56.64], P4 ;  /* 0xc9500000385a7fae */ /* 0x0003e8000a1a1010 */
[----:B------:R1:W-:Y:S04]  /*2d7b0*/  LDGSTS.E [R90+-0x36700], desc[UR16][R40.64], P4 ;  /* 0xc9900000285a7fae */ /* 0x0003e8000a1a1010 */
[----:B------:R1:W-:Y:S04]  /*2d7c0*/  LDGSTS.E [R90+-0x36300], desc[UR16][R24.64], P4 ;  /* 0xc9d00000185a7fae */ /* 0x0003e8000a1a1010 */
[----:B------:R-:W3:Y:S04]  /*2d7d0*/  LDL.64 R226, [R1+0xce0] ;  /* 0x000ce00001e27983 */ /* 0x000ee80000100a00 */
[----:B------:R1:W-:Y:S04]  /*2d7e0*/  LDGSTS.E [R89+-0x37e80], desc[UR16][R246.64], P4 ;  /* 0xc8180000f6597fae */ /* 0x0003e8000a1a1010 */
[----:B------:R-:W3:Y:S04]  /*2d7f0*/  LDL.64 R90, [R1+0xd38] ;  /* 0x000d3800015a7983 */ /* 0x000ee80000100a00 */
[----:B------:R1:W-:Y:S04]  /*2d800*/  LDGSTS.E [R89+-0x37a80], desc[UR16][R224.64], P4 ;  /* 0xc8580000e0597fae */ /* 0x0003e8000a1a1010 */
[----:B------:R1:W-:Y:S04]  /*2d810*/  LDGSTS.E [R89+-0x37680], desc[UR16][R222.64], P4 ;  /* 0xc8980000de597fae */ /* 0x0003e8000a1a1010 */
[----:B-----5:R1:W-:Y:S04]  /*2d820*/  LDGSTS.E [R89+-0x37280], desc[UR16][R220.64], P4 ;  /* 0xc8d80000dc597fae */ /* 0x0203e8000a1a1010 */
[----:B------:R-:W5:Y:S04]  /*2d830*/  LDL.64 R224, [R1+0xbf8] ;  /* 0x000bf80001e07983 */ /* 0x000f680000100a00 */
[----:B------:R-:W4:Y:S04]  /*2d840*/  LDL.64 R222, [R1+0xc58] ;  /* 0x000c580001de7983 */ /* 0x000f280000100a00 */
[----:B------:R-:W4:Y:S04]  /*2d850*/  LDL.64 R220, [R1+0xcc8] ;  /* 0x000cc80001dc7983 */ /* 0x000f280000100a00 */
        /* <DEDUP_REMOVED lines=13> */
[----:B------:R1:W-:Y:S01]  /*2d930*/  LDGSTS.E [R87+-0x37980], desc[UR16][R234.64], P4 ;  /* 0xc8680000ea577fae */ /* 0x0003e2000a1a1010 */
[C---:B------:R-:W-:Y:S01]  /*2d940*/  ISETP.GE.AND P2, PT, R252.reuse, 0x100, PT ;  /* 0x00000100fc00780c */ /* 0x040fe20003f46270 */
[----:B------:R-:W-:Y:S01]  /*2d950*/  UMOV UR4, URZ ;  /* 0x000000ff00047c82 */ /* 0x000fe20008000000 */
[----:B------:R-:W-:Y:S01]  /*2d960*/  ISETP.GE.AND P0, PT, R252, 0x80, PT ;  /* 0x00000080fc00780c */ /* 0x000fe20003f06270 */
[----:B--2---:R1:W-:Y:S04]  /*2d970*/  LDGSTS.E [R87+-0x37580], desc[UR16][R232.64], P4 ;  /* 0xc8a80000e8577fae */ /* 0x0043e8000a1a1010 */
[----:B---3--:R1:W-:Y:S04]  /*2d980*/  LDGSTS.E [R87+-0x37180], desc[UR16][R90.64], P4 ;  /* 0xc8e800005a577fae */ /* 0x0083e8000a1a1010 */
[----:B------:R1:W-:Y:S04]  /*2d990*/  LDGSTS.E [R87+-0x36d80], desc[UR16][R66.64], P4 ;  /* 0xc928000042577fae */ /* 0x0003e8000a1a1010 */
[----:B------:R1:W-:Y:S04]  /*2d9a0*/  LDGSTS.E [R87+-0x36980], desc[UR16][R50.64], P4 ;  /* 0xc968000032577fae */ /* 0x0003e8000a1a1010 */
[----:B------:R1:W-:Y:S04]  /*2d9b0*/  LDGSTS.E [R87+-0x36580], desc[UR16][R34.64], P4 ;  /* 0xc9a8000022577fae */ /* 0x0003e8000a1a1010 */
[----:B------:R1:W-:Y:S04]  /*2d9c0*/  LDGSTS.E [R87+-0x36180], desc[UR16][R18.64], P4 ;  /* 0xc9e8000012577fae */ /* 0x0003e8000a1a1010 */
[----:B------:R1:W-:Y:S04]  /*2d9d0*/  LDGSTS.E [R86+-0x37d00], desc[UR16][R230.64], P4 ;  /* 0xc8300000e6567fae */ /* 0x0003e8000a1a1010 */
[----:B----4-:R1:W-:Y:S04]  /*2d9e0*/  LDGSTS.E [R86+-0x37900], desc[UR16][R228.64], P4 ;  /* 0xc8700000e4567fae */ /* 0x0103e8000a1a1010 */
[----:B------:R1:W-:Y:S04]  /*2d9f0*/  LDGSTS.E [R86+-0x37500], desc[UR16][R226.64], P4 ;  /* 0xc8b00000e2567fae */ /* 0x0003e8000a1a1010 */
[----:B------:R1:W-:Y:S04]  /*2da00*/  LDGSTS.E [R86+-0x37100], desc[UR16][R92.64], P4 ;  /* 0xc8f000005c567fae */ /* 0x0003e8000a1a1010 */
[----:B------:R1:W-:Y:S04]  /*2da10*/  LDGSTS.E [R86+-0x36d00], desc[UR16][R64.64], P4 ;  /* 0xc930000040567fae */ /* 0x0003e8000a1a1010 */
[----:B------:R1:W-:Y:S04]  /*2da20*/  LDGSTS.E [R86+-0x36900], desc[UR16][R48.64], P4 ;  /* 0xc970000030567fae */ /* 0x0003e8000a1a1010 */
[----:B------:R1:W-:Y:S04]  /*2da30*/  LDGSTS.E [R86+-0x36500], desc[UR16][R32.64], P4 ;  /* 0xc9b0000020567fae */ /* 0x0003e8000a1a1010 */
[----:B------:R1:W-:Y:S04]  /*2da40*/  LDGSTS.E [R86+-0x36100], desc[UR16][R16.64], P4 ;  /* 0xc9f0000010567fae */ /* 0x0003e8000a1a1010 */
[----:B-----5:R1:W-:Y:S04]  /*2da50*/  LDGSTS.E [R85+-0x37c80], desc[UR16][R224.64], P4 ;  /* 0xc8380000e0557fae */ /* 0x0203e8000a1a1010 */
[----:B------:R1:W-:Y:S04]  /*2da60*/  LDGSTS.E [R85+-0x37880], desc[UR16][R222.64], P4 ;  /* 0xc8780000de557fae */ /* 0x0003e8000a1a1010 */
[----:B------:R1:W-:Y:S04]  /*2da70*/  LDGSTS.E [R85+-0x37480], desc[UR16][R220.64], P4 ;  /* 0xc8b80000dc557fae */ /* 0x0003e8000a1a1010 */
[----:B------:R1:W-:Y:S04]  /*2da80*/  LDGSTS.E [R85+-0x37080], desc[UR16][R6.64], P4 ;  /* 0xc8f8000006557fae */ /* 0x0003e8000a1a1010 */
[----:B------:R1:W-:Y:S04]  /*2da90*/  LDGSTS.E [R85+-0x36c80], desc[UR16][R62.64], P4 ;  /* 0xc93800003e557fae */ /* 0x0003e8000a1a1010 */
[----:B------:R1:W-:Y:S04]  /*2daa0*/  LDGSTS.E [R85+-0x36880], desc[UR16][R46.64], P4 ;  /* 0xc97800002e557fae */ /* 0x0003e8000a1a1010 */
[----:B------:R1:W-:Y:S04]  /*2dab0*/  LDGSTS.E [R85+-0x36480], desc[UR16][R30.64], P4 ;  /* 0xc9b800001e557fae */ /* 0x0003e8000a1a1010 */
[----:B------:R1:W-:Y:S04]  /*2dac0*/  LDGSTS.E [R85+-0x36080], desc[UR16][R14.64], P4 ;  /* 0xc9f800000e557fae */ /* 0x0003e8000a1a1010 */
[----:B------:R-:W0:Y:S01]  /*2dad0*/  LDGDEPBAR ;  /* 0x00000000000079af */ /* 0x000e220000000000 */
[----:B------:R-:W-:Y:S05]  /*2dae0*/  @!P2 BRA `(.L_x_9) ;  /* 0x00000138002ca947 */ /* 0x000fea0003800000 */
[----:B------:R-:W-:Y:S01]  /*2daf0*/  STL [R1+0x960], R68 ;  /* 0x0009604401007387 */ /* 0x000fe20000100800 */
[----:B------:R-:W-:Y:S01]  /*2db00*/  SHF.R.S32.HI R4, RZ, 0x1f, R252 ;  /* 0x0000001fff047819 */ /* 0x000fe200000114fc */
[----:B-1----:R-:W-:Y:S01]  /*2db10*/  IMAD.MOV.U32 R85, RZ, RZ, R125 ;  /* 0x000000ffff557224 */ /* 0x002fe200078e007d */
[----:B------:R-:W-:Y:S01]  /*2db20*/  MOV R87, R126 ;  /* 0x0000007e00577202 */ /* 0x000fe20000000f00 */
[----:B------:R-:W-:Y:S01]  /*2db30*/  STL [R1+0x958], R69 ;  /* 0x0009584501007387 */ /* 0x000fe20000100800 */
[----:B------:R-:W-:Y:S01]  /*2db40*/  LEA.HI R4, R4, R252, RZ, 0x7 ;  /* 0x000000fc04047211 */ /* 0x000fe200078f38ff */
[----:B------:R-:W-:Y:S01]  /*2db50*/  IMAD.MOV.U32 R86, RZ, RZ, R127 ;  /* 0x000000ffff567224 */ /* 0x000fe200078e007f */
[----:B------:R-:W-:Y:S01]  /*2db60*/  MOV R133, R129 ;  /* 0x0000008100857202 */ /* 0x000fe20000000f00 */
[----:B------:R-:W-:Y:S01]  /*2db70*/  STL [R1+0x95c], R70 ;  /* 0x00095c4601007387 */ /* 0x000fe20000100800 */
[----:B------:R-:W-:Y:S01]  /*2db80*/  IMAD.MOV.U32 R134, RZ, RZ, R128 ;  /* 0x000000ffff867224 */ /* 0x000fe200078e0080 */
[----:B------:R-:W-:Y:S01]  /*2db90*/  MOV R222, R136 ;  /* 0x0000008800de7202 */ /* 0x000fe20000000f00 */
[----:B------:R-:W-:Y:S01]  /*2dba0*/  IMAD.MOV.U32 R220, RZ, RZ, R130 ;  /* 0x000000ffffdc7224 */ /* 0x000fe200078e0082 */
        /* <DEDUP_REMOVED lines=41> */
[----:B------:R-:W-:-:S02]  /*2de40*/  IMAD.MOV.U32 R249, RZ, RZ, R165 ;  /* 0x000000fffff97224 */ /* 0x000fc400078e00a5 */
[----:B------:R-:W-:Y:S01]  /*2de50*/  IMAD.MOV.U32 R251, RZ, RZ, R167 ;  /* 0x000000fffffb7224 */ /* 0x000fe200078e00a7 */
[----:B------:R-:W-:Y:S04]  /*2de60*/  STL [R1+0x92c], R110 ;  /* 0x00092c6e01007387 */ /* 0x000fe80000100800 */
[----:B------:R1:W-:Y:S04]  /*2de70*/  STL [R1+0x920], R111 ;  /* 0x0009206f01007387 */ /* 0x0003e80000100800 */
[----:B------:R-:W-:Y:S04]  /*2de80*/  STL [R1+0x924], R78 ;  /* 0x0009244e01007387 */ /* 0x000fe80000100800 */
[----:B------:R-:W-:Y:S04]  /*2de90*/  STL [R1+0x918], R79 ;  /* 0x0009184f01007387 */ /* 0x000fe80000100800 */
[----:B------:R-:W-:Y:S04]  /*2dea0*/  STL [R1+0x91c], R112 ;  /* 0x00091c7001007387 */ /* 0x000fe80000100800 */
[----:B------:R2:W-:Y:S04]  /*2deb0*/  STL [R1+0x910], R113 ;  /* 0x0009107101007387 */ /* 0x0005e80000100800 */
[----:B------:R-:W-:Y:S04]  /*2dec0*/  STL [R1+0x914], R94 ;  /* 0x0009145e01007387 */ /* 0x000fe80000100800 */
        /* <DEDUP_REMOVED lines=23> */
[----:B------:R-:W-:Y:S04]  /*2e040*/  STL [R1], R169 ;  /* 0x000000a901007387 */ /* 0x000fe80000100800 */
        /* <DEDUP_REMOVED lines=26> */
[----:B-1----:R-:W3:Y:S04]  /*2e1f0*/  LDL.LU.64 R110, [R1+0x170] ;  /* 0x00017000016e7983 */ /* 0x002ee80000300a00 */
[----:B------:R-:W-:Y:S04]  /*2e200*/  STL [R1+0x74], R196 ;  /* 0x000074c401007387 */ /* 0x000fe80000100800 */
[----:B------:R-:W-:Y:S04]  /*2e210*/  STL [R1+0x70], R197 ;  /* 0x000070c501007387 */ /* 0x000fe80000100800 */
[----:B------:R-:W4:Y:S04]  /*2e220*/  LDL.LU.64 R106, [R1+0x178] ;  /* 0x00017800016a7983 */ /* 0x000f280000300a00 */
[----:B------:R-:W-:Y:S04]  /*2e230*/  STL [R1+0x7c], R198 ;  /* 0x00007cc601007387 */ /* 0x000fe80000100800 */
[----:B------:R-:W-:Y:S04]  /*2e240*/  STL [R1+0x78], R199 ;  /* 0x000078c701007387 */ /* 0x000fe80000100800 */
[----:B------:R-:W5:Y:S04]  /*2e250*/  LDL.LU.64 R72, [R1+0x180] ;  /* 0x0001800001487983 */ /* 0x000f680000300a00 */
        /* <DEDUP_REMOVED lines=14> */
[----:B--2---:R-:W2:Y:S04]  /*2e340*/  LDL.LU.64 R112, [R1+0x1a8] ;  /* 0x0001a80001707983 */ /* 0x004ea80000300a00 */
[----:B------:R-:W-:Y:S04]  /*2e350*/  STL [R1+0xac], R210 ;  /* 0x0000acd201007387 */ /* 0x000fe80000100800 */
[----:B------:R-:W-:Y:S04]  /*2e360*/  STL [R1+0xa8], R211 ;  /* 0x0000a8d301007387 */ /* 0x000fe80000100800 */
[----:B------:R-:W2:Y:S04]  /*2e370*/  LDL.LU.64 R108, [R1+0x1b0] ;  /* 0x0001b000016c7983 */ /* 0x000ea80000300a00 */
[----:B------:R-:W-:Y:S04]  /*2e380*/  STL [R1+0xb4], R212 ;  /* 0x0000b4d401007387 */ /* 0x000fe80000100800 */
[----:B------:R-:W-:Y:S04]  /*2e390*/  STL [R1+0xb0], R213 ;  /* 0x0000b0d501007387 */ /* 0x000fe80000100800 */
[----:B------:R-:W2:Y:S04]  /*2e3a0*/  LDL.LU.64 R74, [R1+0x1b8] ;  /* 0x0001b800014a7983 */ /* 0x000ea80000300a00 */
[----:B------:R-:W-:Y:S04]  /*2e3b0*/  STL [R1+0xbc], R214 ;  /* 0x0000bcd601007387 */ /* 0x000fe80000100800 */
[----:B------:R-:W-:Y:S04]  /*2e3c0*/  STL [R1+0xb8], R215 ;  /* 0x0000b8d701007387 */ /* 0x000fe80000100800 */
[----:B------:R-:W2:Y:S04]  /*2e3d0*/  LDL.LU.64 R78, [R1+0x1c0] ;  /* 0x0001c000014e7983 */ /* 0x000ea80000300a00 */
[----:B---3--:R1:W-:Y:S01]  /*2e3e0*/  STL [R1+0xc4], R110 ;  /* 0x0000c46e01007387 */ /* 0x0083e20000100800 */
[----:B------:R-:W-:-:S03]  /*2e3f0*/  IMAD.MOV.U32 R5, RZ, RZ, R111 ;  /* 0x000000ffff057224 */ /* 0x000fc600078e006f */
[----:B-1----:R-:W3:Y:S04]  /*2e400*/  LDL.LU.64 R110, [R1+0x1c8] ;  /* 0x0001c800016e7983 */ /* 0x002ee80000300a00 */
[----:B------:R1:W-:Y:S04]  /*2e410*/  STL [R1+0xc0], R5 ;  /* 0x0000c00501007387 */ /* 0x0003e80000100800 */
[----:B----4-:R4:W-:Y:S01]  /*2e420*/  STL [R1+0xcc], R106 ;  /* 0x0000cc6a01007387 */ /* 0x0109e20000100800 */
[----:B-1----:R-:W-:-:S03]  /*2e430*/  MOV R5, R107 ;  /* 0x0000006b00057202 */ /* 0x002fc60000000f00 */
[----:B----4-:R-:W4:Y:S04]  /*2e440*/  LDL.LU.64 R106, [R1+0x1d0] ;  /* 0x0001d000016a7983 */ /* 0x010f280000300a00 */
[----:B------:R1:W-:Y:S04]  /*2e450*/  STL [R1+0xc8], R5 ;  /* 0x0000c80501007387 */ /* 0x0003e80000100800 */
[----:B-----5:R5:W-:Y:S01]  /*2e460*/  STL [R1+0xd4], R72 ;  /* 0x0000d44801007387 */ /* 0x020be20000100800 */
[----:B-1----:R-:W-:-:S03]  /*2e470*/  IMAD.MOV.U32 R5, RZ, RZ, R73 ;  /* 0x000000ffff057224 */ /* 0x002fc600078e0049 */
[----:B-----5:R-:W5:Y:S04]  /*2e480*/  LDL.LU.64 R72, [R1+0x1d8] ;  /* 0x0001d80001487983 */ /* 0x020f680000300a00 */
[----:B------:R1:W-:Y:S04]  /*2e490*/  STL [R1+0xd0], R5 ;  /* 0x0000d00501007387 */ /* 0x0003e80000100800 */
[----:B------:R1:W-:Y:S02]  /*2e4a0*/  STL [R1+0xdc], R70 ;  /* 0x0000dc4601007387 */ /* 0x0003e40000100800 */
[----:B-1----:R-:W-:-:S02]  /*2e4b0*/  IMAD.MOV.U32 R5, RZ, RZ, R71 ;  /* 0x000000ffff057224 */ /* 0x002fc400078e0047 */
[----:B------:R-:W5:Y:S04]  /*2e4c0*/  LDL.LU.64 R70, [R1+0x1e0] ;  /* 0x0001e00001467983 */ /* 0x000f680000300a00 */
[----:B------:R1:W-:Y:S04]  /*2e4d0*/  STL [R1+0xd8], R5 ;  /* 0x0000d80501007387 */ /* 0x0003e80000100800 */
[----:B------:R1:W-:Y:S02]  /*2e4e0*/  STL [R1+0xe4], R68 ;  /* 0x0000e44401007387 */ /* 0x0003e40000100800 */
[----:B-1----:R-:W-:-:S02]  /*2e4f0*/  MOV R5, R69 ;  /* 0x0000004500057202 */ /* 0x002fc40000000f00 */
[----:B------:R-:W5:Y:S04]  /*2e500*/  LDL.LU.64 R68, [R1+0x1e8] ;  /* 0x0001e80001447983 */ /* 0x000f680000300a00 */
[----:B------:R1:W-:Y:S04]  /*2e510*/  STL [R1+0xe0], R5 ;  /* 0x0000e00501007387 */ /* 0x0003e80000100800 */
[----:B------:R1:W-:Y:S02]  /*2e520*/  STL [R1+0xec], R76 ;  /* 0x0000ec4c01007387 */ /* 0x0003e40000100800 */
[----:B-1----:R-:W-:-:S02]  /*2e530*/  IMAD.MOV.U32 R5, RZ, RZ, R77 ;  /* 0x000000ffff057224 */ /* 0x002fc400078e004d */
[----:B------:R-:W5:Y:S04]  /*2e540*/  LDL.LU.64 R76, [R1+0x1f0] ;  /* 0x0001f000014c7983 */ /* 0x000f680000300a00 */
[----:B------:R1:W-:Y:S04]  /*2e550*/  STL [R1+0xe8], R5 ;  /* 0x0000e80501007387 */ /* 0x0003e80000100800 */
[----:B------:R2:W-:Y:S01]  /*2e560*/  STL [R1+0xf4], R88 ;  /* 0x0000f45801007387 */ /* 0x0005e20000100800 */
[----:B-1----:R-:W-:-:S03]  /*2e570*/  IMAD.MOV.U32 R5, RZ, RZ, R89 ;  /* 0x000000ffff057224 */ /* 0x002fc600078e0059 */
[----:B--2---:R-:W2:Y:S04]  /*2e580*/  LDL.LU.64 R88, [R1+0x1f8] ;  /* 0x0001f80001587983 */ /* 0x004ea80000300a00 */
[----:B------:R1:W-:Y:S04]  /*2e590*/  STL [R1+0xf0], R5 ;  /* 0x0000f00501007387 */ /* 0x0003e80000100800 */
[----:B------:R1:W-:Y:S02]  /*2e5a0*/  STL [R1+0xfc], R112 ;  /* 0x0000fc7001007387 */ /* 0x0003e40000100800 */
[----:B-1----:R-:W-:-:S02]  /*2e5b0*/  MOV R5, R113 ;  /* 0x0000007100057202 */ /* 0x002fc40000000f00 */
[----:B------:R-:W2:Y:S04]  /*2e5c0*/  LDL.LU.64 R112, [R1+0x200] ;  /* 0x0002000001707983 */ /* 0x000ea80000300a00 */
[----:B------:R1:W-:Y:S04]  /*2e5d0*/  STL [R1+0xf8], R5 ;  /* 0x0000f80501007387 */ /* 0x0003e80000100800 */
[----:B------:R1:W-:Y:S02]  /*2e5e0*/  STL [R1+0x104], R108 ;  /* 0x0001046c01007387 */ /* 0x0003e40000100800 */
[----:B-1----:R-:W-:-:S02]  /*2e5f0*/  IMAD.MOV.U32 R5, RZ, RZ, R109 ;  /* 0x000000ffff057224 */ /* 0x002fc400078e006d */
[----:B------:R-:W2:Y:S04]  /*2e600*/  LDL.LU.64 R108, [R1+0x208] ;  /* 0x00020800016c7983 */ /* 0x000ea80000300a00 */
[----:B------:R1:W-:Y:S04]  /*2e610*/  STL [R1+0x100], R5 ;  /* 0x0001000501007387 */ /* 0x0003e80000100800 */
[----:B------:R1:W-:Y:S02]  /*2e620*/  STL [R1+0x10c], R74 ;  /* 0x00010c4a01007387 */ /* 0x0003e40000100800 */
[----:B-1----:R-:W-:-:S02]  /*2e630*/  IMAD.MOV.U32 R5, RZ, RZ, R75 ;  /* 0x000000ffff057224 */ /* 0x002fc400078e004b */
[----:B------:R-:W2:Y:S04]  /*2e640*/  LDL.LU.64 R74, [R1+0x210] ;  /* 0x00021000014a7983 */ /* 0x000ea80000300a00 */
[----:B------:R1:W-:Y:S04]  /*2e650*/  STL [R1+0x108], R5 ;  /* 0x0001080501007387 */ /* 0x0003e80000100800 */
[----:B------:R1:W-:Y:S02]  /*2e660*/  STL [R1+0x114], R78 ;  /* 0x0001144e01007387 */ /* 0x0003e40000100800 */
[----:B-1----:R-:W-:-:S02]  /*2e670*/  MOV R5, R79 ;  /* 0x0000004f00057202 */ /* 0x002fc40000000f00 */
[----:B------:R-:W2:Y:S04]  /*2e680*/  LDL.LU.64 R78, [R1+0x218] ;  /* 0x00021800014e7983 */ /* 0x000ea80000300a00 */
[----:B------:R1:W-:Y:S04]  /*2e690*/  STL [R1+0x110], R5 ;  /* 0x0001100501007387 */ /* 0x0003e80000100800 */
[----:B---3--:R3:W-:Y:S01]  /*2e6a0*/  STL [R1+0x11c], R110 ;  /* 0x00011c6e01007387 */ /* 0x0087e20000100800 */
[----:B-1----:R-:W-:-:S03]  /*2e6b0*/  IMAD.MOV.U32 R5, RZ, RZ, R111 ;  /* 0x000000ffff057224 */ /* 0x002fc600078e006f */
[----:B---3--:R-:W3:Y:S04]  /*2e6c0*/  LDL.LU.64 R110, [R1+0x220] ;  /* 0x00022000016e7983 */ /* 0x008ee80000300a00 */
[----:B------:R1:W-:Y:S04]  /*2e6d0*/  STL [R1+0x118], R5 ;  /* 0x0001180501007387 */ /* 0x0003e80000100800 */
[----:B----4-:R4:W-:Y:S01]  /*2e6e0*/  STL [R1+0x124], R106 ;  /* 0x0001246a01007387 */ /* 0x0109e20000100800 */
[----:B-1----:R-:W-:-:S03]  /*2e6f0*/  IMAD.MOV.U32 R5, RZ, RZ, R107 ;  /* 0x000000ffff057224 */ /* 0x002fc600078e006b */
[----:B----4-:R-:W4:Y:S04]  /*2e700*/  LDL.LU.64 R106, [R1+0x228] ;  /* 0x00022800016a7983 */ /* 0x010f280000300a00 */
[----:B------:R1:W-:Y:S04]  /*2e710*/  STL [R1+0x120], R5 ;  /* 0x0001200501007387 */ /* 0x0003e80000100800 */
[----:B-----5:R5:W-:Y:S01]  /*2e720*/  STL [R1+0x12c], R72 ;  /* 0x00012c4801007387 */ /* 0x020be20000100800 */
[----:B-1----:R-:W-:-:S03]  /*2e730*/  MOV R5, R73 ;  /* 0x0000004900057202 */ /* 0x002fc60000000f00 */
[----:B-----5:R-:W5:Y:S04]  /*2e740*/  LDL.LU.64 R72, [R1+0x230] ;  /* 0x0002300001487983 */ /* 0x020f680000300a00 */
[----:B------:R1:W-:Y:S04]  /*2e750*/  STL [R1+0x128], R5 ;  /* 0x0001280501007387 */ /* 0x0003e80000100800 */
[----:B------:R1:W-:Y:S02]  /*2e760*/  STL [R1+0x134], R70 ;  /* 0x0001344601007387 */ /* 0x0003e40000100800 */
[----:B-1----:R-:W-:-:S02]  /*2e770*/  IMAD.MOV.U32 R5, RZ, RZ, R71 ;  /* 0x000000ffff057224 */ /* 0x002fc400078e0047 */
[----:B------:R-:W5:Y:S04]  /*2e780*/  LDL.LU.64 R70, [R1+0x238] ;  /* 0x0002380001467983 */ /* 0x000f680000300a00 */
        /* <DEDUP_REMOVED lines=9> */
[----:B--2---:R2:W-:Y:S01]  /*2e820*/  STL [R1+0x14c], R88 ;  /* 0x00014c5801007387 */ /* 0x0045e20000100800 */
[----:B-1----:R-:W-:-:S03]  /*2e830*/  IMAD.MOV.U32 R5, RZ, RZ, R89 ;  /* 0x000000ffff057224 */ /* 0x002fc600078e0059 */
[----:B--2---:R-:W2:Y:S04]  /*2e840*/  LDL.LU.64 R88, [R1+0x250] ;  /* 0x0002500001587983 */ /* 0x004ea80000300a00 */
        /* <DEDUP_REMOVED lines=17> */
[----:B---3--:R3:W-:Y:S01]  /*2e960*/  STL [R1+0x174], R110 ;  /* 0x0001746e01007387 */ /* 0x0087e20000100800 */
[----:B-1----:R-:W-:-:S03]  /*2e970*/  MOV R5, R111 ;  /* 0x0000006f00057202 */ /* 0x002fc60000000f00 */
[----:B---3--:R-:W3:Y:S04]  /*2e980*/  LDL.LU.64 R110, [R1+0x278] ;  /* 0x00027800016e7983 */ /* 0x008ee80000300a00 */
[----:B------:R1:W-:Y:S04]  /*2e990*/  STL [R1+0x170], R5 ;  /* 0x0001700501007387 */ /* 0x0003e80000100800 */
[----:B----4-:R4:W-:Y:S01]  /*2e9a0*/  STL [R1+0x17c], R106 ;  /* 0x00017c6a01007387 */ /* 0x0109e20000100800 */
[----:B-1----:R-:W-:-:S03]  /*2e9b0*/  IMAD.MOV.U32 R5, RZ, RZ, R107 ;  /* 0x000000ffff057224 */ /* 0x002fc600078e006b */
[----:B----4-:R-:W4:Y:S04]  /*2e9c0*/  LDL.LU.64 R106, [R1+0x280] ;  /* 0x00028000016a7983 */ /* 0x010f280000300a00 */
[----:B------:R1:W-:Y:S04]  /*2e9d0*/  STL [R1+0x178], R5 ;  /* 0x0001780501007387 */ /* 0x0003e80000100800 */
[----:B-----5:R5:W-:Y:S01]  /*2e9e0*/  STL [R1+0x184], R72 ;  /* 0x0001844801007387 */ /* 0x020be20000100800 */
[----:B-1----:R-:W-:-:S03]  /*2e9f0*/  IMAD.MOV.U32 R5, RZ, RZ, R73 ;  /* 0x000000ffff057224 */ /* 0x002fc600078e0049 */
[----:B-----5:R-:W5:Y:S04]  /*2ea00*/  LDL.LU.64 R72, [R1+0x288] ;  /* 0x0002880001487983 */ /* 0x020f680000300a00 */
        /* <DEDUP_REMOVED lines=13> */
[----:B--2---:R2:W-:Y:S01]  /*2eae0*/  STL [R1+0x1a4], R88 ;  /* 0x0001a45801007387 */ /* 0x0045e20000100800 */
[----:B-1----:R-:W-:-:S03]  /*2eaf0*/  MOV R5, R89 ;  /* 0x0000005900057202 */ /* 0x002fc60000000f00 */
[----:B--2---:R-:W2:Y:S04]  /*2eb00*/  LDL.LU.64 R88, [R1+0x2b0] ;  /* 0x0002b00001587983 */ /* 0x004ea80000300a00 */
        /* <DEDUP_REMOVED lines=17> */
[----:B---3--:R3:W-:Y:S01]  /*2ec20*/  STL [R1+0x1cc], R110 ;  /* 0x0001cc6e01007387 */ /* 0x0087e20000100800 */
[----:B-1----:R-:W-:-:S03]  /*2ec30*/  IMAD.MOV.U32 R5, RZ, RZ, R111 ;  /* 0x000000ffff057224 */ /* 0x002fc600078e006f */
[----:B---3--:R-:W3:Y:S04]  /*2ec40*/  LDL.LU.64 R110, [R1+0x2c8] ;  /* 0x0002c800016e7983 */ /* 0x008ee80000300a00 */
        /* <DEDUP_REMOVED lines=21> */
[----:B--2---:R2:W-:Y:S01]  /*2eda0*/  STL [R1+0x1fc], R88 ;  /* 0x0001fc5801007387 */ /* 0x0045e20000100800 */
        /* <DEDUP_REMOVED lines=459> */
[----:B---3--:R-:W-:Y:S01]  /*30a60*/  STL [R1+0x594], R110 ;  /* 0x0005946e01007387 */ /* 0x008fe20000100800 */
[----:B-1----:R-:W-:-:S03]  /*30a70*/  MOV R5, R111 ;  /* 0x0000006f00057202 */ /* 0x002fc60000000f00 */
[----:B------:R-:W3:Y:S04]  /*30a80*/  LDL.LU.64 R94, [R1+0x6c0] ;  /* 0x0006c000015e7983 */ /* 0x000ee80000300a00 */
        /* <DEDUP_REMOVED lines=17> */
[----:B------:R-:W-:Y:S04]  /*30ba0*/  STL [R1+0x5bc], R76 ;  /* 0x0005bc4c01007387 */ /* 0x000fe80000100800 */
[----:B------:R-:W5:Y:S01]  /*30bb0*/  LDL.LU.64 R110, [R1+0x6b8] ;  /* 0x0006b800016e7983 */ /* 0x000f620000300a00 */
[----:B-1----:R-:W-:-:S05]  /*30bc0*/  IMAD.MOV.U32 R5, RZ, RZ, R77 ;  /* 0x000000ffff057224 */ /* 0x002fca00078e004d */
[----:B------:R2:W-:Y:S02]  /*30bd0*/  STL [R1+0x5b8], R5 ;  /* 0x0005b80501007387 */ /* 0x0005e40000100800 */
[----:B--2---:R-:W-:Y:S02]  /*30be0*/  MOV R5, R89 ;  /* 0x0000005900057202 */ /* 0x004fe40000000f00 */
[----:B------:R1:W-:Y:S04]  /*30bf0*/  STL [R1+0x5c4], R88 ;  /* 0x0005c45801007387 */ /* 0x0003e80000100800 */
[----:B-1----:R-:W2:Y:S04]  /*30c00*/  LDL.LU.64 R88, [R1+0x6e8] ;  /* 0x0006e80001587983 */ /* 0x002ea80000300a00 */
[----:B------:R1:W-:Y:S04]  /*30c10*/  STL [R1+0x5c0], R5 ;  /* 0x0005c00501007387 */ /* 0x0003e80000100800 */
[----:B------:R1:W-:Y:S04]  /*30c20*/  STL [R1+0x5cc], R112 ;  /* 0x0005cc7001007387 */ /* 0x0003e80000100800 */
[----:B------:R-:W2:Y:S01]  /*30c30*/  LDL.LU.64 R76, [R1+0x6c8] ;  /* 0x0006c800014c7983 */ /* 0x000ea20000300a00 */
[----:B-1----:R-:W-:-:S03]  /*30c40*/  IMAD.MOV.U32 R5, RZ, RZ, R113 ;  /* 0x000000ffff057224 */ /* 0x002fc600078e0071 */
[----:B------:R-:W-:Y:S04]  /*30c50*/  STL [R1+0x5d4], R108 ;  /* 0x0005d46c01007387 */ /* 0x000fe80000100800 */
[----:B------:R1:W-:Y:S04]  /*30c60*/  STL [R1+0x5c8], R5 ;  /* 0x0005c80501007387 */ /* 0x0003e80000100800 */
[----:B------:R-:W2:Y:S01]  /*30c70*/  LDL.LU.64 R112, [R1+0x6f8] ;  /* 0x0006f80001707983 */ /* 0x000ea20000300a00 */
[----:B-1----:R-:W-:-:S03]  /*30c80*/  IMAD.MOV.U32 R5, RZ, RZ, R109 ;  /* 0x000000ffff057224 */ /* 0x002fc600078e006d */
[----:B------:R-:W-:Y:S04]  /*30c90*/  STL [R1+0x5dc], R74 ;  /* 0x0005dc4a01007387 */ /* 0x000fe80000100800 */
[----:B------:R1:W-:Y:S04]  /*30ca0*/  STL [R1+0x5d0], R5 ;  /* 0x0005d00501007387 */ /* 0x0003e80000100800 */
[----:B------:R-:W2:Y:S01]  /*30cb0*/  LDL.LU.64 R108, [R1+0x6d8] ;  /* 0x0006d800016c7983 */ /* 0x000ea20000300a00 */
[----:B-1----:R-:W-:-:S03]  /*30cc0*/  MOV R5, R75 ;  /* 0x0000004b00057202 */ /* 0x002fc60000000f00 */
[----:B------:R-:W-:Y:S04]  /*30cd0*/  STL [R1+0x5e4], R78 ;  /* 0x0005e44e01007387 */ /* 0x000fe80000100800 */
[----:B------:R1:W-:Y:S04]  /*30ce0*/  STL [R1+0x5d8], R5 ;  /* 0x0005d80501007387 */ /* 0x0003e80000100800 */
[----:B------:R-:W2:Y:S01]  /*30cf0*/  LDL.LU.64 R74, [R1+0x708] ;  /* 0x00070800014a7983 */ /* 0x000ea20000300a00 */
[----:B-1----:R-:W-:-:S03]  /*30d00*/  IMAD.MOV.U32 R5, RZ, RZ, R79 ;  /* 0x000000ffff057224 */ /* 0x002fc600078e004f */
[----:B---3--:R-:W-:Y:S04]  /*30d10*/  STL [R1+0x5ec], R94 ;  /* 0x0005ec5e01007387 */ /* 0x008fe80000100800 */
[----:B------:R1:W-:Y:S04]  /*30d20*/  STL [R1+0x5e0], R5 ;  /* 0x0005e00501007387 */ /* 0x0003e80000100800 */
[----:B------:R-:W3:Y:S01]  /*30d30*/  LDL.LU.64 R78, [R1+0x6f0] ;  /* 0x0006f000014e7983 */ /* 0x000ee20000300a00 */
[----:B-1----:R-:W-:-:S03]  /*30d40*/  IMAD.MOV.U32 R5, RZ, RZ, R95 ;  /* 0x000000ffff057224 */ /* 0x002fc600078e005f */
[----:B----4-:R-:W-:Y:S04]  /*30d50*/  STL [R1+0x5f4], R106 ;  /* 0x0005f46a01007387 */ /* 0x010fe80000100800 */
[----:B------:R1:W-:Y:S02]  /*30d60*/  STL [R1+0x5e8], R5 ;  /* 0x0005e80501007387 */ /* 0x0003e40000100800 */
[----:B-1----:R-:W-:Y:S02]  /*30d70*/  MOV R5, R107 ;  /* 0x0000006b00057202 */ /* 0x002fe40000000f00 */
[----:B------:R-:W4:Y:S04]  /*30d80*/  LDL.LU.64 R106, [R1+0x718] ;  /* 0x00071800016a7983 */ /* 0x000f280000300a00 */
        /* <DEDUP_REMOVED lines=19> */
[----:B------:R-:W-:Y:S04]  /*30ec0*/  STL [R1+0x624], R76 ;  /* 0x0006244c01007387 */ /* 0x000fe80000100800 */
[----:B------:R1:W-:Y:S04]  /*30ed0*/  STL [R1+0x618], R5 ;  /* 0x0006180501007387 */ /* 0x0003e80000100800 */
[----:B--2---:R-:W2:Y:S01]  /*30ee0*/  LDL.LU.64 R88, [R1+0x728] ;  /* 0x0007280001587983 */ /* 0x004ea20000300a00 */
[----:B-1----:R-:W-:-:S03]  /*30ef0*/  MOV R5, R77 ;  /* 0x0000004d00057202 */ /* 0x002fc60000000f00 */
[----:B------:R-:W-:Y:S04]  /*30f00*/  STL [R1+0x62c], R112 ;  /* 0x00062c7001007387 */ /* 0x000fe80000100800 */
        /* <DEDUP_REMOVED lines=11> */
[----:B---3--:R-:W-:Y:S04]  /*30fc0*/  STL [R1+0x644], R78 ;  /* 0x0006444e01007387 */ /* 0x008fe80000100800 */
[----:B------:R1:W-:Y:S04]  /*30fd0*/  STL [R1+0x638], R5 ;  /* 0x0006380501007387 */ /* 0x0003e80000100800 */
[----:B------:R-:W3:Y:S04]  /*30fe0*/  LDL.LU.64 R74, [R1+0x748] ;  /* 0x00074800014a7983 */ /* 0x000ee80000300a00 */
[----:B------:R-:W3:Y:S01]  /*30ff0*/  LDL.LU.64 R94, [R1+0x760] ;  /* 0x00076000015e7983 */ /* 0x000ee20000300a00 */
[----:B-1----:R-:W-:-:S05]  /*31000*/  IMAD.MOV.U32 R5, RZ, RZ, R79 ;  /* 0x000000ffff057224 */ /* 0x002fca00078e004f */
        /* <DEDUP_REMOVED lines=9> */
[----:B------:R1:W-:Y:S04]  /*310a0*/  STL [R1+0x65c], R70 ;  /* 0x00065c4601007387 */ /* 0x0003e80000100800 */
[----:B------:R-:W5:Y:S01]  /*310b0*/  LDL.LU.64 R112, [R1+0x768] ;  /* 0x0007680001707983 */ /* 0x000f620000300a00 */
[----:B-1----:R-:W-:-:S03]  /*310c0*/  IMAD.MOV.U32 R5, RZ, RZ, R71 ;  /* 0x000000ffff057224 */ /* 0x002fc600078e0047 */
[----:B------:R-:W-:Y:S04]  /*310d0*/  STL [R1+0x664], R68 ;  /* 0x0006644401007387 */ /* 0x000fe80000100800 */
[----:B------:R1:W-:Y:S04]  /*310e0*/  STL [R1+0x658], R5 ;  /* 0x0006580501007387 */ /* 0x0003e80000100800 */
[----:B------:R-:W5:Y:S01]  /*310f0*/  LDL.LU.64 R70, [R1+0xd00] ;  /* 0x000d000001467983 */ /* 0x000f620000300a00 */
[----:B-1----:R-:W-:-:S03]  /*31100*/  IMAD.MOV.U32 R5, RZ, RZ, R69 ;  /* 0x000000ffff057224 */ /* 0x002fc600078e0045 */
[----:B------:R-:W-:Y:S04]  /*31110*/  STL [R1+0x66c], R110 ;  /* 0x00066c6e01007387 */ /* 0x000fe80000100800 */
[----:B------:R1:W-:Y:S04]  /*31120*/  STL [R1+0x660], R5 ;  /* 0x0006600501007387 */ /* 0x0003e80000100800 */
[----:B------:R-:W5:Y:S04]  /*31130*/  LDL.LU.64 R68, [R1+0xce8] ;  /* 0x000ce80001447983 */ /* 0x000f680000300a00 */
[----:B------:R-:W5:Y:S01]  /*31140*/  LDL.LU.64 R78, [R1+0xcd0] ;  /* 0x000cd000014e7983 */ /* 0x000f620000300a00 */
[----:B-1----:R-:W-:-:S05]  /*31150*/  MOV R5, R111 ;  /* 0x0000006f00057202 */ /* 0x002fca0000000f00 */
        /* <DEDUP_REMOVED lines=9> */
[----:B------:R-:W-:Y:S04]  /*311f0*/  STL [R1+0x684], R114 ;  /* 0x0006847201007387 */ /* 0x000fe80000100800 */
[----:B------:R-:W2:Y:S01]  /*31200*/  LDL.LU.64 R76, [R1+0xc40] ;  /* 0x000c4000014c7983 */ /* 0x000ea20000300a00 */
[----:B-1----:R-:W-:-:S03]  /*31210*/  MOV R5, R115 ;  /* 0x0000007300057202 */ /* 0x002fc60000000f00 */
[----:B------:R-:W-:Y:S04]  /*31220*/  STL [R1+0x68c], R108 ;  /* 0x00068c6c01007387 */ /* 0x000fe80000100800 */
[----:B------:R1:W-:Y:S02]  /*31230*/  STL [R1+0x680], R5 ;  /* 0x0006800501007387 */ /* 0x0003e40000100800 */
[----:B-1----:R-:W-:Y:S02]  /*31240*/  IMAD.MOV.U32 R5, RZ, RZ, R109 ;  /* 0x000000ffff057224 */ /* 0x002fe400078e006d */
[----:B------:R-:W2:Y:S04]  /*31250*/  LDL.LU.64 R108, [R1+0xc20] ;  /* 0x000c2000016c7983 */ /* 0x000ea80000300a00 */
[----:B------:R3:W-:Y:S02]  /*31260*/  STL [R1+0x688], R5 ;  /* 0x0006880501007387 */ /* 0x0007e40000100800 */
[----:B---3--:R-:W-:-:S02]  /*31270*/  IMAD.MOV.U32 R5, RZ, RZ, R75 ;  /* 0x000000ffff057224 */ /* 0x008fc400078e004b */
[----:B------:R1:W-:Y:S04]  /*31280*/  STL [R1+0x694], R74 ;  /* 0x0006944a01007387 */ /* 0x0003e80000100800 */
[----:B------:R-:W-:Y:S04]  /*31290*/  STL [R1+0x69c], R94 ;  /* 0x00069c5e01007387 */ /* 0x000fe80000100800 */
[----:B------:R3:W-:Y:S04]  /*312a0*/  STL [R1+0x690], R5 ;  /* 0x0006900501007387 */ /* 0x0007e80000100800 */
[----:B-1----:R-:W2:Y:S01]  /*312b0*/  LDL.LU.64 R74, [R1+0xbf8] ;  /* 0x000bf800014a7983 */ /* 0x002ea20000300a00 */
[----:B---3--:R-:W-:-:S03]  /*312c0*/  MOV R5, R95 ;  /* 0x0000005f00057202 */ /* 0x008fc60000000f00 */
[----:B----4-:R-:W-:Y:S04]  /*312d0*/  STL [R1+0x6a4], R106 ;  /* 0x0006a46a01007387 */ /* 0x010fe80000100800 */
[----:B------:R1:W-:Y:S02]  /*312e0*/  STL [R1+0x698], R5 ;  /* 0x0006980501007387 */ /* 0x0003e40000100800 */
[----:B-1----:R-:W-:Y:S02]  /*312f0*/  IMAD.MOV.U32 R5, RZ, RZ, R107 ;  /* 0x000000ffff057224 */ /* 0x002fe400078e006b */
[----:B------:R-:W3:Y:S04]  /*31300*/  LDL.LU.64 R106, [R1+0xd40] ;  /* 0x000d4000016a7983 */ /* 0x000ee80000300a00 */
[----:B------:R1:W-:Y:S04]  /*31310*/  STL [R1+0x6a0], R5 ;  /* 0x0006a00501007387 */ /* 0x0003e80000100800 */
[----:B-----5:R4:W-:Y:S01]  /*31320*/  STL [R1+0x6ac], R72 ;  /* 0x0006ac4801007387 */ /* 0x0209e20000100800 */
[----:B-1----:R-:W-:-:S03]  /*31330*/  IMAD.MOV.U32 R5, RZ, RZ, R73 ;  /* 0x000000ffff057224 */ /* 0x002fc600078e0049 */
[----:B------:R-:W-:Y:S04]  /*31340*/  STL [R1+0x6b4], R112 ;  /* 0x0006b47001007387 */ /* 0x000fe80000100800 */
[----:B------:R1:W-:Y:S04]  /*31350*/  STL [R1+0x6a8], R5 ;  /* 0x0006a80501007387 */ /* 0x0003e80000100800 */
[----:B----4-:R-:W4:Y:S01]  /*31360*/  LDL.LU.64 R72, [R1+0xd28] ;  /* 0x000d280001487983 */ /* 0x010f220000300a00 */
[----:B-1----:R-:W-:-:S03]  /*31370*/  MOV R5, R113 ;  /* 0x0000007100057202 */ /* 0x002fc60000000f00 */
[----:B------:R-:W-:Y:S04]  /*31380*/  STL [R1+0x6bc], R70 ;  /* 0x0006bc4601007387 */ /* 0x000fe80000100800 */
[----:B------:R1:W-:Y:S02]  /*31390*/  STL [R1+0x6b0], R5 ;  /* 0x0006b00501007387 */ /* 0x0003e40000100800 */
[----:B-1----:R-:W-:Y:S02]  /*313a0*/  IMAD.MOV.U32 R5, RZ, RZ, R71 ;  /* 0x000000ffff057224 */ /* 0x002fe400078e0047 */
[----:B------:R-:W5:Y:S04]  /*313b0*/  LDL.LU.64 R70, [R1+0xd10] ;  /* 0x000d100001467983 */ /* 0x000f680000300a00 */
[----:B------:R1:W-:Y:S04]  /*313c0*/  STL [R1+0x6b8], R5 ;  /* 0x0006b80501007387 */ /* 0x0003e80000100800 */
[----:B------:R1:W-:Y:S02]  /*313d0*/  STL [R1+0x6c4], R68 ;  /* 0x0006c44401007387 */ /* 0x0003e40000100800 */
[----:B-1----:R-:W-:-:S02]  /*313e0*/  IMAD.MOV.U32 R5, RZ, RZ, R69 ;  /* 0x000000ffff057224 */ /* 0x002fc400078e0045 */
[----:B------:R-:W-:Y:S04]  /*313f0*/  STL [R1+0x6cc], R78 ;  /* 0x0006cc4e01007387 */ /* 0x000fe80000100800 */
[----:B------:R1:W-:Y:S04]  /*31400*/  STL [R1+0x6c0], R5 ;  /* 0x0006c00501007387 */ /* 0x0003e80000100800 */
[----:B------:R-:W5:Y:S01]  /*31410*/  LDL.LU.64 R68, [R1+0xcf0] ;  /* 0x000cf00001447983 */ /* 0x000f620000300a00 */
[----:B-1----:R-:W-:-:S03]  /*31420*/  MOV R5, R79 ;  /* 0x0000004f00057202 */ /* 0x002fc60000000f00 */
[----:B--2---:R-:W-:Y:S04]  /*31430*/  STL [R1+0x6d4], R88 ;  /* 0x0006d45801007387 */ /* 0x004fe80000100800 */
[----:B------:R1:W-:Y:S02]  /*31440*/  STL [R1+0x6c8], R5 ;  /* 0x0006c80501007387 */ /* 0x0003e40000100800 */
[----:B-1----:R-:W-:Y:S02]  /*31450*/  IMAD.MOV.U32 R5, RZ, RZ, R89 ;  /* 0x000000ffff057224 */ /* 0x002fe400078e0059 */
[----:B------:R-:W2:Y:S04]  /*31460*/  LDL.LU.64 R88, [R1+0xcd8] ;  /* 0x000cd80001587983 */ /* 0x000ea80000300a00 */
[----:B------:R1:W-:Y:S04]  /*31470*/  STL [R1+0x6d0], R5 ;  /* 0x0006d00501007387 */ /* 0x0003e80000100800 */
[----:B------:R-:W-:Y:S01]  /*31480*/  STL [R1+0x6dc], R110 ;  /* 0x0006dc6e01007387 */ /* 0x000fe20000100800 */
[----:B-1----:R-:W-:-:S03]  /*31490*/  IMAD.MOV.U32 R5, RZ, RZ, R111 ;  /* 0x000000ffff057224 */ /* 0x002fc600078e006f */
[----:B------:R-:W-:Y:S04]  /*314a0*/  STL [R1+0x6e4], R76 ;  /* 0x0006e44c01007387 */ /* 0x000fe80000100800 */
[----:B------:R1:W-:Y:S04]  /*314b0*/  STL [R1+0x6d8], R5 ;  /* 0x0006d80501007387 */ /* 0x0003e80000100800 */
[----:B------:R-:W2:Y:S04]  /*314c0*/  LDL.LU.64 R98, [R1+0xcb8] ;  /* 0x000cb80001627983 */ /* 0x000ea80000300a00 */
[----:B------:R-:W2:Y:S01]  /*314d0*/  LDL.LU.64 R116, [R1+0xc88] ;  /* 0x000c880001747983 */ /* 0x000ea20000300a00 */
[----:B-1----:R-:W-:-:S05]  /*314e0*/  MOV R5, R77 ;  /* 0x0000004d00057202 */ /* 0x002fca0000000f00 */
[----:B------:R1:W-:Y:S04]  /*314f0*/  STL [R1+0x6e0], R5 ;  /* 0x0006e00501007387 */ /* 0x0003e80000100800 */
[----:B------:R-:W-:Y:S04]  /*31500*/  STL [R1+0x6ec], R108 ;  /* 0x0006ec6c01007387 */ /* 0x000fe80000100800 */
[----:B------:R-:W2:Y:S01]  /*31510*/  LDL.LU.64 R96, [R1+0xc58] ;  /* 0x000c580001607983 */ /* 0x000ea20000300a00 */
[----:B-1----:R-:W-:-:S03]  /*31520*/  IMAD.MOV.U32 R5, RZ, RZ, R109 ;  /* 0x000000ffff057224 */ /* 0x002fc600078e006d */
[----:B------:R-:W2:Y:S04]  /*31530*/  LDL.LU.64 R114, [R1+0xd80] ;  /* 0x000d800001727983 */ /* 0x000ea80000300a00 */
[----:B------:R1:W-:Y:S04]  /*31540*/  STL [R1+0x6e8], R5 ;  /* 0x0006e80501007387 */ /* 0x0003e80000100800 */
[----:B------:R-:W-:Y:S04]  /*31550*/  STL [R1+0x6f4], R74 ;  /* 0x0006f44a01007387 */ /* 0x000fe80000100800 */
[----:B------:R-:W2:Y:S01]  /*31560*/  LDL.LU.64 R94, [R1+0xd68] ;  /* 0x000d6800015e7983 */ /* 0x000ea20000300a00 */
[----:B-1----:R-:W-:-:S03]  /*31570*/  IMAD.MOV.U32 R5, RZ, RZ, R75 ;  /* 0x000000ffff057224 */ /* 0x002fc600078e004b */
[----:B------:R-:W2:Y:S04]  /*31580*/  LDL.LU.64 R112, [R1+0xd50] ;  /* 0x000d500001707983 */ /* 0x000ea80000300a00 */
[----:B------:R1:W-:Y:S04]  /*31590*/  STL [R1+0x6f0], R5 ;  /* 0x0006f00501007387 */ /* 0x0003e80000100800 */
[----:B---3--:R-:W-:Y:S04]  /*315a0*/  STL [R1+0x6fc], R106 ;  /* 0x0006fc6a01007387 */ /* 0x008fe80000100800 */
[----:B------:R-:W3:Y:S01]  /*315b0*/  LDL.LU.64 R78, [R1+0xd30] ;  /* 0x000d3000014e7983 */ /* 0x000ee20000300a00 */
[----:B-1----:R-:W-:-:S03]  /*315c0*/  MOV R5, R107 ;  /* 0x0000006b00057202 */ /* 0x002fc60000000f00 */
[----:B------:R-:W3:Y:S04]  /*315d0*/  LDL.LU.64 R110, [R1+0xd18] ;  /* 0x000d1800016e7983 */ /* 0x000ee80000300a00 */
[----:B------:R1:W-:Y:S04]  /*315e0*/  STL [R1+0x6f8], R5 ;  /* 0x0006f80501007387 */ /* 0x0003e80000100800 */
[----:B----4-:R-:W-:Y:S04]  /*315f0*/  STL [R1+0x704], R72 ;  /* 0x0007044801007387 */ /* 0x010fe80000100800 */
[----:B------:R-:W4:Y:S01]  /*31600*/  LDL.LU.64 R76, [R1+0xcf8] ;  /* 0x000cf800014c7983 */ /* 0x000f220000300a00 */
[----:B-1----:R-:W-:-:S03]  /*31610*/  IMAD.MOV.U32 R5, RZ, RZ, R73 ;  /* 0x000000ffff057224 */ /* 0x002fc600078e0049 */
[----:B------:R-:W4:Y:S04]  /*31620*/  LDL.LU.64 R108, [R1+0xce0] ;  /* 0x000ce000016c7983 */ /* 0x000f280000300a00 */
[----:B------:R1:W-:Y:S04]  /*31630*/  STL [R1+0x700], R5 ;  /* 0x0007000501007387 */ /* 0x0003e80000100800 */
[----:B-----5:R-:W-:Y:S04]  /*31640*/  STL [R1+0x70c], R70 ;  /* 0x00070c4601007387 */ /* 0x020fe80000100800 */
[----:B------:R-:W5:Y:S01]  /*31650*/  LDL.LU.64 R74, [R1+0xcc8] ;  /* 0x000cc800014a7983 */ /* 0x000f620000300a00 */
[----:B-1----:R-:W-:-:S03]  /*31660*/  IMAD.MOV.U32 R5, RZ, RZ, R71 ;  /* 0x000000ffff057224 */ /* 0x002fc600078e0047 */
[----:B------:R-:W5:Y:S04]  /*31670*/  LDL.LU.64 R106, [R1+0xdc0] ;  /* 0x000dc000016a7983 */ /* 0x000f680000300a00 */
[----:B------:R1:W-:Y:S04]  /*31680*/  STL [R1+0x708], R5 ;  /* 0x0007080501007387 */ /* 0x0003e80000100800 */
[----:B------:R2:W-:Y:S04]  /*31690*/  STL [R1+0x714], R68 ;  /* 0x0007144401007387 */ /* 0x0005e80000100800 */
[----:B------:R-:W5:Y:S01]  /*316a0*/  LDL.LU.64 R72, [R1+0xda8] ;  /* 0x000da80001487983 */ /* 0x000f620000300a00 */
[----:B-1----:R-:W-:-:S03]  /*316b0*/  MOV R5, R69 ;  /* 0x0000004500057202 */ /* 0x002fc60000000f00 */
[----:B------:R-:W5:Y:S04]  /*316c0*/  LDL.LU.64 R70, [R1+0xd90] ;  /* 0x000d900001467983 */ /* 0x000f680000300a00 */
[----:B------:R1:W-:Y:S04]  /*316d0*/  STL [R1+0x710], R5 ;  /* 0x0007100501007387 */ /* 0x0003e80000100800 */
[----:B--2---:R2:W-:Y:S04]  /*316e0*/  STL [R1+0x71c], R88 ;  /* 0x00071c5801007387 */ /* 0x0045e80000100800 */
[----:B------:R-:W5:Y:S01]  /*316f0*/  LDL.LU.64 R68, [R1+0xd70] ;  /* 0x000d700001447983 */ /* 0x000f620000300a00 */
[----:B-1----:R-:W-:-:S03]  /*31700*/  IMAD.MOV.U32 R5, RZ, RZ, R89 ;  /* 0x000000ffff057224 */ /* 0x002fc600078e0059 */
[----:B--2---:R-:W2:Y:S04]  /*31710*/  LDL.LU.64 R88, [R1+0xd58] ;  /* 0x000d580001587983 */ /* 0x004ea80000300a00 */
[----:B------:R1:W-:Y:S02]  /*31720*/  STL [R1+0x718], R5 ;  /* 0x0007180501007387 */ /* 0x0003e40000100800 */
[----:B-1----:R-:W-:Y:S02]  /*31730*/  IMAD.MOV.U32 R5, RZ, RZ, R99 ;  /* 0x000000ffff057224 */ /* 0x002fe400078e0063 */
[----:B------:R-:W-:Y:S04]  /*31740*/  STL [R1+0x724], R98 ;  /* 0x0007246201007387 */ /* 0x000fe80000100800 */
[----:B------:R-:W-:Y:S04]  /*31750*/  STL [R1+0x72c], R116 ;  /* 0x00072c7401007387 */ /* 0x000fe80000100800 */
[----:B------:R1:W-:Y:S02]  /*31760*/  STL [R1+0x720], R5 ;  /* 0x0007200501007387 */ /* 0x0003e40000100800 */
[----:B-1----:R-:W-:-:S02]  /*31770*/  MOV R5, R117 ;  /* 0x0000007500057202 */ /* 0x002fc40000000f00 */
[----:B------:R-:W-:Y:S04]  /*31780*/  STL [R1+0x734], R96 ;  /* 0x0007346001007387 */ /* 0x000fe80000100800 */
[----:B------:R1:W-:Y:S04]  /*31790*/  STL [R1+0x728], R5 ;  /* 0x0007280501007387 */ /* 0x0003e80000100800 */
[----:B------:R-:W-:Y:S01]  /*317a0*/  STL [R1+0x73c], R114 ;  /* 0x00073c7201007387 */ /* 0x000fe20000100800 */
[----:B-1----:R-:W-:-:S05]  /*317b0*/  IMAD.MOV.U32 R5, RZ, RZ, R97 ;  /* 0x000000ffff057224 */ /* 0x002fca00078e0061 */
[----:B------:R1:W-:Y:S02]  /*317c0*/  STL [R1+0x730], R5 ;  /* 0x0007300501007387 */ /* 0x0003e40000100800 */
[----:B-1----:R-:W-:Y:S02]  /*317d0*/  IMAD.MOV.U32 R5, RZ, RZ, R115 ;  /* 0x000000ffff057224 */ /* 0x002fe400078e0073 */
[----:B------:R-:W-:Y:S04]  /*317e0*/  STL [R1+0x744], R94 ;  /* 0x0007445e01007387 */ /* 0x000fe80000100800 */
[----:B------:R1:W-:Y:S04]  /*317f0*/  STL [R1+0x738], R5 ;  /* 0x0007380501007387 */ /* 0x0003e80000100800 */
[----:B------:R-:W-:Y:S01]  /*31800*/  STL [R1+0x74c], R112 ;  /* 0x00074c7001007387 */ /* 0x000fe20000100800 */
[----:B-1----:R-:W-:-:S05]  /*31810*/  MOV R5, R95 ;  /* 0x0000005f00057202 */ /* 0x002fca0000000f00 */
[----:B------:R1:W-:Y:S02]  /*31820*/  STL [R1+0x740], R5 ;  /* 0x0007400501007387 */ /* 0x0003e40000100800 */
[----:B-1----:R-:W-:Y:S02]  /*31830*/  IMAD.MOV.U32 R5, RZ, RZ, R113 ;  /* 0x000000ffff057224 */ /* 0x002fe400078e0071 */
[----:B---3--:R-:W-:Y:S04]  /*31840*/  STL [R1+0x754], R78 ;  /* 0x0007544e01007387 */ /* 0x008fe80000100800 */
[----:B------:R1:W-:Y:S04]  /*31850*/  STL [R1+0x748], R5 ;  /* 0x0007480501007387 */ /* 0x0003e80000100800 */
[----:B------:R-:W-:Y:S01]  /*31860*/  STL [R1+0x75c], R110 ;  /* 0x00075c6e01007387 */ /* 0x000fe20000100800 */
[----:B-1----:R-:W-:-:S05]  /*31870*/  IMAD.MOV.U32 R5, RZ, RZ, R79 ;  /* 0x000000ffff057224 */ /* 0x002fca00078e004f */
[----:B------:R1:W-:Y:S04]  /*31880*/  STL [R1+0x750], R5 ;  /* 0x0007500501007387 */ /* 0x0003e80000100800 */
[----:B----4-:R-:W-:Y:S01]  /*31890*/  STL [R1+0x764], R76 ;  /* 0x0007644c01007387 */ /* 0x010fe20000100800 */
[----:B-1----:R-:W-:-:S05]  /*318a0*/  MOV R5, R111 ;  /* 0x0000006f00057202 */ /* 0x002fca0000000f00 */
[----:B------:R1:W-:Y:S04]  /*318b0*/  STL [R1+0x758], R5 ;  /* 0x0007580501007387 */ /* 0x0003e80000100800 */
[----:B------:R-:W-:Y:S01]  /*318c0*/  STL [R1+0x76c], R108 ;  /* 0x00076c6c01007387 */ /* 0x000fe20000100800 */
[----:B-1----:R-:W-:-:S05]  /*318d0*/  IMAD.MOV.U32 R5, RZ, RZ, R77 ;  /* 0x000000ffff057224 */ /* 0x002fca00078e004d */
[----:B------:R1:W-:Y:S02]  /*318e0*/  STL [R1+0x760], R5 ;  /* 0x0007600501007387 */ /* 0x0003e40000100800 */
[----:B-1----:R-:W-:Y:S02]  /*318f0*/  IMAD.MOV.U32 R5, RZ, RZ, R109 ;  /* 0x000000ffff057224 */ /* 0x002fe400078e006d */
[----:B-----5:R-:W-:Y:S04]  /*31900*/  STL [R1+0x774], R74 ;  /* 0x0007744a01007387 */ /* 0x020fe80000100800 */
[----:B------:R1:W-:Y:S04]  /*31910*/  STL [R1+0x768], R5 ;  /* 0x0007680501007387 */ /* 0x0003e80000100800 */
[----:B------:R-:W-:Y:S01]  /*31920*/  STL [R1+0x77c], R106 ;  /* 0x00077c6a01007387 */ /* 0x000fe20000100800 */
[----:B-1----:R-:W-:-:S05]  /*31930*/  MOV R5, R75 ;  /* 0x0000004b00057202 */ /* 0x002fca0000000f00 */
[----:B------:R1:W-:Y:S04]  /*31940*/  STL [R1+0x770], R5 ;  /* 0x0007700501007387 */ /* 0x0003e80000100800 */
[----:B------:R-:W-:Y:S01]  /*31950*/  STL [R1+0x784], R72 ;  /* 0x0007844801007387 */ /* 0x000fe20000100800 */
[----:B-1----:R-:W-:-:S05]  /*31960*/  IMAD.MOV.U32 R5, RZ, RZ, R107 ;  /* 0x000000ffff057224 */ /* 0x002fca00078e006b */
[----:B------:R1:W-:Y:S04]  /*31970*/  STL [R1+0x778], R5 ;  /* 0x0007780501007387 */ /* 0x0003e80000100800 */
[----:B------:R-:W-:Y:S01]  /*31980*/  STL [R1+0x78c], R70 ;  /* 0x00078c4601007387 */ /* 0x000fe20000100800 */
[----:B-1----:R-:W-:-:S05]  /*31990*/  IMAD.MOV.U32 R5, RZ, RZ, R73 ;  /* 0x000000ffff057224 */ /* 0x002fca00078e0049 */
[----:B------:R1:W-:Y:S04]  /*319a0*/  STL [R1+0x780], R5 ;  /* 0x0007800501007387 */ /* 0x0003e80000100800 */
[----:B------:R-:W-:Y:S01]  /*319b0*/  STL [R1+0x794], R68 ;  /* 0x0007944401007387 */ /* 0x000fe20000100800 */
[----:B-1----:R-:W-:-:S05]  /*319c0*/  MOV R5, R71 ;  /* 0x0000004700057202 */ /* 0x002fca0000000f00 */
[----:B------:R1:W-:Y:S04]  /*319d0*/  STL [R1+0x788], R5 ;  /* 0x0007880501007387 */ /* 0x0003e80000100800 */
[----:B--2---:R-:W-:Y:S01]  /*319e0*/  STL [R1+0x79c], R88 ;  /* 0x00079c5801007387 */ /* 0x004fe20000100800 */
        /* <DEDUP_REMOVED lines=105> */
[----:B-1----:R-:W-:Y:S02]  /*32080*/  MOV R5, R17 ;  /* 0x0000001100057202 */ /* 0x002fe40000000f00 */
[----:B------:R-:W-:-:S03]  /*32090*/  SHF.R.S32.HI R4, RZ, 0x7, R4 ;  /* 0x00000007ff047819 */ /* 0x000fc60000011404 */
[----:B------:R1:W-:Y:S02]  /*320a0*/  STL [R1+0x8a8], R5 ;  /* 0x0008a80501007387 */ /* 0x0003e40000100800 */
[----:B-1----:R-:W-:-:S05]  /*320b0*/  IMAD.MOV.U32 R5, RZ, RZ, R15 ;  /* 0x000000ffff057224 */ /* 0x002fca00078e000f */
[----:B------:R1:W-:Y:S02]  /*320c0*/  STL [R1+0x8b0], R5 ;  /* 0x0008b00501007387 */ /* 0x0003e40000100800 */
[----:B-1----:R-:W-:-:S04]  /*320d0*/  VIMNMX R5, PT, PT, R4, 0x2, !PT ;  /* 0x0000000204057848 */ /* 0x002fc80007fe0100 */
[----:B------:R-:W-:-:S05]  /*320e0*/  IADD3 R5, PT, PT, R5, -0x2, RZ ;  /* 0xfffffffe05057810 */ /* 0x000fca0007ffe0ff */
[----:B------:R1:W-:Y:S01]  /*320f0*/  STL [R1+0x96c], R5 ;  /* 0x00096c0501007387 */ /* 0x0003e20000100800 */
[----:B------:R-:W-:Y:S02]  /*32100*/  VIADD R6, R4, 0xfffffffa ;  /* 0xfffffffa04067836 */ /* 0x000fe40000000000 */
[----:B------:R-:W-:Y:S02]  /*32110*/  IMAD.MOV.U32 R4, RZ, RZ, RZ ;  /* 0x000000ffff047224 */ /* 0x000fe400078e00ff */
[----:B------:R-:W-:Y:S01]  /*32120*/  IMAD.MOV.U32 R82, RZ, RZ, RZ ;  /* 0x000000ffff527224 */ /* 0x000fe200078e00ff */
[----:B------:R-:W-:Y:S01]  /*32130*/  UMOV UR13, 0x1 ;  /* 0x00000001000d7882 */ /* 0x000fe20000000000 */
[----:B------:R-:W-:Y:S01]  /*32140*/  UMOV UR14, 0x5 ;  /* 0x00000005000e7882 */ /* 0x000fe20000000000 */
[----:B------:R-:W-:Y:S01]  /*32150*/  UMOV UR5, URZ ;  /* 0x000000ff00057c82 */ /* 0x000fe20008000000 */
[----:B------:R-:W-:Y:S01]  /*32160*/  UMOV UR6, URZ ;  /* 0x000000ff00067c82 */ /* 0x000fe20008000000 */
[----:B-1----:R-:W-:-:S05]  /*32170*/  UMOV UR9, URZ ;  /* 0x000000ff00097c82 */ /* 0x002fca0008000000 */
.L_x_12:
[----:B------:R-:W-:Y:S01]  /*32180*/  SHF.L.U32 R4, R4, 0x1f, RZ ;  /* 0x0000001f04047819 */ /* 0x000fe200000006ff */
[----:B------:R-:W-:-:S03]  /*32190*/  UIADD3 UR6, UPT, UPT, UR6, 0x1, URZ ;  /* 0x0000000106067890 */ /* 0x000fc6000fffe0ff */
[----:B------:R-:W1:Y:S01]  /*321a0*/  SYNCS.PHASECHK.TRANS64.TRYWAIT P2, [UR8], R4 ;  /* 0x00000004ff0075a7 */ /* 0x000e620008041108 */
[----:B------:R-:W-:-:S04]  /*321b0*/  UISETP.GT.AND UP1, UPT, UR6, 0x4, UPT ;  /* 0x000000040600788c */ /* 0x000fc8000bf24270 */
[----:B------:R-:W-:-:S04]  /*321c0*/  USEL UR6, UR6, URZ, !UP1 ;  /* 0x000000ff06067287 */ /* 0x000fc8000c800000 */
[----:B------:R-:W-:Y:S01]  /*321d0*/  ULEA UR15, UR6, UR7, 0x11 ;  /* 0x00000007060f7291 */ /* 0x000fe2000f8e88ff */
[----:B-1----:R-:W-:Y:S11]  /*321e0*/  @!P2 BRA `(.L_x_10) ;  /* 0x000001180078a947 */ /* 0x002ff60003800000 */
.L_x_18:
[----:B------:R-:W-:-:S04]  /*321f0*/  DEPBAR.LE SB0, 0x8 ;  /* 0x000082000000791a */ /* 0x000fc80000000000 */
[----:B------:R-:W-:Y:S01]  /*32200*/  BAR.SYNC.DEFER_BLOCKING 0x0 ;  /* 0x0000000000007b1d */ /* 0x000fe20000010000 */
[----:B------:R-:W-:Y:S02]  /*32210*/  UIADD3 UR5, UPT, UPT, UR5, 0x1, URZ ;  /* 0x0000000105057890 */ /* 0x000fe4000fffe0ff */
[----:B------:R-:W-:Y:S02]  /*32220*/  ULEA UR8, UR13, UR7, 0x3 ;  /* 0x000000070d087291 */ /* 0x000fe4000f8e18ff */
[----:B------:R-:W-:Y:S02]  /*32230*/  UISETP.GT.AND UP1, UPT, UR5, 0x5, UPT ;  /* 0x000000050500788c */ /* 0x000fe4000bf24270 */
[----:B------:R-:W-:Y:S02]  /*32240*/  UIADD3 UR8, UPT, UPT, UR8, 0xd0000, URZ ;  /* 0x000d000008087890 */ /* 0x000fe4000fffe0ff */
[----:B------:R-:W-:Y:S01]  /*32250*/  USEL UR5, UR5, URZ, !UP1 ;  /* 0x000000ff05057287 */ /* 0x000fe2000c800000 */
[----:B------:R-:W-:Y:S01]  /*32260*/  UMOV UR4, UR9 ;  /* 0x0000000900047c82 */ /* 0x000fe20008000000 */
[----:B------:R-:W1:Y:S04]  /*32270*/  LDSM.16.M88.4 R4, [R81+UR15] ;  /* 0x0000000f5104783b */ /* 0x000e680008000200 */
[----:B------:R-:W2:Y:S04]  /*32280*/  LDSM.16.M88.4 R8, [R81+UR15+0x800] ;  /* 0x0008000f5108783b */ /* 0x000ea80008000200 */
[----:B------:R-:W3:Y:S04]  /*32290*/  LDSM.16.M88.4 R212, [R81+UR15+0x1000] ;  /* 0x0010000f51d4783b */ /* 0x000ee80008000200 */
[----:B------:R-:W4:Y:S04]  /*322a0*/  LDSM.16.M88.4 R204, [R81+UR15+0x1800] ;  /* 0x0018000f51cc783b */ /* 0x000f280008000200 */
[----:B------:R-:W5:Y:S04]  /*322b0*/  LDSM.16.M88.4 R208, [R81+UR15+0x2000] ;  /* 0x0020000f51d0783b */ /* 0x000f680008000200 */
[----:B------:R-:W5:Y:S04]  /*322c0*/  LDSM.16.M88.4 R196, [R81+UR15+0x2800] ;  /* 0x0028000f51c4783b */ /* 0x000f680008000200 */
[----:B------:R-:W5:Y:S04]  /*322d0*/  LDSM.16.M88.4 R200, [R81+UR15+0x3000] ;  /* 0x0030000f51c8783b */ /* 0x000f680008000200 */
[----:B------:R-:W5:Y:S04]  /*322e0*/  LDSM.16.M88.4 R188, [R81+UR15+0x3800] ;  /* 0x0038000f51bc783b */ /* 0x000f680008000200 */
[----:B------:R-:W5:Y:S04]  /*322f0*/  LDSM.16.M88.4 R192, [R81+UR15+0x4000] ;  /* 0x0040000f51c0783b */ /* 0x000f680008000200 */
[----:B------:R-:W5:Y:S04]  /*32300*/  LDSM.16.M88.4 R180, [R81+UR15+0x4800] ;  /* 0x0048000f51b4783b */ /* 0x000f680008000200 */
[----:B------:R-:W5:Y:S01]  /*32310*/  LDSM.16.M88.4 R184, [R81+UR15+0x5000] ;  /* 0x0050000f51b8783b */ /* 0x000f620008000200 */
[----:B-1----:R-:W-:-:S02]  /*32320*/  IMAD.MOV.U32 R12, RZ, RZ, R4 ;  /* 0x000000ffff0c7224 */ /* 0x002fc400078e0004 */
[----:B------:R-:W-:Y:S01]  /*32330*/  IMAD.MOV.U32 R13, RZ, RZ, R6 ;  /* 0x000000ffff0d7224 */ /* 0x000fe200078e0006 */
[----:B------:R-:W1:Y:S01]  /*32340*/  LDSM.16.M88.4 R172, [R81+UR15+0x5800] ;  /* 0x0058000f51ac783b */ /* 0x000e620008000200 */
[----:B--2---:R-:W-:Y:S01]  /*32350*/  MOV R14, R8 ;  /* 0x00000008000e7202 */ /* 0x004fe20000000f00 */
[----:B------:R-:W-:Y:S02]  /*32360*/  IMAD.MOV.U32 R15, RZ, RZ, R10 ;  /* 0x000000ffff0f7224 */ /* 0x000fe400078e000a */
[----:B------:R-:W2:Y:S01]  /*32370*/  LDSM.16.M88.4 R176, [R81+UR15+0x6000] ;  /* 0x0060000f51b0783b */ /* 0x000ea20008000200 */
[----:B---3--:R-:W-:Y:S01]  /*32380*/  IMAD.MOV.U32 R16, RZ, RZ, R212 ;  /* 0x000000ffff107224 */ /* 0x008fe200078e00d4 */
[----:B------:R-:W-:Y:S01]  /*32390*/  MOV R17, R214 ;  /* 0x000000d600117202 */ /* 0x000fe20000000f00 */
[----:B------:R-:W-:Y:S01]  /*323a0*/  IMAD.MOV.U32 R4, RZ, RZ, R5 ;  /* 0x000000ffff047224 */ /* 0x000fe200078e0005 */
[----:B------:R-:W3:Y:S01]  /*323b0*/  LDSM.16.M88.4 R164, [R81+UR15+0x6800] ;  /* 0x0068000f51a4783b */ /* 0x000ee20008000200 */
[----:B----4-:R-:W-:Y:S01]  /*323c0*/  IMAD.MOV.U32 R18, RZ, RZ, R204 ;  /* 0x000000ffff127224 */ /* 0x010fe200078e00cc */
[----:B------:R-:W-:Y:S01]  /*323d0*/  MOV R5, R7 ;  /* 0x0000000700057202 */ /* 0x000fe20000000f00 */
[----:B------:R-:W-:Y:S01]  /*323e0*/  IMAD.MOV.U32 R19, RZ, RZ, R206 ;  /* 0x000000ffff137224 */ /* 0x000fe200078e00ce */
[----:B------:R-:W4:Y:S01]  /*323f0*/  LDSM.16.M88.4 R168, [R81+UR15+0x7000] ;  /* 0x0070000f51a8783b */ /* 0x000f220008000200 */
[----:B-----5:R-:W-:Y:S01]  /*32400*/  MOV R20, R208 ;  /* 0x000000d000147202 */ /* 0x020fe20000000f00 */
[----:B------:R-:W-:Y:S01]  /*32410*/  IMAD.MOV.U32 R21, RZ, RZ, R210 ;  /* 0x000000ffff157224 */ /* 0x000fe200078e00d2 */
[----:B------:R-:W-:Y:S01]  /*32420*/  MOV R8, R213 ;  /* 0x000000d500087202 */ /* 0x000fe20000000f00 */
[----:B------:R-:W5:Y:S01]  /*32430*/  LDSM.16.M88.4 R156, [R81+UR15+0x7800] ;  /* 0x0078000f519c783b */ /* 0x000f620008000200 */
[----:B------:R-:W-:Y:S01]  /*32440*/  IMAD.MOV.U32 R22, RZ, RZ, R196 ;  /* 0x000000ffff167224 */ /* 0x000fe200078e00c4 */
[----:B------:R-:W-:Y:S01]  /*32450*/  MOV R23, R198 ;  /* 0x000000c600177202 */ /* 0x000fe20000000f00 */
[----:B------:R-:W-:Y:S01]  /*32460*/  IMAD.MOV.U32 R6, RZ, RZ, R9 ;  /* 0x000000ffff067224 */ /* 0x000fe200078e0009 */
[----:B------:R-:W5:Y:S01]  /*32470*/  LDSM.16.M88.4 R160, [R81+UR15+0x8000] ;  /* 0x0080000f51a0783b */ /* 0x000f620008000200 */
[----:B------:R-:W-:-:S02]  /*32480*/  IMAD.MOV.U32 R24, RZ, RZ, R200 ;  /* 0x000000ffff187224 */ /* 0x000fc400078e00c8 */
[----:B------:R-:W-:Y:S01]  /*32490*/  IMAD.MOV.U32 R25, RZ, RZ, R202 ;  /* 0x000000ffff197224 */ /* 0x000fe200078e00ca */
[----:B------:R-:W5:Y:S01]  /*324a0*/  LDSM.16.M88.4 R148, [R81+UR15+0x8800] ;  /* 0x0088000f5194783b */ /* 0x000f620008000200 */
[----:B------:R-:W-:Y:S01]  /*324b0*/  MOV R26, R188 ;  /* 0x000000bc001a7202 */ /* 0x000fe20000000f00 */
[----:B------:R-:W-:Y:S02]  /*324c0*/  IMAD.MOV.U32 R27, RZ, RZ, R190 ;  /* 0x000000ffff1b7224 */ /* 0x000fe400078e00be */
[----:B------:R-:W5:Y:S01]  /*324d0*/  LDSM.16.M88.4 R152, [R81+UR15+0x9000] ;  /* 0x0090000f5198783b */ /* 0x000f620008000200 */
[----:B------:R-:W-:Y:S01]  /*324e0*/  IMAD.MOV.U32 R28, RZ, RZ, R192 ;  /* 0x000000ffff1c7224 */ /* 0x000fe200078e00c0 */
[----:B------:R-:W-:Y:S01]  /*324f0*/  MOV R29, R194 ;  /* 0x000000c2001d7202 */ /* 0x000fe20000000f00 */
[----:B------:R-:W-:Y:S01]  /*32500*/  IMAD.MOV.U32 R7, RZ, RZ, R11 ;  /* 0x000000ffff077224 */ /* 0x000fe200078e000b */
[----:B------:R-:W5:Y:S01]  /*32510*/  LDSM.16.M88.4 R144, [R81+UR15+0x9800] ;  /* 0x0098000f5190783b */ /* 0x000f620008000200 */
[----:B------:R-:W-:Y:S01]  /*32520*/  IMAD.MOV.U32 R30, RZ, RZ, R180 ;  /* 0x000000ffff1e7224 */ /* 0x000fe200078e00b4 */
[----:B------:R-:W-:Y:S01]  /*32530*/  MOV R11, R207 ;  /* 0x000000cf000b7202 */ /* 0x000fe20000000f00 */
[----:B------:R-:W-:Y:S01]  /*32540*/  IMAD.MOV.U32 R31, RZ, RZ, R182 ;  /* 0x000000ffff1f7224 */ /* 0x000fe200078e00b6 */
[----:B------:R-:W5:Y:S01]  /*32550*/  LDSM.16.M88.4 R140, [R81+UR15+0xa000] ;  /* 0x00a0000f518c783b */ /* 0x000f620008000200 */
[----:B------:R-:W-:Y:S01]  /*32560*/  MOV R32, R184 ;  /* 0x000000b800207202 */ /* 0x000fe20000000f00 */
[----:B------:R-:W-:-:S02]  /*32570*/  IMAD.MOV.U32 R33, RZ, RZ, R186 ;  /* 0x000000ffff217224 */ /* 0x000fc400078e00ba */
[----:B------:R-:W5:Y:S01]  /*32580*/  LDSM.16.M88.4 R128, [R81+UR15+0xa800] ;  /* 0x00a8000f5180783b */ /* 0x000f620008000200 */
[----:B-1----:R-:W-:Y:S01]  /*32590*/  IMAD.MOV.U32 R34, RZ, RZ, R172 ;  /* 0x000000ffff227224 */ /* 0x002fe200078e00ac */
[----:B------:R-:W-:Y:S01]  /*325a0*/  MOV R35, R174 ;  /* 0x000000ae00237202 */ /* 0x000fe20000000f00 */
[----:B------:R-:W-:Y:S01]  /*325b0*/  IMAD.MOV.U32 R9, RZ, RZ, R215 ;  /* 0x000000ffff097224 */ /* 0x000fe200078e00d7 */
[----:B------:R-:W1:Y:S01]  /*325c0*/  LDSM.16.M88.4 R136, [R81+UR15+0xb000] ;  /* 0x00b0000f5188783b */ /* 0x000e620008000200 */
[----:B--2---:R-:W-:Y:S02]  /*325d0*/  IMAD.MOV.U32 R36, RZ, RZ, R176 ;  /* 0x000000ffff247224 */ /* 0x004fe400078e00b0 */
[----:B------:R-:W-:Y:S01]  /*325e0*/  IMAD.MOV.U32 R37, RZ, RZ, R178 ;  /* 0x000000ffff257224 */ /* 0x000fe200078e00b2 */
[----:B------:R-:W2:Y:S01]  /*325f0*/  LDSM.16.M88.4 R120, [R81+UR15+0xb800] ;  /* 0x00b8000f5178783b */ /* 0x000ea20008000200 */
[----:B---3--:R-:W-:Y:S01]  /*32600*/  MOV R38, R164 ;  /* 0x000000a400267202 */ /* 0x008fe20000000f00 */
[----:B------:R-:W-:-:S02]  /*32610*/  IMAD.MOV.U32 R39, RZ, RZ, R166 ;  /* 0x000000ffff277224 */ /* 0x000fc400078e00a6 */
[----:B------:R-:W3:Y:S01]  /*32620*/  LDSM.16.M88.4 R124, [R81+UR15+0xc000] ;  /* 0x00c0000f517c783b */ /* 0x000ee20008000200 */
[----:B----4-:R-:W-:Y:S01]  /*32630*/  IMAD.MOV.U32 R40, RZ, RZ, R168 ;  /* 0x000000ffff287224 */ /* 0x010fe200078e00a8 */
[----:B------:R-:W-:Y:S01]  /*32640*/  MOV R41, R170 ;  /* 0x000000aa00297202 */ /* 0x000fe20000000f00 */
[----:B------:R-:W-:Y:S01]  /*32650*/  IMAD.MOV.U32 R10, RZ, RZ, R205 ;  /* 0x000000ffff0a7224 */ /* 0x000fe200078e00cd */
[----:B------:R-:W4:Y:S01]  /*32660*/  LDSM.16.M88.4 R112, [R81+UR15+0xc800] ;  /* 0x00c8000f5170783b */ /* 0x000f220008000200 */
[----:B-----5:R-:W-:Y:S02]  /*32670*/  IMAD.MOV.U32 R42, RZ, RZ, R156 ;  /* 0x000000ffff2a7224 */ /* 0x020fe400078e009c */
[----:B------:R-:W-:Y:S01]  /*32680*/  IMAD.MOV.U32 R43, RZ, RZ, R158 ;  /* 0x000000ffff2b7224 */ /* 0x000fe200078e009e */
[----:B------:R-:W5:Y:S01]  /*32690*/  LDSM.16.M88.4 R116, [R81+UR15+0xd000] ;  /* 0x00d0000f5174783b */ /* 0x000f620008000200 */
[----:B------:R-:W-:Y:S01]  /*326a0*/  MOV R44, R160 ;  /* 0x000000a0002c7202 */ /* 0x000fe20000000f00 */
[----:B------:R-:W-:-:S02]  /*326b0*/  IMAD.MOV.U32 R45, RZ, RZ, R162 ;  /* 0x000000ffff2d7224 */ /* 0x000fc400078e00a2 */
[----:B------:R-:W5:Y:S01]  /*326c0*/  LDSM.16.M88.4 R104, [R81+UR15+0xd800] ;  /* 0x00d8000f5168783b */ /* 0x000f620008000200 */
[----:B------:R-:W-:Y:S01]  /*326d0*/  IMAD.MOV.U32 R46, RZ, RZ, R148 ;  /* 0x000000ffff2e7224 */ /* 0x000fe200078e0094 */
[----:B------:R-:W-:Y:S02]  /*326e0*/  MOV R47, R150 ;  /* 0x00000096002f7202 */ /* 0x000fe40000000f00 */
[----:B------:R-:W5:Y:S01]  /*326f0*/  LDSM.16.M88.4 R108, [R81+UR15+0xe000] ;  /* 0x00e0000f516c783b */ /* 0x000f620008000200 */
[----:B------:R-:W-:Y:S02]  /*32700*/  IMAD.MOV.U32 R48, RZ, RZ, R152 ;  /* 0x000000ffff307224 */ /* 0x000fe400078e0098 */
        /* <DEDUP_REMOVED lines=10> */
[----:B-1----:R-:W-:Y:S01]  /*327b0*/  MOV R56, R136 ;  /* 0x0000008800387202 */ /* 0x002fe20000000f00 */
[----:B------:R-:W-:Y:S01]  /*327c0*/  IMAD.MOV.U32 R57, RZ, RZ, R138 ;  /* 0x000000ffff397224 */ /* 0x000fe200078e008a */
[----:B------:R-:W-:Y:S01]  /*327d0*/  LDSM.16.M88.4 R92, [R81+UR15+0x10000] ;  /* 0x0100000f515c783b */ /* 0x000fe20008000200 */
[----:B--2---:R-:W-:Y:S01]  /*327e0*/  IMAD.MOV.U32 R58, RZ, RZ, R120 ;  /* 0x000000ffff3a7224 */ /* 0x004fe200078e0078 */
[----:B------:R-:W-:-:S02]  /*327f0*/  MOV R59, R122 ;  /* 0x0000007a003b7202 */ /* 0x000fc40000000f00 */
[----:B------:R-:W-:Y:S01]  /*32800*/  LDSM.16.M88.4 R88, [R81+UR15+0x10800] ;  /* 0x0108000f5158783b */ /* 0x000fe20008000200 */
[----:B---3--:R-:W-:Y:S02]  /*32810*/  IMAD.MOV.U32 R60, RZ, RZ, R124 ;  /* 0x000000ffff3c7224 */ /* 0x008fe400078e007c */
[----:B------:R-:W-:Y:S01]  /*32820*/  IMAD.MOV.U32 R61, RZ, RZ, R126 ;  /* 0x000000ffff3d7224 */ /* 0x000fe200078e007e */
[----:B------:R-:W-:Y:S01]  /*32830*/  LDSM.16.M88.4 R216, [R81+UR15+0x12000] ;  /* 0x0120000f51d8783b */ /* 0x000fe20008000200 */
[----:B----4-:R-:W-:Y:S01]  /*32840*/  MOV R62, R112 ;  /* 0x00000070003e7202 */ /* 0x010fe20000000f00 */
[----:B------:R-:W-:Y:S02]  /*32850*/  IMAD.MOV.U32 R63, RZ, RZ, R114 ;  /* 0x000000ffff3f7224 */ /* 0x000fe400078e0072 */
[----:B------:R-:W-:Y:S01]  /*32860*/  LDSM.16.M88.4 R212, [R81+UR15+0x13000] ;  /* 0x0130000f51d4783b */ /* 0x000fe20008000200 */
[----:B-----5:R-:W-:Y:S01]  /*32870*/  IMAD.MOV.U32 R64, RZ, RZ, R116 ;  /* 0x000000ffff407224 */ /* 0x020fe200078e0074 */
[----:B------:R-:W-:-:S02]  /*32880*/  MOV R65, R118 ;  /* 0x0000007600417202 */ /* 0x000fc40000000f00 */
[----:B------:R-:W-:Y:S01]  /*32890*/  LDSM.16.M88.4 R204, [R81+UR15+0x14000] ;  /* 0x0140000f51cc783b */ /* 0x000fe20008000200 */
[----:B------:R-:W-:Y:S02]  /*328a0*/  IMAD.MOV.U32 R66, RZ, RZ, R104 ;  /* 0x000000ffff427224 */ /* 0x000fe400078e0068 */
        /* <DEDUP_REMOVED lines=8> */
[----:B------:R-:W-:-:S04]  /*32930*/  IMAD.MOV.U32 R75, RZ, RZ, R78 ;  /* 0x000000ffff4b7224 */ /* 0x000fc800078e004e */
[----:B------:R1:W-:Y:S02]  /*32940*/  STTM.x64 tmem[UR11+0x80], R12 ;  /* 0x0000800c000079ed */ /* 0x0003e4000834000b */
        /* <DEDUP_REMOVED lines=51> */
[----:B------:R-:W-:Y:S01]  /*32c80*/  LDSM.16.M88.4 R208, [R81+UR15+0x12800] ;  /* 0x0128000f51d0783b */ /* 0x000fe20008000200 */
[----:B------:R-:W-:Y:S01]  /*32c90*/  IMAD.MOV.U32 R61, RZ, RZ, R111 ;  /* 0x000000ffff3d7224 */ /* 0x000fe200078e006f */
[----:B------:R-:W-:Y:S01]  /*32ca0*/  MOV R66, R77 ;  /* 0x0000004d00427202 */ /* 0x000fe20000000f00 */
[----:B------:R-:W-:Y:S01]  /*32cb0*/  IMAD.MOV.U32 R63, RZ, RZ, R99 ;  /* 0x000000ffff3f7224 */ /* 0x000fe200078e0063 */
[----:B------:R-:W-:Y:S01]  /*32cc0*/  LDSM.16.M88.4 R200, [R81+UR15+0x13800] ;  /* 0x0138000f51c8783b */ /* 0x000fe20008000200 */
[----:B------:R-:W-:-:S02]  /*32cd0*/  IMAD.MOV.U32 R65, RZ, RZ, R103 ;  /* 0x000000ffff417224 */ /* 0x000fc400078e0067 */
[----:B------:R-:W-:Y:S01]  /*32ce0*/  IMAD.MOV.U32 R67, RZ, RZ, R79 ;  /* 0x000000ffff437224 */ /* 0x000fe200078e004f */
[----:B------:R-:W-:Y:S04]  /*32cf0*/  LDSM.16.M88.4 R100, [R81+UR15+0x11000] ;  /* 0x0110000f5164783b */ /* 0x000fe80008000200 */
        /* <DEDUP_REMOVED lines=18> */
[----:B------:R-:W1:Y:S04]  /*32e20*/  LDSM.16.M88.4 R128, [R81+UR15+0x1d000] ;  /* 0x01d0000f5180783b */ /* 0x000e680008000200 */
[----:B------:R-:W2:Y:S04]  /*32e30*/  LDSM.16.M88.4 R116, [R81+UR15+0x1d800] ;  /* 0x01d8000f5174783b */ /* 0x000ea80008000200 */
[----:B------:R-:W3:Y:S04]  /*32e40*/  LDSM.16.M88.4 R120, [R81+UR15+0x1e000] ;  /* 0x01e0000f5178783b */ /* 0x000ee80008000200 */
[----:B------:R-:W4:Y:S04]  /*32e50*/  LDSM.16.M88.4 R108, [R81+UR15+0x1e800] ;  /* 0x01e8000f516c783b */ /* 0x000f280008000200 */
[----:B------:R-:W5:Y:S04]  /*32e60*/  LDSM.16.M88.4 R112, [R81+UR15+0x1f000] ;  /* 0x01f0000f5170783b */ /* 0x000f680008000200 */
[----:B------:R-:W5:Y:S01]  /*32e70*/  LDSM.16.M88.4 R104, [R81+UR15+0x1f800] ;  /* 0x01f8000f5168783b */ /* 0x000f620008000200 */
[----:B------:R5:W-:Y:S01]  /*32e80*/  STTM.x64 tmem[UR11+0x100], R4 ;  /* 0x00010004000079ed */ /* 0x000be2000834000b */
[----:B-1----:R-:W-:Y:S01]  /*32e90*/  MOV R68, R128 ;  /* 0x0000008000447202 */ /* 0x002fe20000000f00 */
[----:B------:R-:W-:Y:S01]  /*32ea0*/  IMAD.MOV.U32 R69, RZ, RZ, R130 ;  /* 0x000000ffff457224 */ /* 0x000fe200078e0082 */
[----:B--2---:R-:W-:Y:S01]  /*32eb0*/  MOV R70, R116 ;  /* 0x0000007400467202 */ /* 0x004fe20000000f00 */
[----:B------:R-:W-:Y:S01]  /*32ec0*/  IMAD.MOV.U32 R71, RZ, RZ, R118 ;  /* 0x000000ffff477224 */ /* 0x000fe200078e0076 */
[----:B---3--:R-:W-:Y:S01]  /*32ed0*/  MOV R72, R120 ;  /* 0x0000007800487202 */ /* 0x008fe20000000f00 */
[----:B------:R-:W-:Y:S01]  /*32ee0*/  IMAD.MOV.U32 R73, RZ, RZ, R122 ;  /* 0x000000ffff497224 */ /* 0x000fe200078e007a */
[----:B----4-:R-:W-:Y:S01]  /*32ef0*/  MOV R74, R108 ;  /* 0x0000006c004a7202 */ /* 0x010fe20000000f00 */
[----:B------:R-:W-:Y:S01]  /*32f00*/  IMAD.MOV.U32 R75, RZ, RZ, R110 ;  /* 0x000000ffff4b7224 */ /* 0x000fe200078e006e */
[----:B-----5:R-:W-:Y:S01]  /*32f10*/  MOV R76, R112 ;  /* 0x00000070004c7202 */ /* 0x020fe20000000f00 */
        /* <DEDUP_REMOVED lines=58> */
[----:B------:R1:W-:Y:S01]  /*332c0*/  STTM.x64 tmem[UR11+0xc0], R16 ;  /* 0x0000c010000079ed */ /* 0x0003e2000834000b */
        /* <DEDUP_REMOVED lines=60> */
[----:B------:R-:W-:-:S04]  /*33690*/  IMAD.MOV.U32 R67, RZ, RZ, R107 ;  /* 0x000000ffff437224 */ /* 0x000fc800078e006b */
[----:B------:R1:W-:Y:S01]  /*336a0*/  STTM.x64 tmem[UR11+0x140], R4 ;  /* 0x00014004000079ed */ /* 0x0003e2000834000b */
[----:B------:R-:W2:Y:S02]  /*336b0*/  FENCE.VIEW.ASYNC.T ;  /* 0x00000000000073c6 */ /* 0x000ea40000000200 */
[----:B--2---:R-:W-:Y:S06]  /*336c0*/  BAR.SYNC.DEFER_BLOCKING 0x0 ;  /* 0x0000000000007b1d */ /* 0x004fec0000010000 */
[----:B------:R-:W-:Y:S05]  /*336d0*/  @P1 BRA `(.L_x_11) ;  /* 0x0000000800a41947 */ /* 0x000fea0003800000 */
[----:B------:R-:W-:Y:S01]  /*336e0*/  ULEA UR9, UR5, UR7, 0xf ;  /* 0x0000000705097291 */ /* 0x000fe2000f8e78ff */
[----:B-1----:R-:W-:Y:S01]  /*336f0*/  MOV.SPILL R4, UR15 ;  /* 0x0000000f00047c02 */ /* 0x002fe20009000f00 */
[----:B------:R-:W-:Y:S01]  /*33700*/  UMOV UR21, URZ ;  /* 0x000000ff00157c82 */ /* 0x000fe20008000000 */
[----:B------:R-:W-:Y:S01]  /*33710*/  UIADD3 UR64, UPT, UPT, UR10, 0x88, URZ ;  /* 0x000000880a407890 */ /* 0x000fe2000fffe0ff */
[----:B------:R-:W-:Y:S01]  /*33720*/  MOV.SPILL R5, UR14 ;  /* 0x0000000e00057c02 */ /* 0x000fe20009000f00 */
[----:B------:R-:W-:Y:S02]  /*33730*/  UIADD3 UR9, UPT, UPT, UR9, 0xa0000, URZ ;  /* 0x000a000009097890 */ /* 0x000fe4000fffe0ff */
[----:B------:R-:W-:Y:S02]  /*33740*/  UIADD3 UR65, UPT, UPT, UR10, 0x90, URZ ;  /* 0x000000900a417890 */ /* 0x000fe4000fffe0ff */
[----:B------:R-:W-:Y:S02]  /*33750*/  USHF.R.U32.HI UR46, URZ, 0x4, UR9 ;  /* 0x00000004ff2e7899 */ /* 0x000fe40008011609 */
[----:B------:R-:W-:-:S02]  /*33760*/  UIADD3 UR77, UPT, UPT, UR10, 0x98, URZ ;  /* 0x000000980a4d7890 */ /* 0x000fc4000fffe0ff */
[----:B------:R-:W-:Y:S01]  /*33770*/  USGXT.U32 UR46, UR46, 0xe ;  /* 0x0000000e2e2e789a */ /* 0x000fe20008000000 */
[----:B------:R-:W-:Y:S01]  /*33780*/  UMOV UR26, 0x0 ;  /* 0x00000000001a7882 */ /* 0x000fe20000000000 */
[----:B------:R-:W-:Y:S02]  /*33790*/  UMOV UR27, 0x8100910 ;  /* 0x08100910001b7882 */ /* 0x000fe40000000000 */
[----:B------:R-:W-:Y:S01]  /*337a0*/  UIADD3 UR48, UP1, UPT, UR46, 0x2, URZ ;  /* 0x000000022e307890 */ /* 0x000fe2000ff3e0ff */
[----:B------:R-:W-:Y:S01]  /*337b0*/  UMOV UR47, 0x40004040 ;  /* 0x40004040002f7882 */ /* 0x000fe20000000000 */
[----:B------:R-:W-:Y:S02]  /*337c0*/  UMOV UR28, 0x0 ;  /* 0x00000000001c7882 */ /* 0x000fe40000000000 */
[----:B------:R-:W-:Y:S01]  /*337d0*/  UIADD3.X UR49, UPT, UPT, UR21, 0x40004040, URZ, UP1, !UPT ;  /* 0x4000404015317890 */ /* 0x000fe20008ffe4ff */
[----:B------:R1:W-:Y:S01]  /*337e0*/  UTCHMMA tmem[UR12], gdesc[UR46], tmem[UR10], tmem[UR26], idesc[UR27], UPT ;  /* 0x00ff1a2e0c0079ea */ /* 0x0003e2000b80000a */
[----:B------:R-:W-:-:S02]  /*337f0*/  UIADD3 UR50, UP1, UPT, UR48, 0x2, URZ ;  /* 0x0000000230327890 */ /* 0x000fc4000ff3e0ff */
[----:B------:R-:W-:Y:S02]  /*33800*/  UIADD3 UR52, UP2, UPT, UR48, 0x4, URZ ;  /* 0x0000000430347890 */ /* 0x000fe4000ff5e0ff */
[----:B------:R-:W-:Y:S02]  /*33810*/  UIADD3.X UR51, UPT, UPT, UR49, URZ, URZ, UP1, !UPT ;  /* 0x000000ff31337290 */ /* 0x000fe40008ffe4ff */
[----:B------:R-:W-:Y:S02]  /*33820*/  UIADD3.X UR53, UPT, UPT, UR49, URZ, URZ, UP2, !UPT ;  /* 0x000000ff31357290 */ /* 0x000fe400097fe4ff */
[----:B------:R-:W-:Y:S02]  /*33830*/  UIADD3 UR54, UP2, UPT, UR48, 0x1fe, URZ ;  /* 0x000001fe30367890 */ /* 0x000fe4000ff5e0ff */
[----:B------:R-:W-:Y:S01]  /*33840*/  UIADD3 UR56, UP1, UPT, UR48, 0x200, URZ ;  /* 0x0000020030387890 */ /* 0x000fe2000ff3e0ff */
[----:B------:R-:W-:Y:S01]  /*33850*/  UMOV UR29, 0x8100910 ;  /* 0x08100910001d7882 */ /* 0x000fe20000000000 */
[----:B------:R-:W-:-:S02]  /*33860*/  UIADD3.X UR55, UPT, UPT, UR49, URZ, URZ, UP2, !UPT ;  /* 0x000000ff31377290 */ /* 0x000fc400097fe4ff */
[----:B------:R2:W-:Y:S01]  /*33870*/  UTCHMMA tmem[UR64], gdesc[UR48], tmem[UR10], tmem[UR28], idesc[UR29], UPT ;  /* 0x00ff1c30400079ea */ /* 0x0005e2000b80000a */
[----:B------:R-:W-:Y:S02]  /*33880*/  UIADD3 UR76, UPT, UPT, UR10, 0xa0, URZ ;  /* 0x000000a00a4c7890 */ /* 0x000fe4000fffe0ff */
[----:B-1----:R-:W-:Y:S02]  /*33890*/  UIADD3 UR26, UP2, UPT, UR48, 0x202, URZ ;  /* 0x00000202301a7890 */ /* 0x002fe4000ff5e0ff */
[----:B------:R-:W-:Y:S01]  /*338a0*/  UIADD3.X UR57, UPT, UPT, UR49, URZ, URZ, UP1, !UPT ;  /* 0x000000ff31397290 */ /* 0x000fe20008ffe4ff */
[----:B------:R-:W-:Y:S01]  /*338b0*/  UMOV UR32, 0x0 ;  /* 0x0000000000207882 */ /* 0x000fe20000000000 */
[----:B------:R-:W-:Y:S01]  /*338c0*/  UMOV UR33, 0x8100910 ;  /* 0x0810091000217882 */ /* 0x000fe20000000000 */
[----:B------:R-:W-:Y:S02]  /*338d0*/  UIADD3 UR66, UPT, UPT, UR10, 0xa8, URZ ;  /* 0x000000a80a427890 */ /* 0x000fe4000fffe0ff */
[----:B------:R1:W-:Y:S01]  /*338e0*/  UTCHMMA tmem[UR65], gdesc[UR50], tmem[UR10], tmem[UR32], idesc[UR33], UPT ;  /* 0x00ff2032410079ea */ /* 0x0003e2000b80000a */
[----:B--2---:R-:W-:Y:S01]  /*338f0*/  UIADD3 UR28, UP1, UPT, UR48, 0x204, URZ ;  /* 0x00000204301c7890 */ /* 0x004fe2000ff3e0ff */
[----:B------:R-:W-:Y:S01]  /*33900*/  UMOV UR30, 0x0 ;  /* 0x00000000001e7882 */ /* 0x000fe20000000000 */
[----:B------:R-:W-:Y:S01]  /*33910*/  UMOV UR31, 0x8100910 ;  /* 0x08100910001f7882 */ /* 0x000fe20000000000 */
[----:B------:R-:W-:-:S02]  /*33920*/  UIADD3 UR67, UPT, UPT, UR10, 0xb0, URZ ;  /* 0x000000b00a437890 */ /* 0x000fc4000fffe0ff */
[----:B------:R2:W-:Y:S01]  /*33930*/  UTCHMMA tmem[UR77], gdesc[UR52], tmem[UR10], tmem[UR30], idesc[UR31], UPT ;  /* 0x00ff1e344d0079ea */ /* 0x0005e2000b80000a */
[----:B------:R-:W-:Y:S02]  /*33940*/  UIADD3.X UR27, UPT, UPT, UR49, URZ, URZ, UP2, !UPT ;  /* 0x000000ff311b7290 */ /* 0x000fe400097fe4ff */
[----:B------:R-:W-:Y:S02]  /*33950*/  UIADD3 UR69, UPT, UPT, UR10, 0xb8, URZ ;  /* 0x000000b80a457890 */ /* 0x000fe4000fffe0ff */
[----:B------:R-:W-:Y:S02]  /*33960*/  UIADD3.X UR29, UPT, UPT, UR49, URZ, URZ, UP1, !UPT ;  /* 0x000000ff311d7290 */ /* 0x000fe40008ffe4ff */
[----:B-1----:R-:W-:Y:S01]  /*33970*/  UIADD3 UR32, UP1, UPT, UR48, 0x400, URZ ;  /* 0x0000040030207890 */ /* 0x002fe2000ff3e0ff */
[----:B------:R-:W-:Y:S01]  /*33980*/  UMOV UR34, 0x0 ;  /* 0x0000000000227882 */ /* 0x000fe20000000000 */
[----:B--2---:R-:W-:Y:S01]  /*33990*/  UIADD3 UR30, UP2, UPT, UR48, 0x3fe, URZ ;  /* 0x000003fe301e7890 */ /* 0x004fe2000ff5e0ff */
[----:B------:R-:W-:Y:S01]  /*339a0*/  UMOV UR35, 0x8100910 ;  /* 0x0810091000237882 */ /* 0x000fe20000000000 */
[----:B------:R-:W-:Y:S01]  /*339b0*/  UMOV UR36, 0x0 ;  /* 0x0000000000247882 */ /* 0x000fe20000000000 */
[----:B------:R-:W-:Y:S01]  /*339c0*/  UMOV UR37, 0x8100910 ;  /* 0x0810091000257882 */ /* 0x000fe20000000000 */
[----:B------:R1:W-:Y:S01]  /*339d0*/  UTCHMMA tmem[UR76], gdesc[UR54], tmem[UR10], tmem[UR34], idesc[UR35], UPT ;  /* 0x00ff22364c0079ea */ /* 0x0003e2000b80000a */
[----:B------:R-:W-:Y:S01]  /*339e0*/  UIADD3.X UR31, UPT, UPT, UR49, URZ, URZ, UP2, !UPT ;  /* 0x000000ff311f7290 */ /* 0x000fe200097fe4ff */
[----:B------:R2:W-:Y:S01]  /*339f0*/  UTCHMMA tmem[UR66], gdesc[UR56], tmem[UR10], tmem[UR36], idesc[UR37], UPT ;  /* 0x00ff2438420079ea */ /* 0x0005e2000b80000a */
[----:B------:R-:W-:-:S02]  /*33a00*/  UIADD3 UR68, UPT, UPT, UR10, 0xc0, URZ ;  /* 0x000000c00a447890 */ /* 0x000fc4000fffe0ff */
[----:B------:R-:W-:Y:S01]  /*33a10*/  UIADD3.X UR33, UPT, UPT, UR49, URZ, URZ, UP1, !UPT ;  /* 0x000000ff31217290 */ /* 0x000fe20008ffe4ff */
[----:B------:R-:W-:Y:S01]  /*33a20*/  UMOV UR40, 0x0 ;  /* 0x0000000000287882 */ /* 0x000fe20000000000 */
[----:B------:R-:W-:Y:S01]  /*33a30*/  UMOV UR41, 0x8100910 ;  /* 0x0810091000297882 */ /* 0x000fe20000000000 */
[----:B------:R-:W-:Y:S02]  /*33a40*/  UIADD3 UR63, UPT, UPT, UR10, 0xc8, URZ ;  /* 0x000000c80a3f7890 */ /* 0x000fe4000fffe0ff */
[----:B------:R3:W-:Y:S01]  /*33a50*/  UTCHMMA tmem[UR67], gdesc[UR26], tmem[UR10], tmem[UR40], idesc[UR41], UPT ;  /* 0x00ff281a430079ea */ /* 0x0007e2000b80000a */
[----:B-1----:R-:W-:Y:S02]  /*33a60*/  UIADD3 UR34, UP2, UPT, UR48, 0x402, URZ ;  /* 0x0000040230227890 */ /* 0x002fe4000ff5e0ff */
[----:B--2---:R-:W-:Y:S01]  /*33a70*/  UIADD3 UR36, UP1, UPT, UR48, 0x404, URZ ;  /* 0x0000040430247890 */ /* 0x004fe2000ff3e0ff */
[----:B------:R-:W-:Y:S01]  /*33a80*/  UMOV UR38, 0x0 ;  /* 0x0000000000267882 */ /* 0x000fe20000000000 */
[----:B------:R-:W-:Y:S01]  /*33a90*/  UMOV UR39, 0x8100910 ;  /* 0x0810091000277882 */ /* 0x000fe20000000000 */
[----:B------:R-:W-:Y:S01]  /*33aa0*/  UIADD3.X UR35, UPT, UPT, UR49, URZ, URZ, UP2, !UPT ;  /* 0x000000ff31237290 */ /* 0x000fe200097fe4ff */
[----:B------:R1:W-:Y:S01]  /*33ab0*/  UTCHMMA tmem[UR69], gdesc[UR28], tmem[UR10], tmem[UR38], idesc[UR39], UPT ;  /* 0x00ff261c450079ea */ /* 0x0003e2000b80000a */
[----:B------:R-:W-:-:S02]  /*33ac0*/  UIADD3.X UR37, UPT, UPT, UR49, URZ, URZ, UP1, !UPT ;  /* 0x000000ff31257290 */ /* 0x000fc40008ffe4ff */
[----:B---3--:R-:W-:Y:S01]  /*33ad0*/  UIADD3 UR40, UP1, UPT, UR48, 0x600, URZ ;  /* 0x0000060030287890 */ /* 0x008fe2000ff3e0ff */
[----:B------:R-:W-:Y:S01]  /*33ae0*/  UMOV UR42, 0x0 ;  /* 0x00000000002a7882 */ /* 0x000fe20000000000 */
[----:B------:R-:W-:Y:S01]  /*33af0*/  UMOV UR43, 0x8100910 ;  /* 0x08100910002b7882 */ /* 0x000fe20000000000 */
[----:B------:R-:W-:Y:S01]  /*33b00*/  UMOV UR44, 0x0 ;  /* 0x00000000002c7882 */ /* 0x000fe20000000000 */
[----:B------:R-:W-:Y:S01]  /*33b10*/  UMOV UR45, 0x8100910 ;  /* 0x08100910002d7882 */ /* 0x000fe20000000000 */
[----:B------:R2:W-:Y:S01]  /*33b20*/  UTCHMMA tmem[UR68], gdesc[UR30], tmem[UR10], tmem[UR42], idesc[UR43], UPT ;  /* 0x00ff2a1e440079ea */ /* 0x0005e2000b80000a */
[----:B-1----:R-:W-:Y:S01]  /*33b30*/  UIADD3 UR38, UP2, UPT, UR48, 0x5fe, URZ ;  /* 0x000005fe30267890 */ /* 0x002fe2000ff5e0ff */
[----:B------:R1:W-:Y:S01]  /*33b40*/  UTCHMMA tmem[UR63], gdesc[UR32], tmem[UR10], tmem[UR44], idesc[UR45], UPT ;  /* 0x00ff2c203f0079ea */ /* 0x0003e2000b80000a */
[----:B------:R-:W-:Y:S02]  /*33b50*/  UIADD3 UR62, UPT, UPT, UR10, 0xd0, URZ ;  /* 0x000000d00a3e7890 */ /* 0x000fe4000fffe0ff */
[----:B------:R-:W-:-:S02]  /*33b60*/  UIADD3.X UR39, UPT, UPT, UR49, URZ, URZ, UP2, !UPT ;  /* 0x000000ff31277290 */ /* 0x000fc400097fe4ff */
[----:B------:R-:W-:Y:S02]  /*33b70*/  UIADD3.X UR41, UPT, UPT, UR49, URZ, URZ, UP1, !UPT ;  /* 0x000000ff31297290 */ /* 0x000fe40008ffe4ff */
[----:B------:R-:W-:Y:S02]  /*33b80*/  UIADD3 UR59, UPT, UPT, UR10, 0xd8, URZ ;  /* 0x000000d80a3b7890 */ /* 0x000fe4000fffe0ff */
[----:B--2---:R-:W-:Y:S02]  /*33b90*/  UIADD3 UR42, UP2, UPT, UR48, 0x602, URZ ;  /* 0x00000602302a7890 */ /* 0x004fe4000ff5e0ff */
[----:B-1----:R-:W-:Y:S02]  /*33ba0*/  UIADD3 UR44, UP1, UPT, UR48, 0x604, URZ ;  /* 0x00000604302c7890 */ /* 0x002fe4000ff3e0ff */
[----:B------:R-:W-:Y:S02]  /*33bb0*/  UIADD3 UR58, UPT, UPT, UR10, 0xe0, URZ ;  /* 0x000000e00a3a7890 */ /* 0x000fe4000fffe0ff */
[----:B------:R-:W-:-:S02]  /*33bc0*/  UIADD3 UR9, UPT, UPT, UR10, 0xe8, URZ ;  /* 0x000000e80a097890 */ /* 0x000fc4000fffe0ff */
[----:B------:R-:W-:Y:S02]  /*33bd0*/  UIADD3 UR18, UPT, UPT, UR10, 0xf0, URZ ;  /* 0x000000f00a127890 */ /* 0x000fe4000fffe0ff */
[----:B------:R-:W-:Y:S02]  /*33be0*/  UIADD3.X UR43, UPT, UPT, UR49, URZ, URZ, UP2, !UPT ;  /* 0x000000ff312b7290 */ /* 0x000fe400097fe4ff */
[----:B------:R-:W-:Y:S02]  /*33bf0*/  UIADD3 UR19, UPT, UPT, UR10, 0xf8, URZ ;  /* 0x000000f80a137890 */ /* 0x000fe4000fffe0ff */
[----:B------:R-:W-:Y:S02]  /*33c00*/  UIADD3.X UR45, UPT, UPT, UR49, URZ, URZ, UP1, !UPT ;  /* 0x000000ff312d7290 */ /* 0x000fe40008ffe4ff */
[----:B------:R-:W-:Y:S02]  /*33c10*/  UIADD3 UR20, UPT, UPT, UR10, 0x40, URZ ;  /* 0x000000400a147890 */ /* 0x000fe4000fffe0ff */
        /* <DEDUP_REMOVED lines=19> */
[----:B------:R-:W-:Y:S01]  /*33d50*/  UTCHMMA tmem[UR9], gdesc[UR40], tmem[UR10], tmem[UR74], idesc[UR75], UPT ;  /* 0x00ff4a28090079ea */ /* 0x000fe2000b80000a */
[----:B------:R-:W-:Y:S01]  /*33d60*/  UIADD3 UR67, UPT, UPT, UR10, 0x120, URZ ;  /* 0x000001200a437890 */ /* 0x000fe2000fffe0ff */
[----:B------:R-:W-:Y:S01]  /*33d70*/  UMOV UR76, 0x0 ;  /* 0x00000000004c7882 */ /* 0x000fe20000000000 */
[----:B------:R-:W-:Y:S01]  /*33d80*/  UMOV UR77, 0x8100910 ;  /* 0x08100910004d7882 */ /* 0x000fe20000000000 */
[----:B------:R-:W-:Y:S01]  /*33d90*/  UMOV UR14, 0x0 ;  /* 0x00000000000e7882 */ /* 0x000fe20000000000 */
[----:B------:R-:W-:Y:S01]  /*33da0*/  UMOV UR15, 0x8100910 ;  /* 0x08100910000f7882 */ /* 0x000fe20000000000 */
[----:B------:R-:W-:-:S02]  /*33db0*/  UIADD3 UR63, UPT, UPT, UR10, 0x40, URZ ;  /* 0x000000400a3f7890 */ /* 0x000fc4000fffe0ff */
[----:B------:R-:W-:Y:S01]  /*33dc0*/  UTCHMMA tmem[UR18], gdesc[UR42], tmem[UR10], tmem[UR76], idesc[UR77], UPT ;  /* 0x00ff4c2a120079ea */ /* 0x000fe2000b80000a */
[----:B-1----:R-:W-:Y:S02]  /*33dd0*/  UIADD3 UR61, UPT, UPT, UR10, 0x128, URZ ;  /* 0x000001280a3d7890 */ /* 0x002fe4000fffe0ff */
[----:B------:R-:W-:Y:S01]  /*33de0*/  UTCHMMA tmem[UR19], gdesc[UR44], tmem[UR10], tmem[UR14], idesc[UR15], UPT ;  /* 0x00ff0e2c130079ea */ /* 0x000fe2000b80000a */
[----:B--2---:R-:W-:Y:S01]  /*33df0*/  UIADD3 UR59, UPT, UPT, UR10, 0x40, URZ ;  /* 0x000000400a3b7890 */ /* 0x004fe2000fffe0ff */
[----:B------:R1:W-:Y:S01]  /*33e00*/  UTCHMMA tmem[UR21], gdesc[UR46], tmem[UR20], tmem[UR76], idesc[UR77], UPT ;  /* 0x00ff4c2e150079ea */ /* 0x0003e2000b800014 */
[----:B------:R-:W-:Y:S01]  /*33e10*/  UIADD3 UR60, UPT, UPT, UR10, 0x130, URZ ;  /* 0x000001300a3c7890 */ /* 0x000fe2000fffe0ff */
[----:B------:R2:W-:Y:S01]  /*33e20*/  UTCHMMA tmem[UR23], gdesc[UR48], tmem[UR22], tmem[UR76], idesc[UR77], UPT ;  /* 0x00ff4c30170079ea */ /* 0x0005e2000b800016 */
[----:B---3--:R-:W-:Y:S01]  /*33e30*/  UIADD3 UR58, UPT, UPT, UR10, 0x40, URZ ;  /* 0x000000400a3a7890 */ /* 0x008fe2000fffe0ff */
[----:B------:R3:W-:Y:S01]  /*33e40*/  UTCHMMA tmem[UR25], gdesc[UR50], tmem[UR24], tmem[UR74], idesc[UR75], UPT ;  /* 0x00ff4a32190079ea */ /* 0x0007e2000b800018 */
[----:B------:R-:W-:-:S02]  /*33e50*/  UIADD3 UR69, UPT, UPT, UR10, 0x138, URZ ;  /* 0x000001380a457890 */ /* 0x000fc4000fffe0ff */
[----:B------:R-:W-:Y:S02]  /*33e60*/  UIADD3 UR68, UPT, UPT, UR10, 0x40, URZ ;  /* 0x000000400a447890 */ /* 0x000fe4000fffe0ff */
[----:B------:R-:W-:Y:S02]  /*33e70*/  UIADD3 UR62, UPT, UPT, UR10, 0x140, URZ ;  /* 0x000001400a3e7890 */ /* 0x000fe4000fffe0ff */
[----:B------:R-:W-:Y:S02]  /*33e80*/  UIADD3 UR72, UPT, UPT, UR10, 0x40, URZ ;  /* 0x000000400a487890 */ /* 0x000fe4000fffe0ff */
[----:B------:R-:W-:Y:S01]  /*33e90*/  UIADD3 UR71, UPT, UPT, UR10, 0x148, URZ ;  /* 0x000001480a477890 */ /* 0x000fe2000fffe0ff */
[----:B-1----:R-:W-:Y:S01]  /*33ea0*/  UMOV UR46, 0x0 ;  /* 0x00000000002e7882 */ /* 0x002fe20000000000 */
[----:B------:R-:W-:Y:S01]  /*33eb0*/  UMOV UR47, 0x8100910 ;  /* 0x08100910002f7882 */ /* 0x000fe20000000000 */
[----:B------:R-:W-:Y:S01]  /*33ec0*/  UIADD3 UR70, UPT, UPT, UR10, 0x40, URZ ;  /* 0x000000400a467890 */ /* 0x000fe2000fffe0ff */
[----:B------:R1:W-:Y:S01]  /*33ed0*/  UTCHMMA tmem[UR65], gdesc[UR52], tmem[UR64], tmem[UR46], idesc[UR47], UPT ;  /* 0x00ff2e34410079ea */ /* 0x0003e2000b800040 */
[----:B------:R-:W-:Y:S01]  /*33ee0*/  UIADD3 UR73, UPT, UPT, UR10, 0x150, URZ ;  /* 0x000001500a497890 */ /* 0x000fe2000fffe0ff */
[----:B--2---:R-:W-:Y:S01]  /*33ef0*/  UMOV UR48, 0x0 ;  /* 0x0000000000307882 */ /* 0x004fe20000000000 */
[----:B------:R-:W-:Y:S01]  /*33f00*/  UMOV UR49, 0x8100910 ;  /* 0x0810091000317882 */ /* 0x000fe20000000000 */
[----:B---3--:R-:W-:Y:S01]  /*33f10*/  UIADD3 UR74, UPT, UPT, UR10, 0x40, URZ ;  /* 0x000000400a4a7890 */ /* 0x008fe2000fffe0ff */
[----:B------:R2:W-:Y:S01]  /*33f20*/  UTCHMMA tmem[UR67], gdesc[UR54], tmem[UR66], tmem[UR48], idesc[UR49], UPT ;  /* 0x00ff3036430079ea */ /* 0x0005e2000b800042 */
[----:B------:R-:W-:Y:S01]  /*33f30*/  UIADD3 UR75, UPT, UPT, UR10, 0x158, URZ ;  /* 0x000001580a4b7890 */ /* 0x000fe2000fffe0ff */
[----:B------:R-:W-:Y:S01]  /*33f40*/  UTCHMMA tmem[UR61], gdesc[UR56], tmem[UR63], tmem[UR48], idesc[UR49], UPT ;  /* 0x00ff30383d0079ea */ /* 0x000fe2000b80003f */
[----:B------:R3:W-:Y:S01]  /*33f50*/  UTCHMMA tmem[UR60], gdesc[UR26], tmem[UR59], tmem[UR14], idesc[UR15], UPT ;  /* 0x00ff0e1a3c0079ea */ /* 0x0007e2000b80003b */
[----:B-1----:R-:W-:-:S02]  /*33f60*/  UIADD3 UR53, UPT, UPT, UR10, 0x160, URZ ;  /* 0x000001600a357890 */ /* 0x002fc4000fffe0ff */
[----:B------:R-:W-:Y:S02]  /*33f70*/  UIADD3 UR52, UPT, UPT, UR10, 0x40, URZ ;  /* 0x000000400a347890 */ /* 0x000fe4000fffe0ff */
[----:B------:R-:W-:Y:S02]  /*33f80*/  UIADD3 UR65, UPT, UPT, UR10, 0x170, URZ ;  /* 0x000001700a417890 */ /* 0x000fe4000fffe0ff */
[----:B--2---:R-:W-:Y:S02]  /*33f90*/  UIADD3 UR54, UPT, UPT, UR10, 0x168, URZ ;  /* 0x000001680a367890 */ /* 0x004fe4000fffe0ff */
[----:B------:R-:W-:Y:S01]  /*33fa0*/  UIADD3 UR55, UPT, UPT, UR10, 0x40, URZ ;  /* 0x000000400a377890 */ /* 0x000fe2000fffe0ff */
[----:B---3--:R-:W-:Y:S01]  /*33fb0*/  R2UR.FILL UR15, R4 ;  /* 0x00000000040f72ca */ /* 0x008fe200004e0000 */
[----:B------:R-:W-:Y:S01]  /*33fc0*/  UMOV UR66, 0x0 ;  /* 0x0000000000427882 */ /* 0x000fe20000000000 */
[----:B------:R-:W-:Y:S01]  /*33fd0*/  UMOV UR67, 0x8100910 ;  /* 0x0810091000437882 */ /* 0x000fe20000000000 */
[----:B------:R-:W-:Y:S01]  /*33fe0*/  UIADD3 UR56, UPT, UPT, UR10, 0x40, URZ ;  /* 0x000000400a387890 */ /* 0x000fe2000fffe0ff */
[----:B------:R2:W-:Y:S01]  /*33ff0*/  UTCHMMA tmem[UR69], gdesc[UR28], tmem[UR58], tmem[UR66], idesc[UR67], UPT ;  /* 0x00ff421c450079ea */ /* 0x0005e2000b80003a */
[----:B------:R-:W-:Y:S01]  /*34000*/  UIADD3 UR57, UPT, UPT, UR10, 0x178, URZ ;  /* 0x000001780a397890 */ /* 0x000fe2000fffe0ff */
[----:B------:R2:W-:Y:S01]  /*34010*/  UTCHMMA tmem[UR62], gdesc[UR30], tmem[UR68], tmem[UR76], idesc[UR77], UPT ;  /* 0x00ff4c1e3e0079ea */ /* 0x0005e2000b800044 */
[----:B------:R-:W-:Y:S01]  /*34020*/  UMOV UR18, 0x0 ;  /* 0x0000000000127882 */ /* 0x000fe20000000000 */
[----:B------:R-:W-:Y:S01]  /*34030*/  UMOV UR19, 0x8100910 ;  /* 0x0810091000137882 */ /* 0x000fe20000000000 */
[----:B------:R-:W-:Y:S01]  /*34040*/  UMOV UR20, 0x0 ;  /* 0x0000000000147882 */ /* 0x000fe20000000000 */
[----:B------:R-:W-:Y:S01]  /*34050*/  UMOV UR21, 0x8100910 ;  /* 0x0810091000157882 */ /* 0x000fe20000000000 */
[----:B------:R-:W-:Y:S01]  /*34060*/  UMOV UR22, 0x0 ;  /* 0x0000000000167882 */ /* 0x000fe20000000000 */
[----:B------:R-:W-:Y:S01]  /*34070*/  UMOV UR23, 0x8100910 ;  /* 0x0810091000177882 */ /* 0x000fe20000000000 */
[----:B------:R2:W-:Y:S01]  /*34080*/  UTCHMMA tmem[UR71], gdesc[UR32], tmem[UR72], tmem[UR18], idesc[UR19], UPT ;  /* 0x00ff1220470079ea */ /* 0x0005e2000b800048 */
[----:B------:R2:W-:Y:S01]  /*34090*/  UTCHMMA tmem[UR73], gdesc[UR34], tmem[UR70], tmem[UR20], idesc[UR21], UPT ;  /* 0x00ff1422490079ea */ /* 0x0005e2000b800046 */
[----:B------:R-:W-:Y:S01]  /*340a0*/  UMOV UR24, 0x0 ;  /* 0x0000000000187882 */ /* 0x000fe20000000000 */
[----:B------:R-:W-:Y:S01]  /*340b0*/  UMOV UR25, 0x8100910 ;  /* 0x0810091000197882 */ /* 0x000fe20000000000 */
[----:B------:R2:W-:Y:S01]  /*340c0*/  UTCHMMA tmem[UR75], gdesc[UR36], tmem[UR74], tmem[UR22], idesc[UR23], UPT ;  /* 0x00ff16244b0079ea */ /* 0x0005e2000b80004a */
        /* <DEDUP_REMOVED lines=10> */
.L_x_11:
[----:B-1----:R-:W3:Y:S01]  /*34170*/  LDL.LU R7, [R1+0x958] ;  /* 0x0009580001077983 */ /* 0x002ee20000300800 */
[----:B------:R-:W1:Y:S03]  /*34180*/  LDC R5, c[0x0][0x3a0] ;  /* 0x0000e800ff057b82 */ /* 0x000e660000000800 */
[----:B------:R-:W4:Y:S04]  /*34190*/  LDL.LU R6, [R1+0x960] ;  /* 0x0009600001067983 */ /* 0x000f280000300800 */
[----:B------:R-:W5:Y:S04]  /*341a0*/  LDL.LU R13, [R1+0x950] ;  /* 0x00095000010d7983 */ /* 0x000f680000300800 */
[----:B--2---:R-:W2:Y:S04]  /*341b0*/  LDL.LU R8, [R1+0x95c] ;  /* 0x00095c0001087983 */ /* 0x004ea80000300800 */
[----:B------:R-:W5:Y:S04]  /*341c0*/  LDL.LU R17, [R1+0x948] ;  /* 0x0009480001117983 */ /* 0x000f680000300800 */
[----:B------:R-:W5:Y:S04]  /*341d0*/  LDL.LU R16, [R1+0x954] ;  /* 0x0009540001107983 */ /* 0x000f680000300800 */
[----:B------:R-:W5:Y:S01]  /*341e0*/  LDL.LU R12, [R1+0x940] ;  /* 0x00094000010c7983 */ /* 0x000f620000300800 */
[----:B-1----:R-:W-:-:S03]  /*341f0*/  IADD3 R5, PT, PT, R5, 0x7f, RZ ;  /* 0x0000007f05057810 */ /* 0x002fc60007ffe0ff */
[----:B------:R-:W5:Y:S01]  /*34200*/  LDL.LU R11, [R1+0x94c] ;  /* 0x00094c00010b7983 */ /* 0x000f620000300800 */
[----:B------:R-:W-:-:S03]  /*34210*/  SHF.R.S32.HI R4, RZ, 0x1f, R5 ;  /* 0x0000001fff047819 */ /* 0x000fc60000011405 */
[----:B------:R-:W5:Y:S01]  /*34220*/  LDL.LU R10, [R1+0x938] ;  /* 0x00093800010a7983 */ /* 0x000f620000300800 */
[----:B------:R-:W-:Y:S02]  /*34230*/  LEA.HI R4, R4, R5, RZ, 0x7 ;  /* 0x0000000504047211 */ /* 0x000fe400078f38ff */
[----:B------:R-:W1:Y:S01]  /*34240*/  LDC R5, c[0x0][0x3a0] ;  /* 0x0000e800ff057b82 */ /* 0x000e620000000800 */
[----:B------:R-:W5:Y:S01]  /*34250*/  LDL.LU R9, [R1+0x944] ;  /* 0x0009440001097983 */ /* 0x000f620000300800 */
[----:B------:R-:W-:-:S04]  /*34260*/  SHF.R.S32.HI R4, RZ, 0x7, R4 ;  /* 0x00000007ff047819 */ /* 0x000fc80000011404 */
[----:B------:R-:W-:Y:S02]  /*34270*/  IADD3 R4, PT, PT, R4, -0x6, RZ ;  /* 0xfffffffa04047810 */ /* 0x000fe40007ffe0ff */
[----:B------:R-:W-:Y:S02]  /*34280*/  BAR.SYNC.DEFER_BLOCKING 0x0 ;  /* 0x0000000000007b1d */ /* 0x000fe40000010000 */
[----:B------:R-:W-:Y:S01]  /*34290*/  ISETP.GE.AND P2, PT, R82, R4, PT ;  /* 0x000000045200720c */ /* 0x000fe20003f46270 */
[----:B-1----:R-:W-:-:S04]  /*342a0*/  VIADD R5, R5, 0xfffffd00 ;  /* 0xfffffd0005057836 */ /* 0x002fc80000000000 */
[----:B------:R-:W-:-:S05]  /*342b0*/  IMAD R5, R82, -0x80, R5 ;  /* 0xffffff8052057824 */ /* 0x000fca00078e0205 */
[----:B------:R-:W-:-:S04]  /*342c0*/  ISETP.GT.AND P4, PT, R5, RZ, PT ;  /* 0x000000ff0500720c */ /* 0x000fc80003f84270 */
[----:B------:R-:W-:-:S04]  /*342d0*/  SEL R4, RZ, 0x4, !P4 ;  /* 0x00000004ff047807 */ /* 0x000fc80006000000 */
[----:B------:R-:W-:-:S04]  /*342e0*/  SEL R4, R4, RZ, !P2 ;  /* 0x000000ff04047207 */ /* 0x000fc80005000000 */
[----:B------:R-:W-:Y:S02]  /*342f0*/  ISETP.NE.U32.AND P5, PT, R4, RZ, PT ;  /* 0x000000ff0400720c */ /* 0x000fe40003fa5070 */
[----:B------:R-:W-:Y:S02]  /*34300*/  LEA R4, R83, UR15, 0x2 ;  /* 0x0000000f53047c11 */ /* 0x000fe4000f8e10ff */
[-C--:B----4-:R-:W-:Y:S02]  /*34310*/  IADD3 R6, P4, PT, R6, R2.reuse, RZ ;  /* 0x0000000206067210 */ /* 0x090fe40007f9e0ff */
[----:B--2---:R-:W-:-:S03]  /*34320*/  IADD3 R8, P6, PT, R8, R2, RZ ;  /* 0x0000000208087210 */ /* 0x004fc60007fde0ff */
[----:B---3--:R-:W-:Y:S01]  /*34330*/  IMAD.X R7, R7, 0x1, R0, P4 ;  /* 0x0000000107077824 */ /* 0x008fe200020e0600 */
[----:B-----5:R-:W-:Y:S02]  /*34340*/  IADD3.X R13, PT, PT, R13, R0, RZ, P6, !PT ;  /* 0x000000000d0d7210 */ /* 0x020fe400037fe4ff */
[----:B------:R-:W-:Y:S01]  /*34350*/  ISETP.GT.AND P4, PT, R5, 0x1, PT ;  /* 0x000000010500780c */ /* 0x000fe20003f84270 */
[----:B------:R1:W-:Y:S01]  /*34360*/  STL [R1+0x960], R6 ;  /* 0x0009600601007387 */ /* 0x0003e20000100800 */
[----:B------:R-:W-:-:S03]  /*34370*/  IADD3 R16, P6, PT, R16, R2, RZ ;  /* 0x0000000210107210 */ /* 0x000fc60007fde0ff */
[----:B------:R2:W-:Y:S02]  /*34380*/  STL [R1+0x958], R7 ;  /* 0x0009580701007387 */ /* 0x0005e40000100800 */
[----:B------:R-:W-:Y:S02]  /*34390*/  IMAD.X R17, R17, 0x1, R0, P6 ;  /* 0x0000000111117824 */ /* 0x000fe400030e0600 */
[----:B------:R-:W-:Y:S01]  /*343a0*/  @!PT LDS RZ, [RZ] ;  /* 0x00000000fffff984 */ /* 0x000fe20000000800 */
[----:B------:R-:W-:Y:S01]  /*343b0*/  @!PT LDS RZ, [RZ] ;  /* 0x00000000fffff984 */ /* 0x000fe20000000800 */
[----:B------:R-:W-:Y:S01]  /*343c0*/  @!PT LDS RZ, [RZ] ;  /* 0x00000000fffff984 */ /* 0x000fe20000000800 */
[----:B------:R1:W-:Y:S04]  /*343d0*/  LDGSTS.E [R4], desc[UR16][R6.64], P5 ;  /* 0x0000000006047fae */ /* 0x0003e8000a9a1010 */
[----:B------:R-:W-:Y:S04]  /*343e0*/  STL [R1+0x95c], R8 ;  /* 0x00095c0801007387 */ /* 0x000fe80000100800 */
[----:B------:R3:W-:Y:S01]  /*343f0*/  STL [R1+0x950], R13 ;  /* 0x0009500d01007387 */ /* 0x0007e20000100800 */
[----:B-1----:R-:W-:-:S03]  /*34400*/  SEL R6, RZ, 0x4, !P4 ;  /* 0x00000004ff067807 */ /* 0x002fc60006000000 */
[----:B------:R-:W4:Y:S01]  /*34410*/  LDL.LU R15, [R1+0x930] ;  /* 0x00093000010f7983 */ /* 0x000f220000300800 */
[----:B------:R-:W-:-:S03]  /*34420*/  SEL R6, R6, RZ, !P2 ;  /* 0x000000ff06067207 */ /* 0x000fc60005000000 */
[----:B------:R-:W-:Y:S04]  /*34430*/  STL [R1+0x954], R16 ;  /* 0x0009541001007387 */ /* 0x000fe80000100800 */
[----:B------:R-:W-:Y:S01]  /*34440*/  STL [R1+0x948], R17 ;  /* 0x0009481101007387 */ /* 0x000fe20000100800 */
[----:B------:R-:W-:-:S03]  /*34450*/  ISETP.NE.U32.AND P4, PT, R6, RZ, PT ;  /* 0x000000ff0600720c */ /* 0x000fc60003f85070 */
[----:B------:R-:W5:Y:S01]  /*34460*/  LDL.LU R14, [R1+0x93c] ;  /* 0x00093c00010e7983 */ /* 0x000f620000300800 */
[----:B--2---:R-:W-:Y:S01]  /*34470*/  IMAD.MOV.U32 R7, RZ, RZ, R13 ;  /* 0x000000ffff077224 */ /* 0x004fe200078e000d */
[----:B------:R-:W-:Y:S02]  /*34480*/  MOV R6, R8 ;  /* 0x0000000800067202 */ /* 0x000fe40000000f00 */
[----:B---3--:R-:W2:Y:S04]  /*34490*/  LDL.LU R13, [R1+0x928] ;  /* 0x00092800010d7983 */ /* 0x008ea80000300800 */
[----:B------:R-:W3:Y:S01]  /*344a0*/  LDL.LU R8, [R1+0x934] ;  /* 0x0009340001087983 */ /* 0x000ee20000300800 */
[----:B------:R-:W-:-:S03]  /*344b0*/  IADD3 R11, P6, PT, R11, R2, RZ ;  /* 0x000000020b0b7210 */ /* 0x000fc60007fde0ff */
[----:B------:R1:W-:Y:S01]  /*344c0*/  LDGSTS.E [R4+0x200], desc[UR16][R6.64], P5 ;  /* 0x0020000006047fae */ /* 0x0003e2000a9a1010 */
[----:B------:R-:W-:Y:S02]  /*344d0*/  IADD3.X R12, PT, PT, R12, R0, RZ, P6, !PT ;  /* 0x000000000c0c7210 */ /* 0x000fe400037fe4ff */
[----:B------:R-:W-:Y:S02]  /*344e0*/  IADD3 R9, P6, PT, R9, R2, RZ ;  /* 0x0000000209097210 */ /* 0x000fe40007fde0ff */
[----:B------:R-:W-:Y:S02]  /*344f0*/  ISETP.GT.AND P5, PT, R5, 0x2, PT ;  /* 0x000000020500780c */ /* 0x000fe40003fa4270 */
[----:B-1----:R-:W-:Y:S01]  /*34500*/  MOV R6, R16 ;  /* 0x0000001000067202 */ /* 0x002fe20000000f00 */
[----:B------:R-:W-:Y:S01]  /*34510*/  IMAD.MOV.U32 R7, RZ, RZ, R17 ;  /* 0x000000ffff077224 */ /* 0x000fe200078e0011 */
[----:B------:R-:W-:Y:S01]  /*34520*/  STL [R1+0x94c], R11 ;  /* 0x00094c0b01007387 */ /* 0x000fe20000100800 */
[----:B------:R-:W-:-:S03]  /*34530*/  IMAD.X R10, R10, 0x1, R0, P6 ;  /* 0x000000010a0a7824 */ /* 0x000fc600030e0600 */
[----:B------:R1:W-:Y:S04]  /*34540*/  LDGSTS.E [R4+0x400], desc[UR16][R6.64], P4 ;  /* 0x0040000006047fae */ /* 0x0003e8000a1a1010 */
[----:B------:R1:W-:Y:S04]  /*34550*/  STL [R1+0x940], R12 ;  /* 0x0009400c01007387 */ /* 0x0003e80000100800 */
[----:B------:R-:W2:Y:S01]  /*34560*/  LDL.LU R19, [R1+0x920] ;  /* 0x0009200001137983 */ /* 0x000ea20000300800 */
[----:B-1----:R-:W-:-:S03]  /*34570*/  SEL R6, RZ, 0x4, !P5 ;  /* 0x00000004ff067807 */ /* 0x002fc60006800000 */
[----:B------:R-:W-:Y:S01]  /*34580*/  STL [R1+0x944], R9 ;  /* 0x0009440901007387 */ /* 0x000fe20000100800 */
[----:B------:R-:W-:-:S03]  /*34590*/  SEL R6, R6, RZ, !P2 ;  /* 0x000000ff06067207 */ /* 0x000fc60005000000 */
[----:B------:R1:W-:Y:S01]  /*345a0*/  STL [R1+0x938], R10 ;  /* 0x0009380a01007387 */ /* 0x0003e20000100800 */
[----:B------:R-:W-:-:S03]  /*345b0*/  IMAD.MOV.U32 R7, RZ, RZ, R12 ;  /* 0x000000ffff077224 */ /* 0x000fc600078e000c */
[----:B------:R-:W2:Y:S01]  /*345c0*/  LDL.LU R18, [R1+0x92c] ;  /* 0x00092c0001127983 */ /* 0x000ea20000300800 */
[----:B------:R-:W-:Y:S02]  /*345d0*/  ISETP.NE.U32.AND P5, PT, R6, RZ, PT ;  /* 0x000000ff0600720c */ /* 0x000fe40003fa5070 */
[----:B------:R-:W-:Y:S01]  /*345e0*/  MOV R6, R11 ;  /* 0x0000000b00067202 */ /* 0x000fe20000000f00 */
[----:B------:R-:W2:Y:S04]  /*345f0*/  LDL.LU R12, [R1+0x918] ;  /* 0x00091800010c7983 */ /* 0x000ea80000300800 */
[----:B------:R-:W2:Y:S04]  /*34600*/  LDL.LU R11, [R1+0x924] ;  /* 0x00092400010b7983 */ /* 0x000ea80000300800 */
[----:B------:R1:W-:Y:S01]  /*34610*/  LDGSTS.E [R4+0x600], desc[UR16][R6.64], P4 ;  /* 0x0060000006047fae */ /* 0x0003e2000a1a1010 */
[----:B------:R-:W-:Y:S01]  /*34620*/  ISETP.GT.AND P4, PT, R5, 0x3, PT ;  /* 0x000000030500780c */ /* 0x000fe20003f84270 */
[----:B-1----:R-:W-:Y:S01]  /*34630*/  IMAD.MOV.U32 R7, RZ, RZ, R10 ;  /* 0x000000ffff077224 */ /* 0x002fe200078e000a */
[----:B------:R-:W-:Y:S01]  /*34640*/  MOV R6, R9 ;  /* 0x0000000900067202 */ /* 0x000fe20000000f00 */
[----:B------:R-:W2:Y:S04]  /*34650*/  LDL.LU R10, [R1+0x910] ;  /* 0x00091000010a7983 */ /* 0x000ea80000300800 */
[----:B------:R-:W2:Y:S04]  /*34660*/  LDL.LU R9, [R1+0x91c] ;  /* 0x00091c0001097983 */ /* 0x000ea80000300800 */
[----:B------:R-:W2:Y:S04]  /*34670*/  LDL.LU R17, [R1+0x908] ;  /* 0x0009080001117983 */ /* 0x000ea80000300800 */
[----:B------:R1:W-:Y:S04]  /*34680*/  LDGSTS.E [R4+0x800], desc[UR16][R6.64], P5 ;  /* 0x0080000006047fae */ /* 0x0003e8000a9a1010 */
[----:B------:R-:W2:Y:S01]  /*34690*/  LDL.LU R16, [R1+0x914] ;  /* 0x0009140001107983 */ /* 0x000ea20000300800 */
[----:B-1----:R-:W-:-:S04]  /*346a0*/  SEL R6, RZ, 0x4, !P4 ;  /* 0x00000004ff067807 */ /* 0x002fc80006000000 */
[----:B------:R-:W-:-:S04]  /*346b0*/  SEL R6, R6, RZ, !P2 ;  /* 0x000000ff06067207 */ /* 0x000fc80005000000 */
[----:B------:R-:W-:Y:S02]  /*346c0*/  ISETP.NE.U32.AND P4, PT, R6, RZ, PT ;  /* 0x000000ff0600720c */ /* 0x000fe40003f85070 */
[----:B-----5:R-:W-:-:S04]  /*346d0*/  IADD3 R14, P6, PT, R14, R2, RZ ;  /* 0x000000020e0e7210 */ /* 0x020fc80007fde0ff */
[----:B----4-:R-:W-:Y:S02]  /*346e0*/  IADD3.X R15, PT, PT, R15, R0, RZ, P6, !PT ;  /* 0x000000000f0f7210 */ /* 0x010fe400037fe4ff */
[----:B---3--:R-:W-:-:S03]  /*346f0*/  IADD3 R8, P6, PT, R8, R2, RZ ;  /* 0x0000000208087210 */ /* 0x008fc60007fde0ff */
[----:B------:R-:W-:Y:S01]  /*34700*/  IMAD.MOV.U32 R7, RZ, RZ, R15 ;  /* 0x000000ffff077224 */ /* 0x000fe200078e000f */
[----:B------:R-:W-:Y:S01]  /*34710*/  MOV R6, R14 ;  /* 0x0000000e00067202 */ /* 0x000fe20000000f00 */
[----:B------:R-:W-:Y:S01]  /*34720*/  STL [R1+0x93c], R14 ;  /* 0x00093c0e01007387 */ /* 0x000fe20000100800 */
[----:B--2---:R-:W-:-:S03]  /*34730*/  IMAD.X R13, R13, 0x1, R0, P6 ;  /* 0x000000010d0d7824 */ /* 0x004fc600030e0600 */
[----:B------:R1:W-:Y:S04]  /*34740*/  STL [R1+0x930], R15 ;  /* 0x0009300f01007387 */ /* 0x0003e80000100800 */
[----:B------:R2:W-:Y:S04]  /*34750*/  STL [R1+0x934], R8 ;  /* 0x0009340801007387 */ /* 0x0005e80000100800 */
[----:B------:R3:W-:Y:S04]  /*34760*/  LDGSTS.E [R4+0xa00], desc[UR16][R6.64], P5 ;  /* 0x00a0000006047fae */ /* 0x0007e8000a9a1010 */
[----:B------:R4:W-:Y:S04]  /*34770*/  STL [R1+0x928], R13 ;  /* 0x0009280d01007387 */ /* 0x0009e80000100800 */
[----:B-1----:R-:W5:Y:S01]  /*34780*/  LDL.LU R15, [R1+0x900] ;  /* 0x00090000010f7983 */ /* 0x002f620000300800 */
[----:B---3--:R-:W-:-:S03]  /*34790*/  MOV R6, R8 ;  /* 0x0000000800067202 */ /* 0x008fc60000000f00 */
[----:B--2---:R-:W2:Y:S01]  /*347a0*/  LDL.LU R8, [R1+0x90c] ;  /* 0x00090c0001087983 */ /* 0x004ea20000300800 */
[----:B------:R-:W-:-:S03]  /*347b0*/  IMAD.MOV.U32 R7, RZ, RZ, R13 ;  /* 0x000000ffff077224 */ /* 0x000fc600078e000d */
[----:B------:R-:W3:Y:S04]  /*347c0*/  LDL.LU R14, [R1+0x8f8] ;  /* 0x0008f800010e7983 */ /* 0x000ee80000300800 */
[----:B----4-:R-:W4:Y:S01]  /*347d0*/  LDL.LU R13, [R1+0x904] ;  /* 0x00090400010d7983 */ /* 0x010f220000300800 */
[----:B------:R-:W-:-:S03]  /*347e0*/  ISETP.GT.AND P5, PT, R5, 0x4, PT ;  /* 0x000000040500780c */ /* 0x000fc60003fa4270 */
[----:B------:R1:W-:Y:S01]  /*347f0*/  LDGSTS.E [R4+0xc00], desc[UR16][R6.64], P4 ;  /* 0x00c0000006047fae */ /* 0x0003e2000a1a1010 */
[----:B------:R-:W-:-:S04]  /*34800*/  IADD3 R18, P6, PT, R18, R2, RZ ;  /* 0x0000000212127210 */ /* 0x000fc80007fde0ff */
[----:B------:R-:W-:Y:S02]  /*34810*/  IADD3.X R19, PT, PT, R19, R0, RZ, P6, !PT ;  /* 0x0000000013137210 */ /* 0x000fe400037fe4ff */
[----:B-1----:R-:W-:Y:S02]  /*34820*/  SEL R6, RZ, 0x4, !P5 ;  /* 0x00000004ff067807 */ /* 0x002fe40006800000 */
[----:B------:R-:W-:Y:S02]  /*34830*/  IADD3 R11, P6, PT, R11, R2, RZ ;  /* 0x000000020b0b7210 */ /* 0x000fe40007fde0ff */
[----:B------:R-:W-:Y:S01]  /*34840*/  SEL R6, R6, RZ, !P2 ;  /* 0x000000ff06067207 */ /* 0x000fe20005000000 */
[----:B------:R-:W-:-:S03]  /*34850*/  IMAD.MOV.U32 R7, RZ, RZ, R19 ;  /* 0x000000ffff077224 */ /* 0x000fc600078e0013 */
[----:B------:R-:W-:Y:S01]  /*34860*/  ISETP.NE.U32.AND P5, PT, R6, RZ, PT ;  /* 0x000000ff0600720c */ /* 0x000fe20003fa5070 */
[----:B------:R-:W-:Y:S01]  /*34870*/  IMAD.X R12, R12, 0x1, R0, P6 ;  /* 0x000000010c0c7824 */ /* 0x000fe200030e0600 */
[----:B------:R-:W-:Y:S01]  /*34880*/  MOV R6, R18 ;  /* 0x0000001200067202 */ /* 0x000fe20000000f00 */
[----:B------:R-:W-:Y:S04]  /*34890*/  STL [R1+0x92c], R18 ;  /* 0x00092c1201007387 */ /* 0x000fe80000100800 */
[----:B------:R1:W-:Y:S01]  /*348a0*/  LDGSTS.E [R4+0xe00], desc[UR16][R6.64], P4 ;  /* 0x00e0000006047fae */ /* 0x0003e2000a1a1010 */
[----:B------:R-:W-:Y:S02]  /*348b0*/  IADD3 R9, P6, PT, R9, R2, RZ ;  /* 0x0000000209097210 */ /* 0x000fe40007fde0ff */
[----:B------:R-:W-:-:S02]  /*348c0*/  ISETP.GT.AND P4, PT, R5, 0x5, PT ;  /* 0x000000050500780c */ /* 0x000fc40003f84270 */
[----:B------:R-:W-:Y:S02]  /*348d0*/  IADD3.X R10, PT, PT, R10, R0, RZ, P6, !PT ;  /* 0x000000000a0a7210 */ /* 0x000fe400037fe4ff */
[----:B-1----:R-:W-:Y:S01]  /*348e0*/  MOV R6, R11 ;  /* 0x0000000b00067202 */ /* 0x002fe20000000f00 */
[----:B------:R-:W-:Y:S01]  /*348f0*/  IMAD.MOV.U32 R7, RZ, RZ, R12 ;  /* 0x000000ffff077224 */ /* 0x000fe200078e000c */
[----:B------:R-:W-:Y:S01]  /*34900*/  STL [R1+0x920], R19 ;  /* 0x0009201301007387 */ /* 0x000fe20000100800 */
[----:B------:R-:W-:-:S03]  /*34910*/  IADD3 R16, P6, PT, R16, R2, RZ ;  /* 0x0000000210107210 */ /* 0x000fc60007fde0ff */
[----:B------:R-:W-:Y:S04]  /*34920*/  STL [R1+0x924], R11 ;  /* 0x0009240b01007387 */ /* 0x000fe80000100800 */
[----:B------:R1:W-:Y:S01]  /*34930*/  LDGSTS.E [R4+0x1000], desc[UR16][R6.64], P5 ;  /* 0x0100000006047fae */ /* 0x0003e2000a9a1010 */
[----:B------:R-:W-:-:S03]  /*34940*/  IMAD.X R17, R17, 0x1, R0, P6 ;  /* 0x0000000111117824 */ /* 0x000fc600030e0600 */
[----:B------:R1:W-:Y:S04]  /*34950*/  STL [R1+0x918], R12 ;  /* 0x0009180c01007387 */ /* 0x0003e80000100800 */
[----:B------:R-:W-:Y:S01]  /*34960*/  STL [R1+0x91c], R9 ;  /* 0x00091c0901007387 */ /* 0x000fe20000100800 */
[----:B-1----:R-:W-:-:S03]  /*34970*/  SEL R6, RZ, 0x4, !P4 ;  /* 0x00000004ff067807 */ /* 0x002fc60006000000 */
[----:B------:R1:W-:Y:S01]  /*34980*/  STL [R1+0x910], R10 ;  /* 0x0009100a01007387 */ /* 0x0003e20000100800 */
[----:B------:R-:W-:-:S03]  /*34990*/  SEL R6, R6, RZ, !P2 ;  /* 0x000000ff06067207 */ /* 0x000fc60005000000 */
[----:B------:R-:W3:Y:S04]  /*349a0*/  LDL.LU R12, [R1+0x8f0] ;  /* 0x0008f000010c7983 */ /* 0x000ee80000300800 */
[----:B------:R-:W-:Y:S01]  /*349b0*/  STL [R1+0x914], R16 ;  /* 0x0009141001007387 */ /* 0x000fe20000100800 */
[----:B------:R-:W-:-:S03]  /*349c0*/  ISETP.NE.U32.AND P4, PT, R6, RZ, PT ;  /* 0x000000ff0600720c */ /* 0x000fc60003f85070 */
[----:B------:R2:W-:Y:S04]  /*349d0*/  STL [R1+0x908], R17 ;  /* 0x0009081101007387 */ /* 0x0005e80000100800 */
[----:B------:R-:W3:Y:S01]  /*349e0*/  LDL.LU R11, [R1+0x8fc] ;  /* 0x0008fc00010b7983 */ /* 0x000ee20000300800 */
[----:B------:R-:W-:Y:S01]  /*349f0*/  MOV R6, R9 ;  /* 0x0000000900067202 */ /* 0x000fe20000000f00 */
[----:B------:R-:W-:Y:S02]  /*34a00*/  IMAD.MOV.U32 R7, RZ, RZ, R10 ;  /* 0x000000ffff077224 */ /* 0x000fe400078e000a */
[----:B-1----:R-:W3:Y:S04]  /*34a10*/  LDL.LU R10, [R1+0x8e8] ;  /* 0x0008e800010a7983 */ /* 0x002ee80000300800 */
[----:B------:R-:W3:Y:S04]  /*34a20*/  LDL.LU R9, [R1+0x8f4] ;  /* 0x0008f40001097983 */ /* 0x000ee80000300800 */
[----:B------:R1:W-:Y:S01]  /*34a30*/  LDGSTS.E [R4+0x1200], desc[UR16][R6.64], P5 ;  /* 0x0120000006047fae */ /* 0x0003e2000a9a1010 */
[----:B------:R-:W-:-:S02]  /*34a40*/  ISETP.GT.AND P5, PT, R5, 0x6, PT ;  /* 0x000000060500780c */ /* 0x000fc40003fa4270 */
[----:B-1----:R-:W-:Y:S01]  /*34a50*/  MOV R6, R16 ;  /* 0x0000001000067202 */ /* 0x002fe20000000f00 */
[----:B------:R-:W-:-:S05]  /*34a60*/  IMAD.MOV.U32 R7, RZ, RZ, R17 ;  /* 0x000000ffff077224 */ /* 0x000fca00078e0011 */
[----:B------:R1:W-:Y:S02]  /*34a70*/  LDGSTS.E [R4+0x1400], desc[UR16][R6.64], P4 ;  /* 0x0140000006047fae */ /* 0x0003e4000a1a1010 */
[----:B-1----:R-:W-:-:S04]  /*34a80*/  SEL R6, RZ, 0x4, !P5 ;  /* 0x00000004ff067807 */ /* 0x002fc80006800000 */
[----:B------:R-:W-:-:S04]  /*34a90*/  SEL R6, R6, RZ, !P2 ;  /* 0x000000ff06067207 */ /* 0x000fc80005000000 */
[----:B------:R-:W-:Y:S02]  /*34aa0*/  ISETP.NE.U32.AND P5, PT, R6, RZ, PT ;  /* 0x000000ff0600720c */ /* 0x000fe40003fa5070 */
[----:B--2---:R-:W-:-:S04]  /*34ab0*/  IADD3 R8, P6, PT, R8, R2, RZ ;  /* 0x0000000208087210 */ /* 0x004fc80007fde0ff */
[----:B-----5:R-:W-:Y:S02]  /*34ac0*/  IADD3.X R15, PT, PT, R15, R0, RZ, P6, !PT ;  /* 0x000000000f0f7210 */ /* 0x020fe400037fe4ff */
[----:B----4-:R-:W-:Y:S01]  /*34ad0*/  IADD3 R13, P6, PT, R13, R2, RZ ;  /* 0x000000020d0d7210 */ /* 0x010fe20007fde0ff */
[----:B------:R1:W-:Y:S04]  /*34ae0*/  STL [R1+0x90c], R8 ;  /* 0x00090c0801007387 */ /* 0x0003e80000100800 */
[----:B---3--:R-:W-:Y:S01]  /*34af0*/  IMAD.X R14, R14, 0x1, R0, P6 ;  /* 0x000000010e0e7824 */ /* 0x008fe200030e0600 */
[----:B------:R2:W-:Y:S04]  /*34b00*/  STL [R1+0x900], R15 ;  /* 0x0009000f01007387 */ /* 0x0005e80000100800 */
[----:B------:R-:W3:Y:S04]  /*34b10*/  LDL.LU R19, [R1+0x8e0] ;  /* 0x0008e00001137983 */ /* 0x000ee80000300800 */
[----:B------:R-:W-:Y:S04]  /*34b20*/  STL [R1+0x904], R13 ;  /* 0x0009040d01007387 */ /* 0x000fe80000100800 */
[----:B------:R4:W-:Y:S04]  /*34b30*/  STL [R1+0x8f8], R14 ;  /* 0x0008f80e01007387 */ /* 0x0009e80000100800 */
[----:B------:R-:W5:Y:S01]  /*34b40*/  LDL.LU R18, [R1+0x8ec] ;  /* 0x0008ec0001127983 */ /* 0x000f620000300800 */
[----:B------:R-:W-:-:S03]  /*34b50*/  MOV R6, R8 ;  /* 0x0000000800067202 */ /* 0x000fc60000000f00 */
[----:B------:R-:W3:Y:S04]  /*34b60*/  LDL.LU R17, [R1+0x8d8] ;  /* 0x0008d80001117983 */ /* 0x000ee80000300800 */
[----:B-1----:R-:W3:Y:S01]  /*34b70*/  LDL.LU R8, [R1+0x8e4] ;  /* 0x0008e40001087983 */ /* 0x002ee20000300800 */
[----:B------:R-:W-:-:S03]  /*34b80*/  IMAD.MOV.U32 R7, RZ, RZ, R15 ;  /* 0x000000ffff077224 */ /* 0x000fc600078e000f */
[----:B------:R-:W3:Y:S04]  /*34b90*/  LDL.LU R16, [R1+0x8d0] ;  /* 0x0008d00001107983 */ /* 0x000ee80000300800 */
[----:B------:R1:W-:Y:S01]  /*34ba0*/  LDGSTS.E [R4+0x1600], desc[UR16][R6.64], P4 ;  /* 0x0160000006047fae */ /* 0x0003e2000a1a1010 */
[----:B------:R-:W-:-:S03]  /*34bb0*/  ISETP.GT.AND P4, PT, R5, 0x7, PT ;  /* 0x000000070500780c */ /* 0x000fc60003f84270 */
[----:B--2---:R-:W2:Y:S01]  /*34bc0*/  LDL.LU R15, [R1+0x8dc] ;  /* 0x0008dc00010f7983 */ /* 0x004ea20000300800 */
[----:B-1----:R-:W-:Y:S01]  /*34bd0*/  MOV R6, R13 ;  /* 0x0000000d00067202 */ /* 0x002fe20000000f00 */
[----:B------:R-:W-:Y:S02]  /*34be0*/  IMAD.MOV.U32 R7, RZ, RZ, R14 ;  /* 0x000000ffff077224 */ /* 0x000fe400078e000e */
[----:B----4-:R-:W4:Y:S04]  /*34bf0*/  LDL.LU R14, [R1+0x8c8] ;  /* 0x0008c800010e7983 */ /* 0x010f280000300800 */
[----:B------:R1:W-:Y:S04]  /*34c00*/  LDGSTS.E [R4+0x1800], desc[UR16][R6.64], P5 ;  /* 0x0180000006047fae */ /* 0x0003e8000a9a1010 */
[----:B------:R-:W2:Y:S01]  /*34c10*/  LDL.LU R13, [R1+0x8d4] ;  /* 0x0008d400010d7983 */ /* 0x000ea20000300800 */
[----:B-1----:R-:W-:-:S04]  /*34c20*/  SEL R6, RZ, 0x4, !P4 ;  /* 0x00000004ff067807 */ /* 0x002fc80006000000 */
[----:B------:R-:W-:Y:S02]  /*34c30*/  SEL R6, R6, RZ, !P2 ;  /* 0x000000ff06067207 */ /* 0x000fe40005000000 */
[----:B------:R-:W-:-:S04]  /*34c40*/  IADD3 R11, P6, PT, R11, R2, RZ ;  /* 0x000000020b0b7210 */ /* 0x000fc80007fde0ff */
[----:B------:R-:W-:Y:S02]  /*34c50*/  IADD3.X R12, PT, PT, R12, R0, RZ, P6, !PT ;  /* 0x000000000c0c7210 */ /* 0x000fe400037fe4ff */
[----:B------:R-:W-:Y:S02]  /*34c60*/  ISETP.NE.U32.AND P4, PT, R6, RZ, PT ;  /* 0x000000ff0600720c */ /* 0x000fe40003f85070 */
[----:B------:R-:W-:Y:S01]  /*34c70*/  IADD3 R9, P6, PT, R9, R2, RZ ;  /* 0x0000000209097210 */ /* 0x000fe20007fde0ff */
[----:B------:R-:W-:Y:S01]  /*34c80*/  IMAD.MOV.U32 R7, RZ, RZ, R12 ;  /* 0x000000ffff077224 */ /* 0x000fe200078e000c */
[----:B------:R-:W-:-:S03]  /*34c90*/  MOV R6, R11 ;  /* 0x0000000b00067202 */ /* 0x000fc60000000f00 */
[----:B------:R-:W-:Y:S02]  /*34ca0*/  IMAD.X R10, R10, 0x1, R0, P6 ;  /* 0x000000010a0a7824 */ /* 0x000fe400030e0600 */
[----:B------:R1:W-:Y:S01]  /*34cb0*/  LDGSTS.E [R4+0x1a00], desc[UR16][R6.64], P5 ;  /* 0x01a0000006047fae */ /* 0x0003e2000a9a1010 */
[----:B------:R-:W-:-:S03]  /*34cc0*/  ISETP.GT.AND P5, PT, R5, 0x8, PT ;  /* 0x000000080500780c */ /* 0x000fc60003fa4270 */
[----:B------:R-:W-:Y:S01]  /*34cd0*/  STL [R1+0x8fc], R11 ;  /* 0x0008fc0b01007387 */ /* 0x000fe20000100800 */
[----:B-1----:R-:W-:Y:S01]  /*34ce0*/  MOV R6, R9 ;  /* 0x0000000900067202 */ /* 0x002fe20000000f00 */
[----:B------:R-:W-:Y:S02]  /*34cf0*/  IMAD.MOV.U32 R7, RZ, RZ, R10 ;  /* 0x000000ffff077224 */ /* 0x000fe400078e000a */
[----:B------:R1:W-:Y:S04]  /*34d00*/  STL [R1+0x8f0], R12 ;  /* 0x0008f00c01007387 */ /* 0x0003e80000100800 */
[----:B------:R1:W-:Y:S04]  /*34d10*/  LDGSTS.E [R4+0x1c00], desc[UR16][R6.64], P4 ;  /* 0x01c0000006047fae */ /* 0x0003e8000a1a1010 */
[----:B------:R-:W-:Y:S04]  /*34d20*/  STL [R1+0x8f4], R9 ;  /* 0x0008f40901007387 */ /* 0x000fe80000100800 */
[----:B------:R1:W-:Y:S02]  /*34d30*/  STL [R1+0x8e8], R10 ;  /* 0x0008e80a01007387 */ /* 0x0003e40000100800 */
[----:B-1----:R-:W-:-:S02]  /*34d40*/  SEL R6, RZ, 0x4, !P5 ;  /* 0x00000004ff067807 */ /* 0x002fc40006800000 */
[----:B------:R-:W4:Y:S02]  /*34d50*/  LDL.LU R12, [R1+0x8c0] ;  /* 0x0008c000010c7983 */ /* 0x000f240000300800 */
[----:B------:R-:W-:Y:S02]  /*34d60*/  SEL R6, R6, RZ, !P2 ;  /* 0x000000ff06067207 */ /* 0x000fe40005000000 */
[----:B------:R-:W4:Y:S02]  /*34d70*/  LDL.LU R11, [R1+0x8cc] ;  /* 0x0008cc00010b7983 */ /* 0x000f240000300800 */
[----:B------:R-:W-:Y:S02]  /*34d80*/  ISETP.NE.U32.AND P5, PT, R6, RZ, PT ;  /* 0x000000ff0600720c */ /* 0x000fe40003fa5070 */
[----:B------:R-:W4:Y:S04]  /*34d90*/  LDL.LU R10, [R1+0x8b8] ;  /* 0x0008b800010a7983 */ /* 0x000f280000300800 */
[----:B------:R-:W4:Y:S01]  /*34da0*/  LDL.LU R9, [R1+0x8c4] ;  /* 0x0008c40001097983 */ /* 0x000f220000300800 */
[----:B-----5:R-:W-:-:S04]  /*34db0*/  IADD3 R18, P6, PT, R18, R2, RZ ;  /* 0x0000000212127210 */ /* 0x020fc80007fde0ff */
[----:B---3--:R-:W-:Y:S02]  /*34dc0*/  IADD3.X R19, PT, PT, R19, R0, RZ, P6, !PT ;  /* 0x0000000013137210 */ /* 0x008fe400037fe4ff */
[----:B------:R-:W-:-:S03]  /*34dd0*/  IADD3 R8, P6, PT, R8, R2, RZ ;  /* 0x0000000208087210 */ /* 0x000fc60007fde0ff */
[----:B------:R-:W-:Y:S01]  /*34de0*/  IMAD.MOV.U32 R7, RZ, RZ, R19 ;  /* 0x000000ffff077224 */ /* 0x000fe200078e0013 */
[----:B------:R-:W-:Y:S01]  /*34df0*/  MOV R6, R18 ;  /* 0x0000001200067202 */ /* 0x000fe20000000f00 */
[----:B------:R-:W-:Y:S01]  /*34e00*/  STL [R1+0x8ec], R18 ;  /* 0x0008ec1201007387 */ /* 0x000fe20000100800 */
[----:B------:R-:W-:-:S03]  /*34e10*/  IMAD.X R17, R17, 0x1, R0, P6 ;  /* 0x0000000111117824 */ /* 0x000fc600030e0600 */
[----:B------:R-:W-:Y:S04]  /*34e20*/  STL [R1+0x8e0], R19 ;  /* 0x0008e01301007387 */ /* 0x000fe80000100800 */
[----:B------:R1:W-:Y:S04]  /*34e30*/  LDGSTS.E [R4+0x1e00], desc[UR16][R6.64], P4 ;  /* 0x01e0000006047fae */ /* 0x0003e8000a1a1010 */
[----:B------:R3:W-:Y:S04]  /*34e40*/  STL [R1+0x8e4], R8 ;  /* 0x0008e40801007387 */ /* 0x0007e80000100800 */
[----:B------:R-:W-:Y:S01]  /*34e50*/  STL [R1+0x8d8], R17 ;  /* 0x0008d81101007387 */ /* 0x000fe20000100800 */
[----:B-1----:R-:W-:-:S03]  /*34e60*/  MOV R6, R8 ;  /* 0x0000000800067202 */ /* 0x002fc60000000f00 */
[----:B---3--:R-:W3:Y:S01]  /*34e70*/  LDL.LU R8, [R1+0x8bc] ;  /* 0x0008bc0001087983 */ /* 0x008ee20000300800 */
[----:B------:R-:W-:Y:S01]  /*34e80*/  IMAD.MOV.U32 R7, RZ, RZ, R17 ;  /* 0x000000ffff077224 */ /* 0x000fe200078e0011 */
[----:B------:R-:W-:Y:S02]  /*34e90*/  ISETP.GT.AND P4, PT, R5, 0x9, PT ;  /* 0x000000090500780c */ /* 0x000fe40003f84270 */
[----:B--2---:R-:W-:Y:S02]  /*34ea0*/  IADD3 R15, P6, PT, R15, R2, RZ ;  /* 0x000000020f0f7210 */ /* 0x004fe40007fde0ff */
[----:B------:R1:W-:Y:S02]  /*34eb0*/  LDGSTS.E [R4+0x2000], desc[UR16][R6.64], P5 ;  /* 0x0200000006047fae */ /* 0x0003e4000a9a1010 */
[----:B------:R-:W-:Y:S02]  /*34ec0*/  IADD3.X R16, PT, PT, R16, R0, RZ, P6, !PT ;  /* 0x0000000010107210 */ /* 0x000fe400037fe4ff */
[----:B------:R-:W-:-:S02]  /*34ed0*/  IADD3 R13, P6, PT, R13, R2, RZ ;  /* 0x000000020d0d7210 */ /* 0x000fc40007fde0ff */
[----:B-1----:R-:W-:-:S04]  /*34ee0*/  SEL R6, RZ, 0x4, !P4 ;  /* 0x00000004ff067807 */ /* 0x002fc80006000000 */
[----:B------:R-:W-:Y:S01]  /*34ef0*/  SEL R6, R6, RZ, !P2 ;  /* 0x000000ff06067207 */ /* 0x000fe20005000000 */
[----:B----4-:R-:W-:-:S03]  /*34f00*/  IMAD.X R14, R14, 0x1, R0, P6 ;  /* 0x000000010e0e7824 */ /* 0x010fc600030e0600 */
[----:B------:R-:W-:Y:S01]  /*34f10*/  ISETP.NE.U32.AND P4, PT, R6, RZ, PT ;  /* 0x000000ff0600720c */ /* 0x000fe20003f85070 */
[----:B------:R-:W-:Y:S01]  /*34f20*/  IMAD.MOV.U32 R7, RZ, RZ, R16 ;  /* 0x000000ffff077224 */ /* 0x000fe200078e0010 */
[----:B------:R-:W-:Y:S01]  /*34f30*/  MOV R6, R15 ;  /* 0x0000000f00067202 */ /* 0x000fe20000000f00 */
[----:B------:R1:W-:Y:S04]  /*34f40*/  STL [R1+0x8dc], R15 ;  /* 0x0008dc0f01007387 */ /* 0x0003e80000100800 */
[----:B------:R2:W-:Y:S01]  /*34f50*/  LDGSTS.E [R4+0x2200], desc[UR16][R6.64], P5 ;  /* 0x0220000006047fae */ /* 0x0005e2000a9a1010 */
[----:B------:R-:W-:-:S03]  /*34f60*/  ISETP.GT.AND P5, PT, R5, 0xa, PT ;  /* 0x0000000a0500780c */ /* 0x000fc60003fa4270 */
[----:B------:R-:W-:Y:S04]  /*34f70*/  STL [R1+0x8d0], R16 ;  /* 0x0008d01001007387 */ /* 0x000fe80000100800 */
[----:B------:R4:W-:Y:S01]  /*34f80*/  STL [R1+0x8d4], R13 ;  /* 0x0008d40d01007387 */ /* 0x0009e20000100800 */
[----:B--2---:R-:W-:Y:S01]  /*34f90*/  MOV R6, R13 ;  /* 0x0000000d00067202 */ /* 0x004fe20000000f00 */
[----:B------:R-:W-:Y:S02]  /*34fa0*/  IMAD.MOV.U32 R7, RZ, RZ, R14 ;  /* 0x000000ffff077224 */ /* 0x000fe400078e000e */
[----:B------:R-:W-:Y:S04]  /*34fb0*/  STL [R1+0x8c8], R14 ;  /* 0x0008c80e01007387 */ /* 0x000fe80000100800 */
[----:B------:R2:W-:Y:S02]  /*34fc0*/  LDGSTS.E [R4+0x2400], desc[UR16][R6.64], P4 ;  /* 0x0240000006047fae */ /* 0x0005e4000a1a1010 */
[----:B--2---:R-:W-:-:S02]  /*34fd0*/  SEL R6, RZ, 0x4, !P5 ;  /* 0x00000004ff067807 */ /* 0x004fc40006800000 */
[----:B------:R-:W-:-:S04]  /*34fe0*/  IADD3 R11, P6, PT, R11, R2, RZ ;  /* 0x000000020b0b7210 */ /* 0x000fc80007fde0ff */
[----:B------:R-:W-:Y:S02]  /*34ff0*/  IADD3.X R12, PT, PT, R12, R0, RZ, P6, !PT ;  /* 0x000000000c0c7210 */ /* 0x000fe400037fe4ff */
[----:B------:R-:W-:Y:S01]  /*35000*/  IADD3 R9, P6, PT, R9, R2, RZ ;  /* 0x0000000209097210 */ /* 0x000fe20007fde0ff */
[----:B------:R2:W-:Y:S04]  /*35010*/  STL [R1+0x8cc], R11 ;  /* 0x0008cc0b01007387 */ /* 0x0005e80000100800 */
[----:B------:R-:W-:Y:S01]  /*35020*/  IMAD.X R10, R10, 0x1, R0, P6 ;  /* 0x000000010a0a7824 */ /* 0x000fe200030e0600 */
[----:B------:R-:W-:Y:S01]  /*35030*/  STL [R1+0x8c0], R12 ;  /* 0x0008c00c01007387 */ /* 0x000fe20000100800 */
[----:B------:R-:W-:-:S03]  /*35040*/  SEL R6, R6, RZ, !P2 ;  /* 0x000000ff06067207 */ /* 0x000fc60005000000 */
[----:B------:R5:W-:Y:S04]  /*35050*/  STL [R1+0x8c4], R9 ;  /* 0x0008c40901007387 */ /* 0x000be80000100800 */
[----:B------:R1:W-:Y:S01]  /*35060*/  STL [R1+0x8b8], R10 ;  /* 0x0008b80a01007387 */ /* 0x0003e20000100800 */
[----:B------:R-:W-:Y:S01]  /*35070*/  ISETP.NE.U32.AND P5, PT, R6, RZ, PT ;  /* 0x000000ff0600720c */ /* 0x000fe20003fa5070 */
[----:B------:R-:W-:Y:S01]  /*35080*/  IMAD.MOV.U32 R7, RZ, RZ, R12 ;  /* 0x000000ffff077224 */ /* 0x000fe200078e000c */
[----:B------:R-:W-:-:S05]  /*35090*/  MOV R6, R11 ;  /* 0x0000000b00067202 */ /* 0x000fca0000000f00 */
[----:B------:R1:W-:Y:S02]  /*350a0*/  LDGSTS.E [R4+0x2600], desc[UR16][R6.64], P4 ;  /* 0x0260000006047fae */ /* 0x0003e4000a1a1010 */
[----:B-1----:R-:W-:Y:S01]  /*350b0*/  MOV R6, R9 ;  /* 0x0000000900067202 */ /* 0x002fe20000000f00 */
[----:B------:R-:W-:Y:S01]  /*350c0*/  IMAD.MOV.U32 R7, RZ, RZ, R10 ;  /* 0x000000ffff077224 */ /* 0x000fe200078e000a */
[----:B------:R-:W-:-:S04]  /*350d0*/  ISETP.GT.AND P4, PT, R5, 0xb, PT ;  /* 0x0000000b0500780c */ /* 0x000fc80003f84270 */
[----:B------:R1:W-:Y:S02]  /*350e0*/  LDGSTS.E [R4+0x2800], desc[UR16][R6.64], P5 ;  /* 0x0280000006047fae */ /* 0x0003e4000a9a1010 */
[----:B-1----:R-:W-:-:S04]  /*350f0*/  SEL R6, RZ, 0x4, !P4 ;  /* 0x00000004ff067807 */ /* 0x002fc80006000000 */
[----:B------:R-:W-:-:S04]  /*35100*/  SEL R6, R6, RZ, !P2 ;  /* 0x000000ff06067207 */ /* 0x000fc80005000000 */
[----:B------:R-:W-:Y:S02]  /*35110*/  ISETP.NE.U32.AND P4, PT, R6, RZ, PT ;  /* 0x000000ff0600720c */ /* 0x000fe40003f85070 */
[----:B---3--:R-:W-:-:S05]  /*35120*/  IADD3 R8, P6, PT, R8, R2, RZ ;  /* 0x0000000208087210 */ /* 0x008fca0007fde0ff */
[----:B------:R1:W-:Y:S04]  /*35130*/  STL [R1+0x8bc], R8 ;  /* 0x0008bc0801007387 */ /* 0x0003e80000100800 */
[----:B------:R-:W3:Y:S04]  /*35140*/  LDL.LU R19, [R1] ;  /* 0x0000000001137983 */ /* 0x000ee80000300800 */
[----:B------:R-:W3:Y:S04]  /*35150*/  LDL.LU R18, [R1+0x4] ;  /* 0x0000040001127983 */ /* 0x000ee80000300800 */
[----:B------:R-:W3:Y:S04]  /*35160*/  LDL.LU R15, [R1+0x8] ;  /* 0x00000800010f7983 */ /* 0x000ee80000300800 */
[----:B----4-:R-:W4:Y:S04]  /*35170*/  LDL.LU R13, [R1+0xc] ;  /* 0x00000c00010d7983 */ /* 0x010f280000300800 */
[----:B--2---:R-:W2:Y:S04]  /*35180*/  LDL.LU R11, [R1+0x10] ;  /* 0x00001000010b7983 */ /* 0x004ea80000300800 */
[----:B-----5:R-:W5:Y:S04]  /*35190*/  LDL.LU R9, [R1+0x14] ;  /* 0x0000140001097983 */ /* 0x020f680000300800 */
[----:B------:R-:W2:Y:S04]  /*351a0*/  LDL.LU R17, [R1+0x18] ;  /* 0x0000180001117983 */ /* 0x000ea80000300800 */
[----:B------:R-:W2:Y:S01]  /*351b0*/  LDL.LU R16, [R1+0x1c] ;  /* 0x00001c0001107983 */ /* 0x000ea20000300800 */
[----:B------:R-:W-:-:S02]  /*351c0*/  IADD3.X R85, PT, PT, R85, R0, RZ, P6, !PT ;  /* 0x0000000055557210 */ /* 0x000fc400037fe4ff */
[----:B------:R-:W-:Y:S01]  /*351d0*/  IADD3 R87, P6, PT, R87, R2, RZ ;  /* 0x0000000257577210 */ /* 0x000fe20007fde0ff */
[----:B------:R-:W2:Y:S01]  /*351e0*/  LDL.LU R14, [R1+0x20] ;  /* 0x00002000010e7983 */ /* 0x000ea20000300800 */
[----:B------:R-:W-:Y:S01]  /*351f0*/  MOV R6, R8 ;  /* 0x0000000800067202 */ /* 0x000fe20000000f00 */
[----:B------:R-:W-:Y:S02]  /*35200*/  IMAD.MOV.U32 R7, RZ, RZ, R85 ;  /* 0x000000ffff077224 */ /* 0x000fe400078e0055 */
[----:B------:R-:W-:Y:S01]  /*35210*/  IMAD.X R86, R86, 0x1, R0, P6 ;  /* 0x0000000156567824 */ /* 0x000fe200030e0600 */
[----:B------:R-:W2:Y:S04]  /*35220*/  LDL.LU R12, [R1+0x24] ;  /* 0x00002400010c7983 */ /* 0x000ea80000300800 */
[----:B------:R1:W-:Y:S01]  /*35230*/  LDGSTS.E [R4+0x2a00], desc[UR16][R6.64], P5 ;  /* 0x02a0000006047fae */ /* 0x0003e2000a9a1010 */
[----:B------:R-:W-:-:S02]  /*35240*/  ISETP.GT.AND P5, PT, R5, 0xc, PT ;  /* 0x0000000c0500780c */ /* 0x000fc40003fa4270 */
[----:B------:R-:W-:Y:S01]  /*35250*/  IADD3 R134, P6, PT, R134, R2, RZ ;  /* 0x0000000286867210 */ /* 0x000fe20007fde0ff */
[----:B------:R-:W2:Y:S01]  /*35260*/  LDL.LU R10, [R1+0x28] ;  /* 0x00002800010a7983 */ /* 0x000ea20000300800 */
[----:B-1----:R-:W-:Y:S01]  /*35270*/  MOV R6, R87 ;  /* 0x0000005700067202 */ /* 0x002fe20000000f00 */
[----:B------:R-:W-:Y:S01]  /*35280*/  IMAD.MOV.U32 R7, RZ, RZ, R86 ;  /* 0x000000ffff077224 */ /* 0x000fe200078e0056 */
[----:B------:R-:W-:Y:S01]  /*35290*/  IADD3.X R133, PT, PT, R133, R0, RZ, P6, !PT ;  /* 0x0000000085857210 */ /* 0x000fe200037fe4ff */
[----:B------:R-:W2:Y:S04]  /*352a0*/  LDL.LU R8, [R1+0x2c] ;  /* 0x00002c0001087983 */ /* 0x000ea80000300800 */
[----:B------:R1:W-:Y:S01]  /*352b0*/  LDGSTS.E [R4+0x2c00], desc[UR16][R6.64], P4 ;  /* 0x02c0000006047fae */ /* 0x0003e2000a1a1010 */
[----:B------:R-:W-:-:S02]  /*352c0*/  IADD3 R220, P6, PT, R220, R2, RZ ;  /* 0x00000002dcdc7210 */ /* 0x000fc40007fde0ff */
[----:B-1----:R-:W-:-:S04]  /*352d0*/  SEL R6, RZ, 0x4, !P5 ;  /* 0x00000004ff067807 */ /* 0x002fc80006800000 */
[----:B------:R-:W-:Y:S01]  /*352e0*/  SEL R6, R6, RZ, !P2 ;  /* 0x000000ff06067207 */ /* 0x000fe20005000000 */
[----:B------:R-:W-:-:S03]  /*352f0*/  IMAD.MOV.U32 R7, RZ, RZ, R133 ;  /* 0x000000ffff077224 */ /* 0x000fc600078e0085 */
[----:B------:R-:W-:Y:S02]  /*35300*/  ISETP.NE.U32.AND P5, PT, R6, RZ, PT ;  /* 0x000000ff0600720c */ /* 0x000fe40003fa5070 */
[----:B------:R-:W-:Y:S01]  /*35310*/  MOV R6, R134 ;  /* 0x0000008600067202 */ /* 0x000fe20000000f00 */
[----:B------:R-:W-:-:S04]  /*35320*/  IMAD.X R135, R135, 0x1, R0, P6 ;  /* 0x0000000187877824 */ /* 0x000fc800030e0600 */
[----:B------:R1:W-:Y:S01]  /*35330*/  LDGSTS.E [R4+0x2e00], desc[UR16][R6.64], P4 ;  /* 0x02e0000006047fae */ /* 0x0003e2000a1a1010 */
[----:B------:R-:W-:Y:S02]  /*35340*/  ISETP.GT.AND P4, PT, R5, 0xd, PT ;  /* 0x0000000d0500780c */ /* 0x000fe40003f84270 */
[----:B------:R-:W-:Y:S02]  /*35350*/  IADD3 R222, P6, PT, R222, R2, RZ ;  /* 0x00000002dede7210 */ /* 0x000fe40007fde0ff */
[----:B-1----:R-:W-:Y:S01]  /*35360*/  MOV R6, R220 ;  /* 0x000000dc00067202 */ /* 0x002fe20000000f00 */
[----:B------:R-:W-:-:S05]  /*35370*/  IMAD.MOV.U32 R7, RZ, RZ, R135 ;  /* 0x000000ffff077224 */ /* 0x000fca00078e0087 */
[----:B------:R1:W-:Y:S01]  /*35380*/  LDGSTS.E [R4+0x3000], desc[UR16][R6.64], P5 ;  /* 0x0300000006047fae */ /* 0x0003e2000a9a1010 */
[----:B------:R-:W-:Y:S02]  /*35390*/  IADD3.X R221, PT, PT, R221, R0, RZ, P6, !PT ;  /* 0x00000000dddd7210 */ /* 0x000fe400037fe4ff */
[----:B------:R-:W-:Y:S02]  /*353a0*/  IADD3 R224, P6, PT, R224, R2, RZ ;  /* 0x00000002e0e07210 */ /* 0x000fe40007fde0ff */
        /* <DEDUP_REMOVED lines=106> */
[----:B---3--:R-:W-:Y:S02]  /*35a50*/  IADD3 R18, P6, PT, R18, R2, RZ ;  /* 0x0000000212127210 */ /* 0x008fe40007fde0ff */
[----:B-1----:R-:W-:Y:S01]  /*35a60*/  MOV R6, R252 ;  /* 0x000000fc00067202 */ /* 0x002fe20000000f00 */
[----:B------:R-:W-:-:S05]  /*35a70*/  IMAD.MOV.U32 R7, RZ, RZ, R251 ;  /* 0x000000ffff077224 */ /* 0x000fca00078e00fb */
[----:B------:R1:W-:Y:S01]  /*35a80*/  LDGSTS.E [R4+0x5000], desc[UR16][R6.64], P5 ;  /* 0x0500000006047fae */ /* 0x0003e2000a9a1010 */
[----:B------:R-:W-:Y:S02]  /*35a90*/  IADD3.X R19, PT, PT, R19, R0, RZ, P6, !PT ;  /* 0x0000000013137210 */ /* 0x000fe400037fe4ff */
[----:B----4-:R-:W-:Y:S02]  /*35aa0*/  IADD3 R13, P6, PT, R13, R2, RZ ;  /* 0x000000020d0d7210 */ /* 0x010fe40007fde0ff */
[----:B-1----:R-:W-:-:S04]  /*35ab0*/  SEL R6, RZ, 0x4, !P4 ;  /* 0x00000004ff067807 */ /* 0x002fc80006000000 */
[----:B------:R-:W-:Y:S01]  /*35ac0*/  SEL R6, R6, RZ, !P2 ;  /* 0x000000ff06067207 */ /* 0x000fe20005000000 */
[----:B------:R-:W-:-:S03]  /*35ad0*/  IMAD.X R15, R15, 0x1, R0, P6 ;  /* 0x000000010f0f7824 */ /* 0x000fc600030e0600 */
[----:B------:R-:W-:Y:S01]  /*35ae0*/  ISETP.NE.U32.AND P4, PT, R6, RZ, PT ;  /* 0x000000ff0600720c */ /* 0x000fe20003f85070 */
[----:B------:R-:W-:Y:S01]  /*35af0*/  IMAD.MOV.U32 R7, RZ, RZ, R19 ;  /* 0x000000ffff077224 */ /* 0x000fe200078e0013 */
[----:B------:R-:W-:Y:S02]  /*35b00*/  MOV R6, R18 ;  /* 0x0000001200067202 */ /* 0x000fe40000000f00 */
[----:B-----5:R-:W-:-:S03]  /*35b10*/  IADD3 R9, P6, PT, R9, R2, RZ ;  /* 0x0000000209097210 */ /* 0x020fc60007fde0ff */
[----:B------:R1:W-:Y:S01]  /*35b20*/  LDGSTS.E [R4+0x5200], desc[UR16][R6.64], P5 ;  /* 0x0520000006047fae */ /* 0x0003e2000a9a1010 */
[----:B--2---:R-:W-:Y:S02]  /*35b30*/  IADD3.X R11, PT, PT, R11, R0, RZ, P6, !PT ;  /* 0x000000000b0b7210 */ /* 0x004fe400037fe4ff */
[----:B------:R-:W-:Y:S01]  /*35b40*/  IADD3 R16, P6, PT, R16, R2, RZ ;  /* 0x0000000210107210 */ /* 0x000fe20007fde0ff */
[----:B------:R-:W-:Y:S01]  /*35b50*/  STL [R1+0x4], R18 ;  /* 0x0000041201007387 */ /* 0x000fe20000100800 */
[----:B------:R-:W-:-:S03]  /*35b60*/  ISETP.GT.AND P5, PT, R5, 0x16, PT ;  /* 0x000000160500780c */ /* 0x000fc60003fa4270 */
[----:B------:R-:W-:Y:S01]  /*35b70*/  STL [R1], R19 ;  /* 0x0000001301007387 */ /* 0x000fe20000100800 */
[----:B-1----:R-:W-:Y:S01]  /*35b80*/  MOV R6, R13 ;  /* 0x0000000d00067202 */ /* 0x002fe20000000f00 */
[----:B------:R-:W-:Y:S02]  /*35b90*/  IMAD.MOV.U32 R7, RZ, RZ, R15 ;  /* 0x000000ffff077224 */ /* 0x000fe400078e000f */
[----:B------:R-:W-:Y:S01]  /*35ba0*/  STL [R1+0xc], R13 ;  /* 0x00000c0d01007387 */ /* 0x000fe20000100800 */
[----:B------:R-:W-:-:S03]  /*35bb0*/  IMAD.X R17, R17, 0x1, R0, P6 ;  /* 0x0000000111117824 */ /* 0x000fc600030e0600 */
[----:B------:R1:W-:Y:S04]  /*35bc0*/  STL [R1+0x8], R15 ;  /* 0x0000080f01007387 */ /* 0x0003e80000100800 */
[----:B------:R2:W-:Y:S04]  /*35bd0*/  LDGSTS.E [R4+0x5400], desc[UR16][R6.64], P4 ;  /* 0x0540000006047fae */ /* 0x0005e8000a1a1010 */
[----:B------:R-:W-:Y:S04]  /*35be0*/  STL [R1+0x14], R9 ;  /* 0x0000140901007387 */ /* 0x000fe80000100800 */
[----:B------:R3:W-:Y:S01]  /*35bf0*/  STL [R1+0x10], R11 ;  /* 0x0000100b01007387 */ /* 0x0007e20000100800 */
[----:B--2---:R-:W-:-:S03]  /*35c00*/  SEL R6, RZ, 0x4, !P5 ;  /* 0x00000004ff067807 */ /* 0x004fc60006800000 */
[----:B-1----:R-:W2:Y:S01]  /*35c10*/  LDL.LU R15, [R1+0x30] ;  /* 0x00003000010f7983 */ /* 0x002ea20000300800 */
[----:B------:R-:W-:-:S03]  /*35c20*/  SEL R6, R6, RZ, !P2 ;  /* 0x000000ff06067207 */ /* 0x000fc60005000000 */
[----:B------:R-:W-:Y:S04]  /*35c30*/  STL [R1+0x1c], R16 ;  /* 0x00001c1001007387 */ /* 0x000fe80000100800 */
[----:B------:R-:W-:Y:S01]  /*35c40*/  STL [R1+0x18], R17 ;  /* 0x0000181101007387 */ /* 0x000fe20000100800 */
[----:B------:R-:W-:-:S03]  /*35c50*/  ISETP.NE.U32.AND P5, PT, R6, RZ, PT ;  /* 0x000000ff0600720c */ /* 0x000fc60003fa5070 */
[----:B------:R-:W4:Y:S01]  /*35c60*/  LDL.LU R13, [R1+0x34] ;  /* 0x00003400010d7983 */ /* 0x000f220000300800 */
[----:B------:R-:W-:Y:S01]  /*35c70*/  IMAD.MOV.U32 R7, RZ, RZ, R11 ;  /* 0x000000ffff077224 */ /* 0x000fe200078e000b */
[----:B------:R-:W-:Y:S02]  /*35c80*/  MOV R6, R9 ;  /* 0x0000000900067202 */ /* 0x000fe40000000f00 */
[----:B---3--:R-:W3:Y:S04]  /*35c90*/  LDL.LU R11, [R1+0x38] ;  /* 0x00003800010b7983 */ /* 0x008ee80000300800 */
[----:B------:R-:W5:Y:S01]  /*35ca0*/  LDL.LU R9, [R1+0x3c] ;  /* 0x00003c0001097983 */ /* 0x000f620000300800 */
        /* <DEDUP_REMOVED lines=11> */
[----:B------:R-:W3:Y:S01]  /*35d60*/  LDL.LU R19, [R1+0x40] ;  /* 0x0000400001137983 */ /* 0x000ee20000300800 */
[----:B-1----:R-:W-:-:S03]  /*35d70*/  SEL R6, RZ, 0x4, !P4 ;  /* 0x00000004ff067807 */ /* 0x002fc60006000000 */
[----:B------:R-:W-:Y:S01]  /*35d80*/  STL [R1+0x2c], R8 ;  /* 0x00002c0801007387 */ /* 0x000fe20000100800 */
[----:B------:R-:W-:-:S03]  /*35d90*/  SEL R6, R6, RZ, !P2 ;  /* 0x000000ff06067207 */ /* 0x000fc60005000000 */
[----:B------:R1:W-:Y:S01]  /*35da0*/  STL [R1+0x28], R10 ;  /* 0x0000280a01007387 */ /* 0x0003e20000100800 */
[----:B------:R-:W-:-:S03]  /*35db0*/  IMAD.MOV.U32 R7, RZ, RZ, R14 ;  /* 0x000000ffff077224 */ /* 0x000fc600078e000e */
[----:B------:R-:W3:Y:S01]  /*35dc0*/  LDL.LU R18, [R1+0x44] ;  /* 0x0000440001127983 */ /* 0x000ee20000300800 */
[----:B------:R-:W-:Y:S02]  /*35dd0*/  ISETP.NE.U32.AND P4, PT, R6, RZ, PT ;  /* 0x000000ff0600720c */ /* 0x000fe40003f85070 */
[----:B------:R-:W-:Y:S01]  /*35de0*/  MOV R6, R12 ;  /* 0x0000000c00067202 */ /* 0x000fe20000000f00 */
[----:B------:R-:W3:Y:S04]  /*35df0*/  LDL.LU R14, [R1+0x48] ;  /* 0x00004800010e7983 */ /* 0x000ee80000300800 */
[----:B------:R-:W3:Y:S04]  /*35e00*/  LDL.LU R12, [R1+0x4c] ;  /* 0x00004c00010c7983 */ /* 0x000ee80000300800 */
[----:B------:R1:W-:Y:S02]  /*35e10*/  LDGSTS.E [R4+0x5a00], desc[UR16][R6.64], P5 ;  /* 0x05a0000006047fae */ /* 0x0003e4000a9a1010 */
[----:B-1----:R-:W-:Y:S01]  /*35e20*/  IMAD.MOV.U32 R7, RZ, RZ, R10 ;  /* 0x000000ffff077224 */ /* 0x002fe200078e000a */
[----:B------:R-:W-:Y:S01]  /*35e30*/  MOV R6, R8 ;  /* 0x0000000800067202 */ /* 0x000fe20000000f00 */
[----:B------:R-:W3:Y:S04]  /*35e40*/  LDL.LU R10, [R1+0x50] ;  /* 0x00005000010a7983 */ /* 0x000ee80000300800 */
[----:B------:R-:W3:Y:S04]  /*35e50*/  LDL.LU R8, [R1+0x54] ;  /* 0x0000540001087983 */ /* 0x000ee80000300800 */
[----:B------:R-:W3:Y:S04]  /*35e60*/  LDL.LU R17, [R1+0x58] ;  /* 0x0000580001117983 */ /* 0x000ee80000300800 */
[----:B------:R-:W3:Y:S01]  /*35e70*/  LDL.LU R16, [R1+0x5c] ;  /* 0x00005c0001107983 */ /* 0x000ee20000300800 */
[----:B------:R-:W-:-:S03]  /*35e80*/  ISETP.GT.AND P5, PT, R5, 0x18, PT ;  /* 0x000000180500780c */ /* 0x000fc60003fa4270 */
[----:B------:R1:W-:Y:S02]  /*35e90*/  LDGSTS.E [R4+0x5c00], desc[UR16][R6.64], P4 ;  /* 0x05c0000006047fae */ /* 0x0003e4000a1a1010 */
[----:B-1----:R-:W-:-:S04]  /*35ea0*/  SEL R6, RZ, 0x4, !P5 ;  /* 0x00000004ff067807 */ /* 0x002fc80006800000 */
[----:B------:R-:W-:-:S04]  /*35eb0*/  SEL R6, R6, RZ, !P2 ;  /* 0x000000ff06067207 */ /* 0x000fc80005000000 */
[----:B------:R-:W-:Y:S02]  /*35ec0*/  ISETP.NE.U32.AND P5, PT, R6, RZ, PT ;  /* 0x000000ff0600720c */ /* 0x000fe40003fa5070 */
[----:B----4-:R-:W-:-:S04]  /*35ed0*/  IADD3 R13, P6, PT, R13, R2, RZ ;  /* 0x000000020d0d7210 */ /* 0x010fc80007fde0ff */
[----:B--2---:R-:W-:Y:S02]  /*35ee0*/  IADD3.X R15, PT, PT, R15, R0, RZ, P6, !PT ;  /* 0x000000000f0f7210 */ /* 0x004fe400037fe4ff */
[----:B-----5:R-:W-:Y:S01]  /*35ef0*/  IADD3 R9, P6, PT, R9, R2, RZ ;  /* 0x0000000209097210 */ /* 0x020fe20007fde0ff */
[----:B------:R-:W-:Y:S04]  /*35f00*/  STL [R1+0x34], R13 ;  /* 0x0000340d01007387 */ /* 0x000fe80000100800 */
[----:B---3--:R-:W-:Y:S01]  /*35f10*/  IMAD.X R11, R11, 0x1, R0, P6 ;  /* 0x000000010b0b7824 */ /* 0x008fe200030e0600 */
[----:B------:R1:W-:Y:S01]  /*35f20*/  STL [R1+0x30], R15 ;  /* 0x0000300f01007387 */ /* 0x0003e20000100800 */
[----:B------:R-:W-:Y:S01]  /*35f30*/  MOV R6, R13 ;  /* 0x0000000d00067202 */ /* 0x000fe20000000f00 */
[----:B------:R-:W-:-:S02]  /*35f40*/  IMAD.MOV.U32 R7, RZ, RZ, R15 ;  /* 0x000000ffff077224 */ /* 0x000fc400078e000f */
[----:B------:R-:W-:Y:S04]  /*35f50*/  STL [R1+0x3c], R9 ;  /* 0x00003c0901007387 */ /* 0x000fe80000100800 */
[----:B------:R2:W-:Y:S04]  /*35f60*/  STL [R1+0x38], R11 ;  /* 0x0000380b01007387 */ /* 0x0005e80000100800 */
[----:B-1----:R-:W3:Y:S04]  /*35f70*/  LDL.LU R15, [R1+0x60] ;  /* 0x00006000010f7983 */ /* 0x002ee80000300800 */
[----:B------:R-:W4:Y:S04]  /*35f80*/  LDL.LU R13, [R1+0x64] ;  /* 0x00006400010d7983 */ /* 0x000f280000300800 */
[----:B------:R1:W-:Y:S02]  /*35f90*/  LDGSTS.E [R4+0x5e00], desc[UR16][R6.64], P4 ;  /* 0x05e0000006047fae */ /* 0x0003e4000a1a1010 */
[----:B-1----:R-:W-:Y:S01]  /*35fa0*/  IMAD.MOV.U32 R7, RZ, RZ, R11 ;  /* 0x000000ffff077224 */ /* 0x002fe200078e000b */
[----:B------:R-:W-:Y:S01]  /*35fb0*/  MOV R6, R9 ;  /* 0x0000000900067202 */ /* 0x000fe20000000f00 */
[----:B--2---:R-:W2:Y:S04]  /*35fc0*/  LDL.LU R11, [R1+0x68] ;  /* 0x00006800010b7983 */ /* 0x004ea80000300800 */
[----:B------:R-:W5:Y:S01]  /*35fd0*/  LDL.LU R9, [R1+0x6c] ;  /* 0x00006c0001097983 */ /* 0x000f620000300800 */
[----:B------:R-:W-:-:S02]  /*35fe0*/  ISETP.GT.AND P4, PT, R5, 0x19, PT ;  /* 0x000000190500780c */ /* 0x000fc40003f84270 */
[----:B------:R-:W-:Y:S01]  /*35ff0*/  IADD3 R18, P6, PT, R18, R2, RZ ;  /* 0x0000000212127210 */ /* 0x000fe20007fde0ff */
[----:B------:R1:W-:Y:S03]  /*36000*/  LDGSTS.E [R4+0x6000], desc[UR16][R6.64], P5 ;  /* 0x0600000006047fae */ /* 0x0003e6000a9a1010 */
[----:B------:R-:W-:Y:S02]  /*36010*/  IADD3.X R19, PT, PT, R19, R0, RZ, P6, !PT ;  /* 0x0000000013137210 */ /* 0x000fe400037fe4ff */
[----:B------:R-:W-:Y:S02]  /*36020*/  IADD3 R12, P6, PT, R12, R2, RZ ;  /* 0x000000020c0c7210 */ /* 0x000fe40007fde0ff */
[----:B-1----:R-:W-:-:S04]  /*36030*/  SEL R6, RZ, 0x4, !P4 ;  /* 0x00000004ff067807 */ /* 0x002fc80006000000 */
[----:B------:R-:W-:Y:S01]  /*36040*/  SEL R6, R6, RZ, !P2 ;  /* 0x000000ff06067207 */ /* 0x000fe20005000000 */
[----:B------:R-:W-:-:S03]  /*36050*/  IMAD.X R14, R14, 0x1, R0, P6 ;  /* 0x000000010e0e7824 */ /* 0x000fc600030e0600 */
[----:B------:R-:W-:Y:S01]  /*36060*/  ISETP.NE.U32.AND P4, PT, R6, RZ, PT ;  /* 0x000000ff0600720c */ /* 0x000fe20003f85070 */
[----:B------:R-:W-:Y:S01]  /*36070*/  IMAD.MOV.U32 R7, RZ, RZ, R19 ;  /* 0x000000ffff077224 */ /* 0x000fe200078e0013 */
[----:B------:R-:W-:Y:S02]  /*36080*/  MOV R6, R18 ;  /* 0x0000001200067202 */ /* 0x000fe40000000f00 */
[----:B------:R-:W-:-:S03]  /*36090*/  IADD3 R8, P6, PT, R8, R2, RZ ;  /* 0x0000000208087210 */ /* 0x000fc60007fde0ff */
[----:B------:R1:W-:Y:S01]  /*360a0*/  LDGSTS.E [R4+0x6200], desc[UR16][R6.64], P5 ;  /* 0x0620000006047fae */ /* 0x0003e2000a9a1010 */
[----:B------:R-:W-:-:S03]  /*360b0*/  IADD3.X R10, PT, PT, R10, R0, RZ, P6, !PT ;  /* 0x000000000a0a7210 */ /* 0x000fc600037fe4ff */
[----:B------:R-:W-:Y:S01]  /*360c0*/  STL [R1+0x44], R18 ;  /* 0x0000441201007387 */ /* 0x000fe20000100800 */
[----:B------:R-:W-:Y:S02]  /*360d0*/  IADD3 R16, P6, PT, R16, R2, RZ ;  /* 0x0000000210107210 */ /* 0x000fe40007fde0ff */
[----:B------:R-:W-:Y:S01]  /*360e0*/  ISETP.GT.AND P5, PT, R5, 0x1a, PT ;  /* 0x0000001a0500780c */ /* 0x000fe20003fa4270 */
[----:B------:R-:W-:Y:S01]  /*360f0*/  STL [R1+0x40], R19 ;  /* 0x0000401301007387 */ /* 0x000fe20000100800 */
[----:B-1----:R-:W-:Y:S01]  /*36100*/  MOV R6, R12 ;  /* 0x0000000c00067202 */ /* 0x002fe20000000f00 */
[----:B------:R-:W-:Y:S02]  /*36110*/  IMAD.MOV.U32 R7, RZ, RZ, R14 ;  /* 0x000000ffff077224 */ /* 0x000fe400078e000e */
[----:B------:R-:W-:Y:S01]  /*36120*/  STL [R1+0x4c], R12 ;  /* 0x00004c0c01007387 */ /* 0x000fe20000100800 */
[----:B------:R-:W-:-:S03]  /*36130*/  IMAD.X R17, R17, 0x1, R0, P6 ;  /* 0x0000000111117824 */ /* 0x000fc600030e0600 */
[----:B------:R1:W-:Y:S04]  /*36140*/  STL [R1+0x48], R14 ;  /* 0x0000480e01007387 */ /* 0x0003e80000100800 */
[----:B------:R1:W-:Y:S04]  /*36150*/  LDGSTS.E [R4+0x6400], desc[UR16][R6.64], P4 ;  /* 0x0640000006047fae */ /* 0x0003e8000a1a1010 */
[----:B------:R-:W-:Y:S04]  /*36160*/  STL [R1+0x54], R8 ;  /* 0x0000540801007387 */ /* 0x000fe80000100800 */
[----:B------:R1:W-:Y:S02]  /*36170*/  STL [R1+0x50], R10 ;  /* 0x0000500a01007387 */ /* 0x0003e40000100800 */
[----:B-1----:R-:W-:-:S02]  /*36180*/  SEL R6, RZ, 0x4, !P5 ;  /* 0x00000004ff067807 */ /* 0x002fc40006800000 */
[----:B------:R-:W2:Y:S02]  /*36190*/  LDL.LU R14, [R1+0x70] ;  /* 0x00007000010e7983 */ /* 0x000ea40000300800 */
[----:B------:R-:W-:Y:S02]  /*361a0*/  SEL R6, R6, RZ, !P2 ;  /* 0x000000ff06067207 */ /* 0x000fe40005000000 */
[----:B------:R-:W-:Y:S04]  /*361b0*/  STL [R1+0x5c], R16 ;  /* 0x00005c1001007387 */ /* 0x000fe80000100800 */
[----:B------:R-:W-:Y:S01]  /*361c0*/  STL [R1+0x58], R17 ;  /* 0x0000581101007387 */ /* 0x000fe20000100800 */
[----:B------:R-:W-:-:S03]  /*361d0*/  ISETP.NE.U32.AND P5, PT, R6, RZ, PT ;  /* 0x000000ff0600720c */ /* 0x000fc60003fa5070 */
[----:B------:R-:W2:Y:S01]  /*361e0*/  LDL.LU R12, [R1+0x74] ;  /* 0x00007400010c7983 */ /* 0x000ea20000300800 */
[----:B------:R-:W-:Y:S01]  /*361f0*/  IMAD.MOV.U32 R7, RZ, RZ, R10 ;  /* 0x000000ffff077224 */ /* 0x000fe200078e000a */
[----:B------:R-:W-:Y:S02]  /*36200*/  MOV R6, R8 ;  /* 0x0000000800067202 */ /* 0x000fe40000000f00 */
[----:B------:R-:W2:Y:S04]  /*36210*/  LDL.LU R10, [R1+0x78] ;  /* 0x00007800010a7983 */ /* 0x000ea80000300800 */
[----:B------:R-:W2:Y:S04]  /*36220*/  LDL.LU R8, [R1+0x7c] ;  /* 0x00007c0001087983 */ /* 0x000ea80000300800 */
        /* <DEDUP_REMOVED lines=8> */
[----:B----4-:R-:W-:-:S04]  /*362b0*/  IADD3 R13, P6, PT, R13, R2, RZ ;  /* 0x000000020d0d7210 */ /* 0x010fc80007fde0ff */
[----:B---3--:R-:W-:Y:S01]  /*362c0*/  IADD3.X R15, PT, PT, R15, R0, RZ, P6, !PT ;  /* 0x000000000f0f7210 */ /* 0x008fe200037fe4ff */
[----:B------:R-:W-:Y:S04]  /*362d0*/  STL [R1+0x64], R13 ;  /* 0x0000640d01007387 */ /* 0x000fe80000100800 */
[----:B------:R1:W-:Y:S04]  /*362e0*/  STL [R1+0x60], R15 ;  /* 0x0000600f01007387 */ /* 0x0003e80000100800 */
[----:B------:R-:W3:Y:S01]  /*362f0*/  LDL.LU R19, [R1+0x80] ;  /* 0x0000800001137983 */ /* 0x000ee20000300800 */
[----:B-----5:R-:W-:-:S05]  /*36300*/  IADD3 R9, P6, PT, R9, R2, RZ ;  /* 0x0000000209097210 */ /* 0x020fca0007fde0ff */
[----:B--2---:R-:W-:Y:S01]  /*36310*/  IMAD.X R11, R11, 0x1, R0, P6 ;  /* 0x000000010b0b7824 */ /* 0x004fe200030e0600 */
[----:B------:R-:W-:Y:S04]  /*36320*/  STL [R1+0x6c], R9 ;  /* 0x00006c0901007387 */ /* 0x000fe80000100800 */
[----:B------:R2:W-:Y:S01]  /*36330*/  STL [R1+0x68], R11 ;  /* 0x0000680b01007387 */ /* 0x0005e20000100800 */
[----:B------:R-:W-:-:S03]  /*36340*/  MOV R6, R13 ;  /* 0x0000000d00067202 */ /* 0x000fc60000000f00 */
[----:B------:R-:W4:Y:S01]  /*36350*/  LDL.LU R18, [R1+0x84] ;  /* 0x0000840001127983 */ /* 0x000f220000300800 */
[----:B------:R-:W-:-:S03]  /*36360*/  IMAD.MOV.U32 R7, RZ, RZ, R15 ;  /* 0x000000ffff077224 */ /* 0x000fc600078e000f */
[----:B-1----:R-:W5:Y:S04]  /*36370*/  LDL.LU R15, [R1+0x88] ;  /* 0x00008800010f7983 */ /* 0x002f680000300800 */
[----:B------:R-:W5:Y:S04]  /*36380*/  LDL.LU R13, [R1+0x8c] ;  /* 0x00008c00010d7983 */ /* 0x000f680000300800 */
[----:B------:R1:W-:Y:S02]  /*36390*/  LDGSTS.E [R4+0x6a00], desc[UR16][R6.64], P5 ;  /* 0x06a0000006047fae */ /* 0x0003e4000a9a1010 */
[----:B-1----:R-:W-:Y:S01]  /*363a0*/  IMAD.MOV.U32 R7, RZ, RZ, R11 ;  /* 0x000000ffff077224 */ /* 0x002fe200078e000b */
[----:B------:R-:W-:Y:S01]  /*363b0*/  MOV R6, R9 ;  /* 0x0000000900067202 */ /* 0x000fe20000000f00 */
[----:B--2---:R-:W2:Y:S04]  /*363c0*/  LDL.LU R11, [R1+0x90] ;  /* 0x00009000010b7983 */ /* 0x004ea80000300800 */
[----:B------:R-:W2:Y:S04]  /*363d0*/  LDL.LU R9, [R1+0x94] ;  /* 0x0000940001097983 */ /* 0x000ea80000300800 */
[----:B------:R-:W2:Y:S04]  /*363e0*/  LDL.LU R17, [R1+0x98] ;  /* 0x0000980001117983 */ /* 0x000ea80000300800 */
[----:B------:R-:W2:Y:S01]  /*363f0*/  LDL.LU R16, [R1+0x9c] ;  /* 0x00009c0001107983 */ /* 0x000ea20000300800 */
[----:B------:R-:W-:-:S03]  /*36400*/  ISETP.GT.AND P5, PT, R5, 0x1c, PT ;  /* 0x0000001c0500780c */ /* 0x000fc60003fa4270 */
[----:B------:R1:W-:Y:S02]  /*36410*/  LDGSTS.E [R4+0x6c00], desc[UR16][R6.64], P4 ;  /* 0x06c0000006047fae */ /* 0x0003e4000a1a1010 */
[----:B-1----:R-:W-:Y:S02]  /*36420*/  SEL R6, RZ, 0x4, !P5 ;  /* 0x00000004ff067807 */ /* 0x002fe40006800000 */
[----:B------:R-:W-:-:S04]  /*36430*/  IADD3 R12, P6, PT, R12, R2, RZ ;  /* 0x000000020c0c7210 */ /* 0x000fc80007fde0ff */
[----:B------:R-:W-:Y:S02]  /*36440*/  IADD3.X R14, PT, PT, R14, R0, RZ, P6, !PT ;  /* 0x000000000e0e7210 */ /* 0x000fe400037fe4ff */
[----:B------:R-:W-:Y:S02]  /*36450*/  IADD3 R8, P6, PT, R8, R2, RZ ;  /* 0x0000000208087210 */ /* 0x000fe40007fde0ff */
[----:B------:R-:W-:Y:S01]  /*36460*/  SEL R6, R6, RZ, !P2 ;  /* 0x000000ff06067207 */ /* 0x000fe20005000000 */
[----:B------:R-:W-:Y:S02]  /*36470*/  STL [R1+0x74], R12 ;  /* 0x0000740c01007387 */ /* 0x000fe40000100800 */
[----:B------:R-:W-:Y:S01]  /*36480*/  IMAD.X R10, R10, 0x1, R0, P6 ;  /* 0x000000010a0a7824 */ /* 0x000fe200030e0600 */
[----:B------:R-:W-:Y:S01]  /*36490*/  ISETP.NE.U32.AND P5, PT, R6, RZ, PT ;  /* 0x000000ff0600720c */ /* 0x000fe20003fa5070 */
[----:B------:R1:W-:Y:S01]  /*364a0*/  STL [R1+0x70], R14 ;  /* 0x0000700e01007387 */ /* 0x0003e20000100800 */
[----:B------:R-:W-:Y:S01]  /*364b0*/  MOV R6, R12 ;  /* 0x0000000c00067202 */ /* 0x000fe20000000f00 */
[----:B------:R-:W-:-:S02]  /*364c0*/  IMAD.MOV.U32 R7, RZ, RZ, R14 ;  /* 0x000000ffff077224 */ /* 0x000fc400078e000e */
[----:B------:R-:W-:Y:S04]  /*364d0*/  STL [R1+0x7c], R8 ;  /* 0x00007c0801007387 */ /* 0x000fe80000100800 */
[----:B------:R1:W-:Y:S04]  /*364e0*/  STL [R1+0x78], R10 ;  /* 0x0000780a01007387 */ /* 0x0003e80000100800 */
[----:B-1----:R-:W2:Y:S04]  /*364f0*/  LDL.LU R14, [R1+0xa0] ;  /* 0x0000a000010e7983 */ /* 0x002ea80000300800 */
[----:B------:R-:W2:Y:S04]  /*36500*/  LDL.LU R12, [R1+0xa4] ;  /* 0x0000a400010c7983 */ /* 0x000ea80000300800 */
[----:B------:R1:W-:Y:S01]  /*36510*/  LDGSTS.E [R4+0x6e00], desc[UR16][R6.64], P4 ;  /* 0x06e0000006047fae */ /* 0x0003e2000a1a1010 */
[----:B------:R-:W-:Y:S01]  /*36520*/  ISETP.GT.AND P4, PT, R5, 0x1d, PT ;  /* 0x0000001d0500780c */ /* 0x000fe20003f84270 */
[----:B-1----:R-:W-:Y:S01]  /*36530*/  IMAD.MOV.U32 R7, RZ, RZ, R10 ;  /* 0x000000ffff077224 */ /* 0x002fe200078e000a */
[----:B------:R-:W-:Y:S01]  /*36540*/  MOV R6, R8 ;  /* 0x0000000800067202 */ /* 0x000fe20000000f00 */
[----:B------:R-:W2:Y:S04]  /*36550*/  LDL.LU R10, [R1+0xa8] ;  /* 0x0000a800010a7983 */ /* 0x000ea80000300800 */
[----:B------:R-:W2:Y:S04]  /*36560*/  LDL.LU R8, [R1+0xac] ;  /* 0x0000ac0001087983 */ /* 0x000ea80000300800 */
[----:B------:R1:W-:Y:S02]  /*36570*/  LDGSTS.E [R4+0x7000], desc[UR16][R6.64], P5 ;  /* 0x0700000006047fae */ /* 0x0003e4000a9a1010 */
[----:B-1----:R-:W-:-:S04]  /*36580*/  SEL R6, RZ, 0x4, !P4 ;  /* 0x00000004ff067807 */ /* 0x002fc80006000000 */
[----:B------:R-:W-:-:S04]  /*36590*/  SEL R6, R6, RZ, !P2 ;  /* 0x000000ff06067207 */ /* 0x000fc80005000000 */
[----:B------:R-:W-:Y:S02]  /*365a0*/  ISETP.NE.U32.AND P4, PT, R6, RZ, PT ;  /* 0x000000ff0600720c */ /* 0x000fe40003f85070 */
[----:B----4-:R-:W-:-:S04]  /*365b0*/  IADD3 R18, P6, PT, R18, R2, RZ ;  /* 0x0000000212127210 */ /* 0x010fc80007fde0ff */
[----:B---3--:R-:W-:Y:S02]  /*365c0*/  IADD3.X R19, PT, PT, R19, R0, RZ, P6, !PT ;  /* 0x0000000013137210 */ /* 0x008fe400037fe4ff */
[----:B-----5:R-:W-:-:S03]  /*365d0*/  IADD3 R13, P6, PT, R13, R2, RZ ;  /* 0x000000020d0d7210 */ /* 0x020fc60007fde0ff */
[----:B------:R-:W-:Y:S01]  /*365e0*/  IMAD.MOV.U32 R7, RZ, RZ, R19 ;  /* 0x000000ffff077224 */ /* 0x000fe200078e0013 */
[----:B------:R-:W-:Y:S01]  /*365f0*/  MOV R6, R18 ;  /* 0x0000001200067202 */ /* 0x000fe20000000f00 */
[----:B------:R-:W-:-:S04]  /*36600*/  IMAD.X R15, R15, 0x1, R0, P6 ;  /* 0x000000010f0f7824 */ /* 0x000fc800030e0600 */
[----:B------:R1:W-:Y:S01]  /*36610*/  LDGSTS.E [R4+0x7200], desc[UR16][R6.64], P5 ;  /* 0x0720000006047fae */ /* 0x0003e2000a9a1010 */
[----:B------:R-:W-:-:S03]  /*36620*/  ISETP.GT.AND P5, PT, R5, 0x1e, PT ;  /* 0x0000001e0500780c */ /* 0x000fc60003fa4270 */
[----:B------:R-:W-:Y:S01]  /*36630*/  STL [R1+0x84], R18 ;  /* 0x0000841201007387 */ /* 0x000fe20000100800 */
[----:B--2---:R-:W-:Y:S01]  /*36640*/  IADD3 R9, P6, PT, R9, R2, RZ ;  /* 0x0000000209097210 */ /* 0x004fe20007fde0ff */
[----:B-1----:R-:W-:Y:S01]  /*36650*/  IMAD.MOV.U32 R7, RZ, RZ, R15 ;  /* 0x000000ffff077224 */ /* 0x002fe200078e000f */
[----:B------:R-:W-:Y:S02]  /*36660*/  MOV R6, R13 ;  /* 0x0000000d00067202 */ /* 0x000fe40000000f00 */
[----:B------:R-:W-:Y:S01]  /*36670*/  IADD3.X R11, PT, PT, R11, R0, RZ, P6, !PT ;  /* 0x000000000b0b7210 */ /* 0x000fe200037fe4ff */
[----:B------:R-:W-:Y:S01]  /*36680*/  STL [R1+0x80], R19 ;  /* 0x0000801301007387 */ /* 0x000fe20000100800 */
[----:B------:R-:W-:-:S03]  /*36690*/  IADD3 R16, P6, PT, R16, R2, RZ ;  /* 0x0000000210107210 */ /* 0x000fc60007fde0ff */
[----:B------:R-:W-:Y:S04]  /*366a0*/  STL [R1+0x8c], R13 ;  /* 0x00008c0d01007387 */ /* 0x000fe80000100800 */
[----:B------:R1:W-:Y:S01]  /*366b0*/  STL [R1+0x88], R15 ;  /* 0x0000880f01007387 */ /* 0x0003e20000100800 */
[----:B------:R-:W-:-:S03]  /*366c0*/  IMAD.X R17, R17, 0x1, R0, P6 ;  /* 0x0000000111117824 */ /* 0x000fc600030e0600 */
        /* <DEDUP_REMOVED lines=13> */
[----:B------:R-:W5:Y:S04]  /*367a0*/  LDL.LU R9, [R1+0xbc] ;  /* 0x0000bc0001097983 */ /* 0x000f680000300800 */
[----:B------:R1:W-:Y:S01]  /*367b0*/  LDGSTS.E [R4+0x7600], desc[UR16][R6.64], P4 ;  /* 0x0760000006047fae */ /* 0x0003e2000a1a1010 */
[----:B------:R-:W-:-:S02]  /*367c0*/  ISETP.GT.AND P4, PT, R5, 0x1f, PT ;  /* 0x0000001f0500780c */ /* 0x000fc40003f84270 */
[----:B------:R-:W-:Y:S01]  /*367d0*/  IADD3 R12, P6, PT, R12, R2, RZ ;  /* 0x000000020c0c7210 */ /* 0x000fe20007fde0ff */
[----:B-1----:R-:W-:Y:S01]  /*367e0*/  IMAD.MOV.U32 R7, RZ, RZ, R17 ;  /* 0x000000ffff077224 */ /* 0x002fe200078e0011 */
[----:B------:R-:W-:Y:S02]  /*367f0*/  MOV R6, R16 ;  /* 0x0000001000067202 */ /* 0x000fe40000000f00 */
[----:B------:R-:W-:Y:S01]  /*36800*/  IADD3.X R14, PT, PT, R14, R0, RZ, P6, !PT ;  /* 0x000000000e0e7210 */ /* 0x000fe200037fe4ff */
[----:B------:R-:W-:Y:S04]  /*36810*/  STL [R1+0xa4], R12 ;  /* 0x0000a40c01007387 */ /* 0x000fe80000100800 */
[----:B------:R1:W-:Y:S04]  /*36820*/  LDGSTS.E [R4+0x7800], desc[UR16][R6.64], P5 ;  /* 0x0780000006047fae */ /* 0x0003e8000a9a1010 */
[----:B------:R1:W-:Y:S04]  /*36830*/  STL [R1+0xa0], R14 ;  /* 0x0000a00e01007387 */ /* 0x0003e80000100800 */
[----:B------:R-:W3:Y:S01]  /*36840*/  LDL.LU R19, [R1+0xc0] ;  /* 0x0000c00001137983 */ /* 0x000ee20000300800 */
[----:B------:R-:W-:-:S02]  /*36850*/  IADD3 R8, P6, PT, R8, R2, RZ ;  /* 0x0000000208087210 */ /* 0x000fc40007fde0ff */
[----:B-1----:R-:W-:-:S03]  /*36860*/  SEL R6, RZ, 0x4, !P4 ;  /* 0x00000004ff067807 */ /* 0x002fc60006000000 */
[----:B------:R-:W-:Y:S01]  /*36870*/  IMAD.X R10, R10, 0x1, R0, P6 ;  /* 0x000000010a0a7824 */ /* 0x000fe200030e0600 */
[----:B------:R-:W-:Y:S01]  /*36880*/  SEL R6, R6, RZ, !P2 ;  /* 0x000000ff06067207 */ /* 0x000fe20005000000 */
[----:B------:R-:W-:Y:S04]  /*36890*/  STL [R1+0xac], R8 ;  /* 0x0000ac0801007387 */ /* 0x000fe80000100800 */
[----:B------:R1:W-:Y:S01]  /*368a0*/  STL [R1+0xa8], R10 ;  /* 0x0000a80a01007387 */ /* 0x0003e20000100800 */
[----:B------:R-:W-:-:S03]  /*368b0*/  ISETP.NE.U32.AND P4, PT, R6, RZ, PT ;  /* 0x000000ff0600720c */ /* 0x000fc60003f85070 */
[----:B------:R-:W3:Y:S01]  /*368c0*/  LDL.LU R18, [R1+0xc4] ;  /* 0x0000c40001127983 */ /* 0x000ee20000300800 */
[----:B------:R-:W-:Y:S01]  /*368d0*/  MOV R6, R12 ;  /* 0x0000000c00067202 */ /* 0x000fe20000000f00 */
[----:B------:R-:W-:Y:S02]  /*368e0*/  IMAD.MOV.U32 R7, RZ, RZ, R14 ;  /* 0x000000ffff077224 */ /* 0x000fe400078e000e */
        /* <DEDUP_REMOVED lines=44> */
[----:B------:R-:W-:-:S04]  /*36bb0*/  IADD3 R8, P6, PT, R8, R2, RZ ;  /* 0x0000000208087210 */ /* 0x000fc80007fde0ff */
[----:B------:R-:W-:Y:S01]  /*36bc0*/  IADD3.X R10, PT, PT, R10, R0, RZ, P6, !PT ;  /* 0x000000000a0a7210 */ /* 0x000fe200037fe4ff */
[----:B-1----:R-:W-:Y:S01]  /*36bd0*/  IMAD.MOV.U32 R7, RZ, RZ, R14 ;  /* 0x000000ffff077224 */ /* 0x002fe200078e000e */
[----:B------:R-:W-:Y:S02]  /*36be0*/  MOV R6, R12 ;  /* 0x0000000c00067202 */ /* 0x000fe40000000f00 */
[----:B------:R-:W-:Y:S01]  /*36bf0*/  IADD3 R16, P6, PT, R16, R2, RZ ;  /* 0x0000000210107210 */ /* 0x000fe20007fde0ff */
[----:B------:R-:W-:Y:S01]  /*36c00*/  STL [R1+0xc0], R19 ;  /* 0x0000c01301007387 */ /* 0x000fe20000100800 */
[----:B------:R-:W-:-:S03]  /*36c10*/  ISETP.GT.AND P5, PT, R5, 0x22, PT ;  /* 0x000000220500780c */ /* 0x000fc60003fa4270 */
        /* <DEDUP_REMOVED lines=48> */
[----:B-1----:R-:W-:-:S04]  /*36f20*/  SEL R6, RZ, 0x4, !P5 ;  /* 0x00000004ff067807 */ /* 0x002fc80006800000 */
[----:B------:R-:W-:Y:S02]  /*36f30*/  SEL R6, R6, RZ, !P2 ;  /* 0x000000ff06067207 */ /* 0x000fe40005000000 */
[----:B------:R-:W-:-:S04]  /*36f40*/  IADD3 R12, P6, PT, R12, R2, RZ ;  /* 0x000000020c0c7210 */ /* 0x000fc80007fde0ff */
[----:B------:R-:W-:Y:S02]  /*36f50*/  IADD3.X R14, PT, PT, R14, R0, RZ, P6, !PT ;  /* 0x000000000e0e7210 */ /* 0x000fe400037fe4ff */
[----:B------:R-:W-:Y:S01]  /*36f60*/  IADD3 R8, P6, PT, R8, R2, RZ ;  /* 0x0000000208087210 */ /* 0x000fe20007fde0ff */
[----:B------:R-:W-:Y:S01]  /*36f70*/  STL [R1+0xf4], R12 ;  /* 0x0000f40c01007387 */ /* 0x000fe20000100800 */
[----:B------:R-:W-:-:S03]  /*36f80*/  ISETP.NE.U32.AND P5, PT, R6, RZ, PT ;  /* 0x000000ff0600720c */ /* 0x000fc60003fa5070 */
[----:B------:R-:W-:Y:S01]  /*36f90*/  IMAD.X R10, R10, 0x1, R0, P6 ;  /* 0x000000010a0a7824 */ /* 0x000fe200030e0600 */
[----:B------:R1:W-:Y:S01]  /*36fa0*/  STL [R1+0xf0], R14 ;  /* 0x0000f00e01007387 */ /* 0x0003e20000100800 */
[----:B------:R-:W-:Y:S01]  /*36fb0*/  MOV R6, R12 ;  /* 0x0000000c00067202 */ /* 0x000fe20000000f00 */
[----:B------:R-:W-:Y:S02]  /*36fc0*/  IMAD.MOV.U32 R7, RZ, RZ, R14 ;  /* 0x000000ffff077224 */ /* 0x000fe400078e000e */
        /* <DEDUP_REMOVED lines=48> */
[----:B-1----:R-:W-:Y:S02]  /*372d0*/  MOV R6, R16 ;  /* 0x0000001000067202 */ /* 0x002fe40000000f00 */
[----:B------:R-:W-:Y:S01]  /*372e0*/  IADD3 R12, P6, PT, R12, R2, RZ ;  /* 0x000000020c0c7210 */ /* 0x000fe20007fde0ff */
[----:B------:R-:W-:-:S03]  /*372f0*/  IMAD.MOV.U32 R7, RZ, RZ, R17 ;  /* 0x000000ffff077224 */ /* 0x000fc600078e0011 */
[----:B------:R-:W-:Y:S02]  /*37300*/  IADD3.X R14, PT, PT, R14, R0, RZ, P6, !PT ;  /* 0x000000000e0e7210 */ /* 0x000fe400037fe4ff */
[----:B------:R1:W-:Y:S04]  /*37310*/  LDGSTS.E [R4+0x9800], desc[UR16][R6.64], P5 ;  /* 0x0980000006047fae */ /* 0x0003e8000a9a1010 */
[----:B------:R-:W-:Y:S04]  /*37320*/  STL [R1+0x124], R12 ;  /* 0x0001240c01007387 */ /* 0x000fe80000100800 */
[----:B------:R1:W-:Y:S01]  /*37330*/  STL [R1+0x120], R14 ;  /* 0x0001200e01007387 */ /* 0x0003e20000100800 */
[----:B------:R-:W-:-:S03]  /*37340*/  IADD3 R8, P6, PT, R8, R2, RZ ;  /* 0x0000000208087210 */ /* 0x000fc60007fde0ff */
[----:B------:R-:W3:Y:S01]  /*37350*/  LDL.LU R19, [R1+0x140] ;  /* 0x0001400001137983 */ /* 0x000ee20000300800 */
[----:B-1----:R-:W-:Y:S01]  /*37360*/  SEL R6, RZ, 0x4, !P4 ;  /* 0x00000004ff067807 */ /* 0x002fe20006000000 */
[----:B------:R-:W-:-:S03]  /*37370*/  IMAD.X R10, R10, 0x1, R0, P6 ;  /* 0x000000010a0a7824 */ /* 0x000fc600030e0600 */
        /* <DEDUP_REMOVED lines=40> */
[----:B------:R-:W-:Y:S02]  /*37600*/  IADD3 R18, P6, PT, R18, R2, RZ ;  /* 0x0000000212127210 */ /* 0x000fe40007fde0ff */
[----:B-1----:R-:W-:Y:S02]  /*37610*/  SEL R6, RZ, 0x4, !P4 ;  /* 0x00000004ff067807 */ /* 0x002fe40006000000 */
[----:B------:R-:W-:Y:S02]  /*37620*/  IADD3.X R19, PT, PT, R19, R0, RZ, P6, !PT ;  /* 0x0000000013137210 */ /* 0x000fe400037fe4ff */
[----:B------:R-:W-:Y:S02]  /*37630*/  SEL R6, R6, RZ, !P2 ;  /* 0x000000ff06067207 */ /* 0x000fe40005000000 */
[----:B------:R-:W-:Y:S02]  /*37640*/  IADD3 R12, P6, PT, R12, R2, RZ ;  /* 0x000000020c0c7210 */ /* 0x000fe40007fde0ff */
[----:B------:R-:W-:Y:S01]  /*37650*/  ISETP.NE.U32.AND P4, PT, R6, RZ, PT ;  /* 0x000000ff0600720c */ /* 0x000fe20003f85070 */
[----:B------:R-:W-:Y:S01]  /*37660*/  IMAD.MOV.U32 R7, RZ, RZ, R19 ;  /* 0x000000ffff077224 */ /* 0x000fe200078e0013 */
[----:B------:R-:W-:Y:S01]  /*37670*/  MOV R6, R18 ;  /* 0x0000001200067202 */ /* 0x000fe20000000f00 */
[----:B------:R-:W-:Y:S01]  /*37680*/  IMAD.X R14, R14, 0x1, R0, P6 ;  /* 0x000000010e0e7824 */ /* 0x000fe200030e0600 */
[----:B------:R-:W-:Y:S04]  /*37690*/  STL [R1+0x144], R18 ;  /* 0x0001441201007387 */ /* 0x000fe80000100800 */
[----:B------:R1:W-:Y:S01]  /*376a0*/  LDGSTS.E [R4+0xa200], desc[UR16][R6.64], P5 ;  /* 0x0a20000006047fae */ /* 0x0003e2000a9a1010 */
[----:B------:R-:W-:-:S02]  /*376b0*/  ISETP.GT.AND P5, PT, R5, 0x2a, PT ;  /* 0x0000002a0500780c */ /* 0x000fc40003fa4270 */
[----:B------:R-:W-:Y:S01]  /*376c0*/  IADD3 R8, P6, PT, R8, R2, RZ ;  /* 0x0000000208087210 */ /* 0x000fe20007fde0ff */
        /* <DEDUP_REMOVED lines=112> */
[----:B-1----:R-:W-:Y:S01]  /*37dd0*/  MOV R6, R16 ;  /* 0x0000001000067202 */ /* 0x002fe20000000f00 */
[----:B------:R-:W-:Y:S01]  /*37de0*/  IMAD.MOV.U32 R7, RZ, RZ, R17 ;  /* 0x000000ffff077224 */ /* 0x000fe200078e0011 */
[----:B------:R-:W-:-:S04]  /*37df0*/  IADD3 R12, P6, PT, R12, R2, RZ ;  /* 0x000000020c0c7210 */ /* 0x000fc80007fde0ff */
[----:B------:R1:W-:Y:S01]  /*37e00*/  LDGSTS.E [R4+0xb800], desc[UR16][R6.64], P5 ;  /* 0x0b80000006047fae */ /* 0x0003e2000a9a1010 */
[----:B------:R-:W-:-:S03]  /*37e10*/  IADD3.X R14, PT, PT, R14, R0, RZ, P6, !PT ;  /* 0x000000000e0e7210 */ /* 0x000fc600037fe4ff */
[----:B------:R-:W-:Y:S04]  /*37e20*/  STL [R1+0x1a4], R12 ;  /* 0x0001a40c01007387 */ /* 0x000fe80000100800 */
[----:B------:R1:W-:Y:S02]  /*37e30*/  STL [R1+0x1a0], R14 ;  /* 0x0001a00e01007387 */ /* 0x0003e40000100800 */
[----:B-1----:R-:W-:Y:S02]  /*37e40*/  SEL R6, RZ, 0x4, !P4 ;  /* 0x00000004ff067807 */ /* 0x002fe40006000000 */
[----:B------:R-:W3:Y:S01]  /*37e50*/  LDL.LU R19, [R1+0x1c0] ;  /* 0x0001c00001137983 */ /* 0x000ee20000300800 */
[----:B------:R-:W-:-:S05]  /*37e60*/  IADD3 R8, P6, PT, R8, R2, RZ ;  /* 0x0000000208087210 */ /* 0x000fca0007fde0ff */
        /* <DEDUP_REMOVED lines=52> */
[----:B------:R-:W-:-:S03]  /*381b0*/  ISETP.GT.AND P5, PT, R5, 0x32, PT ;  /* 0x000000320500780c */ /* 0x000fc60003fa4270 */
[----:B------:R-:W-:Y:S01]  /*381c0*/  STL [R1+0x1c0], R19 ;  /* 0x0001c01301007387 */ /* 0x000fe20000100800 */
[----:B------:R-:W-:Y:S01]  /*381d0*/  IADD3 R8, P6, PT, R8, R2, RZ ;  /* 0x0000000208087210 */ /* 0x000fe20007fde0ff */
[----:B-1----:R-:W-:Y:S01]  /*381e0*/  IMAD.MOV.U32 R7, RZ, RZ, R14 ;  /* 0x000000ffff077224 */ /* 0x002fe200078e000e */
[----:B------:R-:W-:Y:S02]  /*381f0*/  MOV R6, R12 ;  /* 0x0000000c00067202 */ /* 0x000fe40000000f00 */
[----:B------:R-:W-:Y:S01]  /*38200*/  IADD3.X R10, PT, PT, R10, R0, RZ, P6, !PT ;  /* 0x000000000a0a7210 */ /* 0x000fe200037fe4ff */
[----:B------:R-:W-:Y:S01]  /*38210*/  STL [R1+0x1cc], R12 ;  /* 0x0001cc0c01007387 */ /* 0x000fe20000100800 */
[----:B------:R-:W-:-:S03]  /*38220*/  IADD3 R16, P6, PT, R16, R2, RZ ;  /* 0x0000000210107210 */ /* 0x000fc60007fde0ff */
[----:B------:R1:W-:Y:S04]  /*38230*/  STL [R1+0x1c8], R14 ;  /* 0x0001c80e01007387 */ /* 0x0003e80000100800 */
[----:B------:R1:W-:Y:S01]  /*38240*/  LDGSTS.E [R4+0xc400], desc[UR16][R6.64], P4 ;  /* 0x0c40000006047fae */ /* 0x0003e2000a1a1010 */
[----:B------:R-:W-:-:S03]  /*38250*/  IMAD.X R17, R17, 0x1, R0, P6 ;  /* 0x0000000111117824 */ /* 0x000fc600030e0600 */
[----:B------:R-:W-:Y:S04]  /*38260*/  STL [R1+0x1d4], R8 ;  /* 0x0001d40801007387 */ /* 0x000fe80000100800 */
[----:B------:R1:W-:Y:S02]  /*38270*/  STL [R1+0x1d0], R10 ;  /* 0x0001d00a01007387 */ /* 0x0003e40000100800 */
[----:B-1----:R-:W-:Y:S02]  /*38280*/  SEL R6, RZ, 0x4, !P5 ;  /* 0x00000004ff067807 */ /* 0x002fe40006800000 */
[----:B------:R-:W2:Y:S02]  /*38290*/  LDL.LU R14, [R1+0x1f0] ;  /* 0x0001f000010e7983 */ /* 0x000ea40000300800 */
[----:B------:R-:W-:-:S02]  /*382a0*/  SEL R6, R6, RZ, !P2 ;  /* 0x000000ff06067207 */ /* 0x000fc40005000000 */
        /* <DEDUP_REMOVED lines=161> */
[----:B------:R-:W-:Y:S02]  /*38cc0*/  IADD3 R8, P6, PT, R8, R2, RZ ;  /* 0x0000000208087210 */ /* 0x000fe40007fde0ff */
[----:B-1----:R-:W-:Y:S01]  /*38cd0*/  MOV R6, R12 ;  /* 0x0000000c00067202 */ /* 0x002fe20000000f00 */
[----:B------:R-:W-:Y:S01]  /*38ce0*/  IMAD.MOV.U32 R7, RZ, RZ, R14 ;  /* 0x000000ffff077224 */ /* 0x000fe200078e000e */
[----:B------:R-:W-:Y:S02]  /*38cf0*/  IADD3.X R10, PT, PT, R10, R0, RZ, P6, !PT ;  /* 0x000000000a0a7210 */ /* 0x000fe400037fe4ff */
[----:B------:R-:W-:Y:S01]  /*38d00*/  IADD3 R16, P6, PT, R16, R2, RZ ;  /* 0x0000000210107210 */ /* 0x000fe20007fde0ff */
[----:B------:R-:W-:Y:S04]  /*38d10*/  STL [R1+0x240], R19 ;  /* 0x0002401301007387 */ /* 0x000fe80000100800 */
        /* <DEDUP_REMOVED lines=108> */
[----:B------:R-:W-:-:S05]  /*393e0*/  IMAD.MOV.U32 R7, RZ, RZ, R17 ;  /* 0x000000ffff077224 */ /* 0x000fca00078e0011 */
[----:B------:R1:W-:Y:S01]  /*393f0*/  LDGSTS.E [R4+0xf800], desc[UR16][R6.64], P5 ;  /* 0x0f80000006047fae */ /* 0x0003e2000a9a1010 */
[----:B------:R-:W-:-:S04]  /*39400*/  IADD3 R12, P6, PT, R12, R2, RZ ;  /* 0x000000020c0c7210 */ /* 0x000fc80007fde0ff */
[----:B------:R-:W-:Y:S01]  /*39410*/  IADD3.X R14, PT, PT, R14, R0, RZ, P6, !PT ;  /* 0x000000000e0e7210 */ /* 0x000fe200037fe4ff */
        /* <DEDUP_REMOVED lines=45> */
[----:B------:R1:W-:Y:S02]  /*396f0*/  LDGSTS.E [R4+0x10000], desc[UR16][R6.64], P5 ;  /* 0x1000000006047fae */ /* 0x0003e4000a9a1010 */
[----:B-1----:R-:W-:Y:S02]  /*39700*/  SEL R6, RZ, 0x4, !P4 ;  /* 0x00000004ff067807 */ /* 0x002fe40006000000 */
[----:B------:R-:W-:Y:S02]  /*39710*/  IADD3 R18, P6, PT, R18, R2, RZ ;  /* 0x0000000212127210 */ /* 0x000fe40007fde0ff */
[----:B------:R-:W-:Y:S02]  /*39720*/  SEL R6, R6, RZ, !P2 ;  /* 0x000000ff06067207 */ /* 0x000fe40005000000 */
[----:B------:R-:W-:Y:S02]  /*39730*/  IADD3.X R19, PT, PT, R19, R0, RZ, P6, !PT ;  /* 0x0000000013137210 */ /* 0x000fe400037fe4ff */
[----:B------:R-:W-:-:S02]  /*39740*/  IADD3 R12, P6, PT, R12, R2, RZ ;  /* 0x000000020c0c7210 */ /* 0x000fc40007fde0ff */
        /* <DEDUP_REMOVED lines=1196> */
[----:B------:R1:W-:Y:S01]  /*3e210*/  LDGSTS.E [R4+0x1da00], desc[UR16][R6.64], P5 ;  /* 0x1da0000006047fae */ /* 0x0003e2000a9a1010 */
[----:B------:R-:W-:Y:S01]  /*3e220*/  ISETP.GT.AND P5, PT, R5, 0x78, PT ;  /* 0x000000780500780c */ /* 0x000fe20003fa4270 */
[----:B-1----:R-:W-:Y:S01]  /*3e230*/  IMAD.MOV.U32 R7, RZ, RZ, R10 ;  /* 0x000000ffff077224 */ /* 0x002fe200078e000a */
[----:B------:R-:W-:Y:S01]  /*3e240*/  MOV R6, R8 ;  /* 0x0000000800067202 */ /* 0x000fe20000000f00 */
[----:B------:R-:W3:Y:S04]  /*3e250*/  LDL.LU R10, [R1+0x650] ;  /* 0x00065000010a7983 */ /* 0x000ee80000300800 */
[----:B------:R-:W3:Y:S04]  /*3e260*/  LDL.LU R8, [R1+0x654] ;  /* 0x0006540001087983 */ /* 0x000ee80000300800 */
[----:B------:R-:W3:Y:S04]  /*3e270*/  LDL.LU R17, [R1+0x658] ;  /* 0x0006580001117983 */ /* 0x000ee80000300800 */
[----:B------:R-:W3:Y:S04]  /*3e280*/  LDL.LU R16, [R1+0x65c] ;  /* 0x00065c0001107983 */ /* 0x000ee80000300800 */
[----:B------:R1:W-:Y:S02]  /*3e290*/  LDGSTS.E [R4+0x1dc00], desc[UR16][R6.64], P4 ;  /* 0x1dc0000006047fae */ /* 0x0003e4000a1a1010 */
[----:B-1----:R-:W-:-:S04]  /*3e2a0*/  SEL R6, RZ, 0x4, !P5 ;  /* 0x00000004ff067807 */ /* 0x002fc80006800000 */
[----:B------:R-:W-:-:S04]  /*3e2b0*/  SEL R6, R6, RZ, !P2 ;  /* 0x000000ff06067207 */ /* 0x000fc80005000000 */
[----:B------:R-:W-:Y:S02]  /*3e2c0*/  ISETP.NE.U32.AND P5, PT, R6, RZ, PT ;  /* 0x000000ff0600720c */ /* 0x000fe40003fa5070 */
[----:B----4-:R-:W-:-:S04]  /*3e2d0*/  IADD3 R13, P6, PT, R13, R2, RZ ;  /* 0x000000020d0d7210 */ /* 0x010fc80007fde0ff */
[----:B--2---:R-:W-:Y:S02]  /*3e2e0*/  IADD3.X R15, PT, PT, R15, R0, RZ, P6, !PT ;  /* 0x000000000f0f7210 */ /* 0x004fe400037fe4ff */
[----:B-----5:R-:W-:-:S03]  /*3e2f0*/  IADD3 R9, P6, PT, R9, R2, RZ ;  /* 0x0000000209097210 */ /* 0x020fc60007fde0ff */
[----:B------:R-:W-:Y:S01]  /*3e300*/  IMAD.MOV.U32 R7, RZ, RZ, R15 ;  /* 0x000000ffff077224 */ /* 0x000fe200078e000f */
[----:B------:R-:W-:Y:S01]  /*3e310*/  MOV R6, R13 ;  /* 0x0000000d00067202 */ /* 0x000fe20000000f00 */
[----:B------:R-:W-:Y:S01]  /*3e320*/  STL [R1+0x634], R13 ;  /* 0x0006340d01007387 */ /* 0x000fe20000100800 */
[----:B---3--:R-:W-:-:S03]  /*3e330*/  IMAD.X R11, R11, 0x1, R0, P6 ;  /* 0x000000010b0b7824 */ /* 0x008fc600030e0600 */
[----:B------:R-:W-:Y:S04]  /*3e340*/  STL [R1+0x630], R15 ;  /* 0x0006300f01007387 */ /* 0x000fe80000100800 */
[----:B------:R1:W-:Y:S04]  /*3e350*/  LDGSTS.E [R4+0x1de00], desc[UR16][R6.64], P4 ;  /* 0x1de0000006047fae */ /* 0x0003e8000a1a1010 */
[----:B------:R-:W-:Y:S04]  /*3e360*/  STL [R1+0x63c], R9 ;  /* 0x00063c0901007387 */ /* 0x000fe80000100800 */
[----:B------:R2:W-:Y:S01]  /*3e370*/  STL [R1+0x638], R11 ;  /* 0x0006380b01007387 */ /* 0x0005e20000100800 */
[----:B-1----:R-:W-:Y:S01]  /*3e380*/  IMAD.MOV.U32 R7, RZ, RZ, R11 ;  /* 0x000000ffff077224 */ /* 0x002fe200078e000b */
[----:B------:R-:W-:-:S02]  /*3e390*/  MOV R6, R9 ;  /* 0x0000000900067202 */ /* 0x000fc40000000f00 */
[----:B--2---:R-:W2:Y:S04]  /*3e3a0*/  LDL.LU R11, [R1+0x660] ;  /* 0x00066000010b7983 */ /* 0x004ea80000300800 */
[----:B------:R-:W3:Y:S04]  /*3e3b0*/  LDL.LU R9, [R1+0x664] ;  /* 0x0006640001097983 */ /* 0x000ee80000300800 */
[----:B------:R-:W4:Y:S04]  /*3e3c0*/  LDL.LU R15, [R1+0x668] ;  /* 0x00066800010f7983 */ /* 0x000f280000300800 */
        /* <DEDUP_REMOVED lines=28> */
[----:B------:R-:W4:Y:S02]  /*3e590*/  LDL.LU R14, [R1+0x670] ;  /* 0x00067000010e7983 */ /* 0x000f240000300800 */
[----:B------:R-:W-:-:S02]  /*3e5a0*/  SEL R6, R6, RZ, !P2 ;  /* 0x000000ff06067207 */ /* 0x000fc40005000000 */
[----:B------:R-:W-:Y:S04]  /*3e5b0*/  STL [R1+0x65c], R16 ;  /* 0x00065c1001007387 */ /* 0x000fe80000100800 */
[----:B------:R-:W-:Y:S01]  /*3e5c0*/  STL [R1+0x658], R17 ;  /* 0x0006581101007387 */ /* 0x000fe20000100800 */
[----:B------:R-:W-:-:S03]  /*3e5d0*/  ISETP.NE.U32.AND P5, PT, R6, RZ, PT ;  /* 0x000000ff0600720c */ /* 0x000fc60003fa5070 */
[----:B------:R-:W4:Y:S01]  /*3e5e0*/  LDL.LU R12, [R1+0x674] ;  /* 0x00067400010c7983 */ /* 0x000f220000300800 */
[----:B------:R-:W-:Y:S01]  /*3e5f0*/  IMAD.MOV.U32 R7, RZ, RZ, R10 ;  /* 0x000000ffff077224 */ /* 0x000fe200078e000a */
[----:B------:R-:W-:Y:S02]  /*3e600*/  MOV R6, R8 ;  /* 0x0000000800067202 */ /* 0x000fe40000000f00 */
[----:B------:R-:W4:Y:S04]  /*3e610*/  LDL.LU R10, [R1+0x678] ;  /* 0x00067800010a7983 */ /* 0x000f280000300800 */
[----:B------:R-:W4:Y:S04]  /*3e620*/  LDL.LU R8, [R1+0x67c] ;  /* 0x00067c0001087983 */ /* 0x000f280000300800 */
        /* <DEDUP_REMOVED lines=8> */
[----:B---3--:R-:W-:-:S04]  /*3e6b0*/  IADD3 R9, P6, PT, R9, R2, RZ ;  /* 0x0000000209097210 */ /* 0x008fc80007fde0ff */
[----:B--2---:R-:W-:Y:S02]  /*3e6c0*/  IADD3.X R11, PT, PT, R11, R0, RZ, P6, !PT ;  /* 0x000000000b0b7210 */ /* 0x004fe400037fe4ff */
[----:B-----5:R-:W-:Y:S01]  /*3e6d0*/  IADD3 R13, P6, PT, R13, R2, RZ ;  /* 0x000000020d0d7210 */ /* 0x020fe20007fde0ff */
[----:B------:R-:W-:Y:S02]  /*3e6e0*/  STL [R1+0x664], R9 ;  /* 0x0006640901007387 */ /* 0x000fe40000100800 */
[----:B------:R-:W-:Y:S02]  /*3e6f0*/  IMAD.MOV.U32 R7, RZ, RZ, R11 ;  /* 0x000000ffff077224 */ /* 0x000fe400078e000b */
[----:B----4-:R-:W-:Y:S01]  /*3e700*/  IMAD.X R15, R15, 0x1, R0, P6 ;  /* 0x000000010f0f7824 */ /* 0x010fe200030e0600 */
[----:B------:R1:W-:Y:S01]  /*3e710*/  STL [R1+0x660], R11 ;  /* 0x0006600b01007387 */ /* 0x0003e20000100800 */
[----:B------:R-:W-:-:S05]  /*3e720*/  MOV R6, R9 ;  /* 0x0000000900067202 */ /* 0x000fca0000000f00 */
[----:B------:R2:W-:Y:S04]  /*3e730*/  LDGSTS.E [R4+0x1ea00], desc[UR16][R6.64], P5 ;  /* 0x1ea0000006047fae */ /* 0x0005e8000a9a1010 */
[----:B-1----:R-:W3:Y:S04]  /*3e740*/  LDL.LU R11, [R1+0x680] ;  /* 0x00068000010b7983 */ /* 0x002ee80000300800 */
[----:B------:R-:W-:Y:S04]  /*3e750*/  STL [R1+0x66c], R13 ;  /* 0x00066c0d01007387 */ /* 0x000fe80000100800 */
[----:B------:R1:W-:Y:S04]  /*3e760*/  STL [R1+0x668], R15 ;  /* 0x0006680f01007387 */ /* 0x0003e80000100800 */
[----:B------:R-:W4:Y:S04]  /*3e770*/  LDL.LU R9, [R1+0x684] ;  /* 0x0006840001097983 */ /* 0x000f280000300800 */
[----:B------:R-:W5:Y:S04]  /*3e780*/  LDL.LU R19, [R1+0x688] ;  /* 0x0006880001137983 */ /* 0x000f680000300800 */
[----:B------:R-:W5:Y:S04]  /*3e790*/  LDL.LU R18, [R1+0x68c] ;  /* 0x00068c0001127983 */ /* 0x000f680000300800 */
[----:B------:R-:W5:Y:S01]  /*3e7a0*/  LDL.LU R17, [R1+0x690] ;  /* 0x0006900001117983 */ /* 0x000f620000300800 */
[----:B--2---:R-:W-:-:S03]  /*3e7b0*/  MOV R6, R13 ;  /* 0x0000000d00067202 */ /* 0x004fc60000000f00 */
[----:B------:R-:W2:Y:S01]  /*3e7c0*/  LDL.LU R16, [R1+0x694] ;  /* 0x0006940001107983 */ /* 0x000ea20000300800 */
[----:B------:R-:W-:Y:S01]  /*3e7d0*/  IMAD.MOV.U32 R7, RZ, RZ, R15 ;  /* 0x000000ffff077224 */ /* 0x000fe200078e000f */
[----:B------:R-:W-:Y:S02]  /*3e7e0*/  ISETP.GT.AND P5, PT, R5, 0x7c, PT ;  /* 0x0000007c0500780c */ /* 0x000fe40003fa4270 */
[----:B-1----:R-:W2:Y:S04]  /*3e7f0*/  LDL.LU R15, [R1+0x698] ;  /* 0x00069800010f7983 */ /* 0x002ea80000300800 */
[----:B------:R-:W2:Y:S04]  /*3e800*/  LDL.LU R13, [R1+0x69c] ;  /* 0x00069c00010d7983 */ /* 0x000ea80000300800 */
[----:B------:R1:W-:Y:S02]  /*3e810*/  LDGSTS.E [R4+0x1ec00], desc[UR16][R6.64], P4 ;  /* 0x1ec0000006047fae */ /* 0x0003e4000a1a1010 */
[----:B-1----:R-:W-:-:S02]  /*3e820*/  SEL R6, RZ, 0x4, !P5 ;  /* 0x00000004ff067807 */ /* 0x002fc40006800000 */
[----:B------:R-:W-:-:S04]  /*3e830*/  IADD3 R12, P6, PT, R12, R2, RZ ;  /* 0x000000020c0c7210 */ /* 0x000fc80007fde0ff */
[----:B------:R-:W-:Y:S02]  /*3e840*/  IADD3.X R14, PT, PT, R14, R0, RZ, P6, !PT ;  /* 0x000000000e0e7210 */ /* 0x000fe400037fe4ff */
[----:B------:R-:W-:Y:S01]  /*3e850*/  IADD3 R8, P6, PT, R8, R2, RZ ;  /* 0x0000000208087210 */ /* 0x000fe20007fde0ff */
[----:B------:R-:W-:Y:S01]  /*3e860*/  STL [R1+0x674], R12 ;  /* 0x0006740c01007387 */ /* 0x000fe20000100800 */
[----:B------:R-:W-:-:S03]  /*3e870*/  SEL R6, R6, RZ, !P2 ;  /* 0x000000ff06067207 */ /* 0x000fc60005000000 */
[----:B------:R-:W-:Y:S01]  /*3e880*/  IMAD.X R10, R10, 0x1, R0, P6 ;  /* 0x000000010a0a7824 */ /* 0x000fe200030e0600 */
[----:B------:R1:W-:Y:S01]  /*3e890*/  STL [R1+0x670], R14 ;  /* 0x0006700e01007387 */ /* 0x0003e20000100800 */
[----:B------:R-:W-:Y:S01]  /*3e8a0*/  ISETP.NE.U32.AND P5, PT, R6, RZ, PT ;  /* 0x000000ff0600720c */ /* 0x000fe20003fa5070 */
[----:B------:R-:W-:Y:S02]  /*3e8b0*/  IMAD.MOV.U32 R7, RZ, RZ, R14 ;  /* 0x000000ffff077224 */ /* 0x000fe400078e000e */
[----:B------:R-:W-:Y:S01]  /*3e8c0*/  STL [R1+0x67c], R8 ;  /* 0x00067c0801007387 */ /* 0x000fe20000100800 */
[----:B------:R-:W-:-:S03]  /*3e8d0*/  MOV R6, R12 ;  /* 0x0000000c00067202 */ /* 0x000fc60000000f00 */
[----:B------:R1:W-:Y:S04]  /*3e8e0*/  STL [R1+0x678], R10 ;  /* 0x0006780a01007387 */ /* 0x0003e80000100800 */
[----:B-1----:R-:W2:Y:S04]  /*3e8f0*/  LDL.LU R14, [R1+0x6a0] ;  /* 0x0006a000010e7983 */ /* 0x002ea80000300800 */
[----:B------:R-:W2:Y:S04]  /*3e900*/  LDL.LU R12, [R1+0x6a4] ;  /* 0x0006a400010c7983 */ /* 0x000ea80000300800 */
[----:B------:R1:W-:Y:S01]  /*3e910*/  LDGSTS.E [R4+0x1ee00], desc[UR16][R6.64], P4 ;  /* 0x1ee0000006047fae */ /* 0x0003e2000a1a1010 */
[----:B------:R-:W-:-:S02]  /*3e920*/  ISETP.GT.AND P4, PT, R5, 0x7d, PT ;  /* 0x0000007d0500780c */ /* 0x000fc40003f84270 */
[----:B-1----:R-:W-:Y:S01]  /*3e930*/  MOV R6, R8 ;  /* 0x0000000800067202 */ /* 0x002fe20000000f00 */
[----:B------:R-:W-:Y:S02]  /*3e940*/  IMAD.MOV.U32 R7, RZ, RZ, R10 ;  /* 0x000000ffff077224 */ /* 0x000fe400078e000a */
[----:B------:R-:W2:Y:S04]  /*3e950*/  LDL.LU R10, [R1+0x6ac] ;  /* 0x0006ac00010a7983 */ /* 0x000ea80000300800 */
[----:B------:R1:W-:Y:S04]  /*3e960*/  LDGSTS.E [R4+0x1f000], desc[UR16][R6.64], P5 ;  /* 0x1f00000006047fae */ /* 0x0003e8000a9a1010 */
[----:B------:R-:W2:Y:S01]  /*3e970*/  LDL.LU R8, [R1+0x6b4] ;  /* 0x0006b40001087983 */ /* 0x000ea20000300800 */
[----:B-1----:R-:W-:-:S04]  /*3e980*/  SEL R6, RZ, 0x4, !P4 ;  /* 0x00000004ff067807 */ /* 0x002fc80006000000 */
[----:B------:R-:W-:-:S04]  /*3e990*/  SEL R6, R6, RZ, !P2 ;  /* 0x000000ff06067207 */ /* 0x000fc80005000000 */
[----:B------:R-:W-:Y:S02]  /*3e9a0*/  ISETP.NE.U32.AND P4, PT, R6, RZ, PT ;  /* 0x000000ff0600720c */ /* 0x000fe40003f85070 */
[----:B----4-:R-:W-:-:S04]  /*3e9b0*/  IADD3 R9, P6, PT, R9, R2, RZ ;  /* 0x0000000209097210 */ /* 0x010fc80007fde0ff */
[----:B---3--:R-:W-:Y:S02]  /*3e9c0*/  IADD3.X R11, PT, PT, R11, R0, RZ, P6, !PT ;  /* 0x000000000b0b7210 */ /* 0x008fe400037fe4ff */
[----:B-----5:R-:W-:Y:S01]  /*3e9d0*/  IADD3 R18, P6, PT, R18, R2, RZ ;  /* 0x0000000212127210 */ /* 0x020fe20007fde0ff */
[----:B------:R-:W-:Y:S02]  /*3e9e0*/  STL [R1+0x684], R9 ;  /* 0x0006840901007387 */ /* 0x000fe40000100800 */
[----:B------:R-:W-:Y:S02]  /*3e9f0*/  IMAD.MOV.U32 R7, RZ, RZ, R11 ;  /* 0x000000ffff077224 */ /* 0x000fe400078e000b */
[----:B------:R-:W-:Y:S01]  /*3ea00*/  IMAD.X R19, R19, 0x1, R0, P6 ;  /* 0x0000000113137824 */ /* 0x000fe200030e0600 */
[----:B------:R1:W-:Y:S01]  /*3ea10*/  STL [R1+0x680], R11 ;  /* 0x0006800b01007387 */ /* 0x0003e20000100800 */
[----:B------:R-:W-:-:S05]  /*3ea20*/  MOV R6, R9 ;  /* 0x0000000900067202 */ /* 0x000fca0000000f00 */
[----:B------:R3:W-:Y:S04]  /*3ea30*/  LDGSTS.E [R4+0x1f200], desc[UR16][R6.64], P5 ;  /* 0x1f20000006047fae */ /* 0x0007e8000a9a1010 */
[----:B-1----:R-:W4:Y:S04]  /*3ea40*/  LDL.LU R11, [R1+0x6a8] ;  /* 0x0006a800010b7983 */ /* 0x002f280000300800 */
[----:B------:R-:W-:Y:S04]  /*3ea50*/  STL [R1+0x68c], R18 ;  /* 0x00068c1201007387 */ /* 0x000fe80000100800 */
[----:B------:R-:W-:Y:S04]  /*3ea60*/  STL [R1+0x688], R19 ;  /* 0x0006881301007387 */ /* 0x000fe80000100800 */
[----:B------:R-:W5:Y:S01]  /*3ea70*/  LDL.LU R9, [R1+0x6b0] ;  /* 0x0006b00001097983 */ /* 0x000f620000300800 */
[----:B---3--:R-:W-:Y:S01]  /*3ea80*/  MOV R6, R18 ;  /* 0x0000001200067202 */ /* 0x008fe20000000f00 */
[----:B------:R-:W-:Y:S01]  /*3ea90*/  IMAD.MOV.U32 R7, RZ, RZ, R19 ;  /* 0x000000ffff077224 */ /* 0x000fe200078e0013 */
[----:B------:R-:W-:-:S02]  /*3eaa0*/  ISETP.GT.AND P5, PT, R5, 0x7e, PT ;  /* 0x0000007e0500780c */ /* 0x000fc40003fa4270 */
[----:B--2---:R-:W-:Y:S02]  /*3eab0*/  IADD3 R16, P6, PT, R16, R2, RZ ;  /* 0x0000000210107210 */ /* 0x004fe40007fde0ff */
[----:B------:R1:W-:Y:S02]  /*3eac0*/  LDGSTS.E [R4+0x1f400], desc[UR16][R6.64], P4 ;  /* 0x1f40000006047fae */ /* 0x0003e4000a1a1010 */
        /* <DEDUP_REMOVED lines=9> */
[----:B------:R-:W-:-:S03]  /*3eb60*/  ISETP.GT.AND P4, PT, R5, 0x7f, PT ;  /* 0x0000007f0500780c */ /* 0x000fc60003f84270 */
[----:B------:R-:W-:Y:S01]  /*3eb70*/  STL [R1+0x694], R16 ;  /* 0x0006941001007387 */ /* 0x000fe20000100800 */
[----:B-1----:R-:W-:Y:S01]  /*3eb80*/  MOV R6, R13 ;  /* 0x0000000d00067202 */ /* 0x002fe20000000f00 */
[----:B------:R-:W-:Y:S01]  /*3eb90*/  IMAD.MOV.U32 R7, RZ, RZ, R15 ;  /* 0x000000ffff077224 */ /* 0x000fe200078e000f */
[----:B------:R-:W-:Y:S01]  /*3eba0*/  IADD3 R12, P6, PT, R12, R2, RZ ;  /* 0x000000020c0c7210 */ /* 0x000fe20007fde0ff */
[----:B------:R-:W-:Y:S04]  /*3ebb0*/  STL [R1+0x690], R17 ;  /* 0x0006901101007387 */ /* 0x000fe80000100800 */
[----:B------:R1:W-:Y:S01]  /*3ebc0*/  LDGSTS.E [R4+0x1f800], desc[UR16][R6.64], P5 ;  /* 0x1f80000006047fae */ /* 0x0003e2000a9a1010 */
[----:B------:R-:W-:-:S03]  /*3ebd0*/  IADD3.X R14, PT, PT, R14, R0, RZ, P6, !PT ;  /* 0x000000000e0e7210 */ /* 0x000fc600037fe4ff */
[----:B------:R2:W-:Y:S04]  /*3ebe0*/  STL [R1+0x69c], R13 ;  /* 0x00069c0d01007387 */ /* 0x0005e80000100800 */
[----:B------:R3:W-:Y:S01]  /*3ebf0*/  STL [R1+0x698], R15 ;  /* 0x0006980f01007387 */ /* 0x0007e20000100800 */
[----:B-1----:R-:W-:-:S03]  /*3ec00*/  SEL R6, RZ, 0x4, !P4 ;  /* 0x00000004ff067807 */ /* 0x002fc60006000000 */
[----:B--2---:R-:W2:Y:S01]  /*3ec10*/  LDL.LU R13, [R1+0x6bc] ;  /* 0x0006bc00010d7983 */ /* 0x004ea20000300800 */
[----:B------:R-:W-:-:S03]  /*3ec20*/  SEL R6, R6, RZ, !P2 ;  /* 0x000000ff06067207 */ /* 0x000fc60005000000 */
[----:B------:R-:W2:Y:S01]  /*3ec30*/  LDL.LU R20, [R1+0x6fc] ;  /* 0x0006fc0001147983 */ /* 0x000ea20000300800 */
[----:B------:R-:W-:-:S03]  /*3ec40*/  MOV R7, R14 ;  /* 0x0000000e00077202 */ /* 0x000fc60000000f00 */
[----:B------:R-:W-:Y:S01]  /*3ec50*/  STL [R1+0x6a4], R12 ;  /* 0x0006a40c01007387 */ /* 0x000fe20000100800 */
[----:B------:R-:W-:Y:S01]  /*3ec60*/  ISETP.NE.U32.AND P4, PT, R6, RZ, PT ;  /* 0x000000ff0600720c */ /* 0x000fe20003f85070 */
[----:B------:R-:W-:Y:S02]  /*3ec70*/  IMAD.MOV.U32 R6, RZ, RZ, R12 ;  /* 0x000000ffff067224 */ /* 0x000fe400078e000c */
[----:B------:R-:W-:Y:S04]  /*3ec80*/  STL [R1+0x6a0], R14 ;  /* 0x0006a00e01007387 */ /* 0x000fe80000100800 */
[----:B---3--:R-:W3:Y:S04]  /*3ec90*/  LDL.LU R15, [R1+0x6b8] ;  /* 0x0006b800010f7983 */ /* 0x008ee80000300800 */
[----:B------:R-:W3:Y:S04]  /*3eca0*/  LDL.LU R21, [R1+0x6f8] ;  /* 0x0006f80001157983 */ /* 0x000ee80000300800 */
[----:B------:R1:W-:Y:S01]  /*3ecb0*/  LDGSTS.E [R4+0x1fa00], desc[UR16][R6.64], P5 ;  /* 0x1fa0000006047fae */ /* 0x0003e2000a9a1010 */
[----:B------:R-:W-:-:S02]  /*3ecc0*/  IADD3 R10, P5, PT, R10, R2, RZ ;  /* 0x000000020a0a7210 */ /* 0x000fc40007fbe0ff */
[----:B------:R-:W-:-:S03]  /*3ecd0*/  IADD3 R8, P6, PT, R8, R2, RZ ;  /* 0x0000000208087210 */ /* 0x000fc60007fde0ff */
[----:B------:R-:W-:Y:S01]  /*3ece0*/  STL [R1+0x6ac], R10 ;  /* 0x0006ac0a01007387 */ /* 0x000fe20000100800 */
[----:B-1----:R-:W-:Y:S02]  /*3ecf0*/  IMAD.MOV.U32 R6, RZ, RZ, R10 ;  /* 0x000000ffff067224 */ /* 0x002fe400078e000a */
[----:B----4-:R-:W-:-:S05]  /*3ed00*/  IMAD.X R11, R11, 0x1, R0, P5 ;  /* 0x000000010b0b7824 */ /* 0x010fca00028e0600 */
[----:B------:R-:W-:Y:S01]  /*3ed10*/  MOV R7, R11 ;  /* 0x0000000b00077202 */ /* 0x000fe20000000f00 */
[----:B------:R-:W-:Y:S01]  /*3ed20*/  STL [R1+0x6a8], R11 ;  /* 0x0006a80b01007387 */ /* 0x000fe20000100800 */
[----:B-----5:R-:W-:-:S03]  /*3ed30*/  IADD3.X R9, PT, PT, R9, R0, RZ, P6, !PT ;  /* 0x0000000009097210 */ /* 0x020fc600037fe4ff */
[----:B------:R-:W-:Y:S04]  /*3ed40*/  STL [R1+0x6b4], R8 ;  /* 0x0006b40801007387 */ /* 0x000fe80000100800 */
[----:B------:R1:W-:Y:S04]  /*3ed50*/  LDGSTS.E [R4+0x1fc00], desc[UR16][R6.64], P4 ;  /* 0x1fc0000006047fae */ /* 0x0003e8000a1a1010 */
[----:B------:R4:W-:Y:S04]  /*3ed60*/  STL [R1+0x6b0], R9 ;  /* 0x0006b00901007387 */ /* 0x0009e80000100800 */
[----:B------:R-:W5:Y:S01]  /*3ed70*/  LDL.LU R19, [R1+0x738] ;  /* 0x0007380001137983 */ /* 0x000f620000300800 */
[----:B-1----:R-:W-:-:S03]  /*3ed80*/  MOV R7, R9 ;  /* 0x0000000900077202 */ /* 0x002fc60000000f00 */
[----:B----4-:R-:W4:Y:S04]  /*3ed90*/  LDL.LU R9, [R1+0x73c] ;  /* 0x00073c0001097983 */ /* 0x010f280000300800 */
[----:B------:R-:W5:Y:S04]  /*3eda0*/  LDL.LU R18, [R1+0x778] ;  /* 0x0007780001127983 */ /* 0x000f680000300800 */
[----:B------:R-:W5:Y:S01]  /*3edb0*/  LDL.LU R14, [R1+0x77c] ;  /* 0x00077c00010e7983 */ /* 0x000f620000300800 */
[----:B------:R-:W-:-:S03]  /*3edc0*/  IMAD.MOV.U32 R6, RZ, RZ, R8 ;  /* 0x000000ffff067224 */ /* 0x000fc600078e0008 */
[----:B------:R-:W5:Y:S04]  /*3edd0*/  LDL.LU R11, [R1+0x7b8] ;  /* 0x0007b800010b7983 */ /* 0x000f680000300800 */
[----:B------:R-:W5:Y:S04]  /*3ede0*/  LDL.LU R10, [R1+0x7bc] ;  /* 0x0007bc00010a7983 */ /* 0x000f680000300800 */
[----:B------:R1:W-:Y:S01]  /*3edf0*/  LDGSTS.E [R4+0x1fe00], desc[UR16][R6.64], P4 ;  /* 0x1fe0000006047fae */ /* 0x0003e2000a1a1010 */
[----:B------:R-:W-:-:S03]  /*3ee00*/  ISETP.GE.AND P4, PT, R83, R5, PT ;  /* 0x000000055300720c */ /* 0x000fc60003f86270 */
[----:B------:R-:W5:Y:S04]  /*3ee10*/  LDL.LU R17, [R1+0x7f8] ;  /* 0x0007f80001117983 */ /* 0x000f680000300800 */
[----:B------:R-:W5:Y:S01]  /*3ee20*/  LDL.LU R16, [R1+0x7fc] ;  /* 0x0007fc0001107983 */ /* 0x000f620000300800 */
[----:B------:R-:W-:Y:S01]  /*3ee30*/  UIADD3 UR14, UPT, UPT, UR14, 0x1, URZ ;  /* 0x000000010e0e7890 */ /* 0x000fe2000fffe0ff */
[----:B-1----:R-:W-:Y:S02]  /*3ee40*/  SEL R4, RZ, 0x4, P4 ;  /* 0x00000004ff047807 */ /* 0x002fe40002000000 */
[----:B------:R-:W5:Y:S01]  /*3ee50*/  LDL.LU R12, [R1+0x83c] ;  /* 0x00083c00010c7983 */ /* 0x000f620000300800 */
[----:B------:R-:W-:-:S03]  /*3ee60*/  UISETP.GT.AND UP1, UPT, UR14, 0x5, UPT ;  /* 0x000000050e00788c */ /* 0x000fc6000bf24270 */
[----:B------:R-:W5:Y:S01]  /*3ee70*/  LDL.LU R8, [R1+0x87c] ;  /* 0x00087c0001087983 */ /* 0x000f620000300800 */
[----:B------:R-:W-:-:S03]  /*3ee80*/  SEL R4, R4, RZ, !P2 ;  /* 0x000000ff04047207 */ /* 0x000fc60005000000 */
[----:B------:R-:W0:Y:S01]  /*3ee90*/  LDGDEPBAR ;  /* 0x00000000000079af */ /* 0x000e220000000000 */
[-C--:B--2---:R-:W-:Y:S02]  /*3eea0*/  IADD3 R13, P4, PT, R13, R80.reuse, RZ ;  /* 0x000000500d0d7210 */ /* 0x084fe40007f9e0ff */
[----:B------:R-:W-:-:S03]  /*3eeb0*/  IADD3 R20, P5, PT, R20, R80, RZ ;  /* 0x0000005014147210 */ /* 0x000fc60007fbe0ff */
[----:B------:R-:W-:Y:S01]  /*3eec0*/  STL [R1+0x6bc], R13 ;  /* 0x0006bc0d01007387 */ /* 0x000fe20000100800 */
[----:B------:R-:W-:-:S03]  /*3eed0*/  USEL UR14, UR14, URZ, !UP1 ;  /* 0x000000ff0e0e7287 */ /* 0x000fc6000c800000 */
[----:B------:R-:W-:Y:S01]  /*3eee0*/  STL [R1+0x6fc], R20 ;  /* 0x0006fc1401007387 */ /* 0x000fe20000100800 */
[----:B---3--:R-:W-:Y:S01]  /*3eef0*/  IADD3.X R15, PT, PT, R15, R3, RZ, P4, !PT ;  /* 0x000000030f0f7210 */ /* 0x008fe200027fe4ff */
[----:B------:R-:W-:-:S04]  /*3ef00*/  IMAD.X R21, R21, 0x1, R3, P5 ;  /* 0x0000000115157824 */ /* 0x000fc800028e0603 */
[----:B------:R1:W-:Y:S01]  /*3ef10*/  STL [R1+0x6b8], R15 ;  /* 0x0006b80f01007387 */ /* 0x0003e20000100800 */
[----:B------:R-:W-:-:S03]  /*3ef20*/  IMAD.MOV.U32 R5, RZ, RZ, R15 ;  /* 0x000000ffff057224 */ /* 0x000fc600078e000f */
[----:B------:R-:W-:Y:S01]  /*3ef30*/  STL [R1+0x6f8], R21 ;  /* 0x0006f81501007387 */ /* 0x000fe20000100800 */
[----:B------:R-:W-:Y:S01]  /*3ef40*/  ISETP.NE.U32.AND P2, PT, R4, RZ, PT ;  /* 0x000000ff0400720c */ /* 0x000fe20003f45070 */
[----:B------:R-:W-:Y:S01]  /*3ef50*/  ULEA UR9, UR14, UR7, 0xf ;  /* 0x000000070e097291 */ /* 0x000fe2000f8e78ff */
[----:B------:R-:W-:Y:S01]  /*3ef60*/  MOV R4, R13 ;  /* 0x0000000d00047202 */ /* 0x000fe20000000f00 */
[----:B-1----:R-:W2:Y:S04]  /*3ef70*/  LDL.LU R15, [R1+0x838] ;  /* 0x00083800010f7983 */ /* 0x002ea80000300800 */
[----:B------:R-:W3:Y:S01]  /*3ef80*/  LDL.LU R13, [R1+0x878] ;  /* 0x00087800010d7983 */ /* 0x000ee20000300800 */
[----:B------:R-:W-:-:S05]  /*3ef90*/  IMAD.U32 R6, RZ, RZ, UR9 ;  /* 0x00000009ff067e24 */ /* 0x000fca000f8e00ff */
[----:B------:R-:W-:-:S05]  /*3efa0*/  IADD3 R7, PT, PT, R84, 0x100000, R6 ;  /* 0x0010000054077810 */ /* 0x000fca0007ffe006 */
[----:B------:R1:W-:Y:S02]  /*3efb0*/  LDGSTS.E [R7+-0x60000], desc[UR16][R4.64], P2 ;  /* 0xa000000004077fae */ /* 0x0003e400091a1010 */
[----:B-1----:R-:W-:Y:S01]  /*3efc0*/  MOV R4, R20 ;  /* 0x0000001400047202 */ /* 0x002fe20000000f00 */
[----:B------:R-:W-:-:S05]  /*3efd0*/  IMAD.MOV.U32 R5, RZ, RZ, R21 ;  /* 0x000000ffff057224 */ /* 0x000fca00078e0015 */
[----:B------:R1:W-:Y:S01]  /*3efe0*/  LDGSTS.E [R7+-0x5fc00], desc[UR16][R4.64], P2 ;  /* 0xa040000004077fae */ /* 0x0003e200091a1010 */
[----:B----4-:R-:W-:-:S04]  /*3eff0*/  IADD3 R9, P4, PT, R9, R80, RZ ;  /* 0x0000005009097210 */ /* 0x010fc80007f9e0ff */
[----:B-----5:R-:W-:Y:S02]  /*3f000*/  IADD3.X R19, PT, PT, R19, R3, RZ, P4, !PT ;  /* 0x0000000313137210 */ /* 0x020fe400027fe4ff */
[----:B------:R-:W-:Y:S01]  /*3f010*/  IADD3 R14, P5, PT, R14, R80, RZ ;  /* 0x000000500e0e7210 */ /* 0x000fe20007fbe0ff */
[----:B------:R4:W-:Y:S01]  /*3f020*/  STL [R1+0x73c], R9 ;  /* 0x00073c0901007387 */ /* 0x0009e20000100800 */
[----:B-1----:R-:W-:Y:S01]  /*3f030*/  MOV R4, R9 ;  /* 0x0000000900047202 */ /* 0x002fe20000000f00 */
[----:B------:R-:W-:Y:S02]  /*3f040*/  IMAD.MOV.U32 R5, RZ, RZ, R19 ;  /* 0x000000ffff057224 */ /* 0x000fe400078e0013 */
[----:B------:R-:W-:Y:S01]  /*3f050*/  IMAD.X R18, R18, 0x1, R3, P5 ;  /* 0x0000000112127824 */ /* 0x000fe200028e0603 */
[----:B------:R-:W-:Y:S04]  /*3f060*/  STL [R1+0x738], R19 ;  /* 0x0007381301007387 */ /* 0x000fe80000100800 */
[----:B------:R1:W-:Y:S04]  /*3f070*/  STL [R1+0x77c], R14 ;  /* 0x00077c0e01007387 */ /* 0x0003e80000100800 */
[----:B----4-:R-:W4:Y:S04]  /*3f080*/  LDL.LU R9, [R1+0x6c4] ;  /* 0x0006c40001097983 */ /* 0x010f280000300800 */
[----:B------:R-:W-:Y:S04]  /*3f090*/  STL [R1+0x778], R18 ;  /* 0x0007781201007387 */ /* 0x000fe80000100800 */
[----:B------:R5:W-:Y:S04]  /*3f0a0*/  LDGSTS.E [R7+-0x5f800], desc[UR16][R4.64], P2 ;  /* 0xa080000004077fae */ /* 0x000be800091a1010 */
[----:B------:R-:W4:Y:S01]  /*3f0b0*/  LDL.LU R20, [R1+0x704] ;  /* 0x0007040001147983 */ /* 0x000f220000300800 */
[----:B-----5:R-:W-:-:S03]  /*3f0c0*/  MOV R4, R14 ;  /* 0x0000000e00047202 */ /* 0x020fc60000000f00 */
[----:B-1----:R-:W5:Y:S01]  /*3f0d0*/  LDL.LU R14, [R1+0x6c0] ;  /* 0x0006c000010e7983 */ /* 0x002f620000300800 */
[-C--:B------:R-:W-:Y:S01]  /*3f0e0*/  IADD3 R10, P4, PT, R10, R80.reuse, RZ ;  /* 0x000000500a0a7210 */ /* 0x080fe20007f9e0ff */
[----:B------:R-:W-:Y:S01]  /*3f0f0*/  IMAD.MOV.U32 R5, RZ, RZ, R18 ;  /* 0x000000ffff057224 */ /* 0x000fe200078e0012 */
[----:B------:R-:W-:Y:S01]  /*3f100*/  IADD3 R16, P5, PT, R16, R80, RZ ;  /* 0x0000005010107210 */ /* 0x000fe20007fbe0ff */
[----:B------:R-:W5:Y:S01]  /*3f110*/  LDL.LU R21, [R1+0x700] ;  /* 0x0007000001157983 */ /* 0x000f620000300800 */
[----:B------:R-:W-:-:S03]  /*3f120*/  IADD3.X R11, PT, PT, R11, R3, RZ, P4, !PT ;  /* 0x000000030b0b7210 */ /* 0x000fc600027fe4ff */
[----:B------:R-:W-:Y:S01]  /*3f130*/  IMAD.X R17, R17, 0x1, R3, P5 ;  /* 0x0000000111117824 */ /* 0x000fe200028e0603 */
[----:B------:R1:W-:Y:S04]  /*3f140*/  STL [R1+0x7bc], R10 ;  /* 0x0007bc0a01007387 */ /* 0x0003e80000100800 */
[----:B------:R1:W-:Y:S04]  /*3f150*/  LDGSTS.E [R7+-0x5f400], desc[UR16][R4.64], P2 ;  /* 0xa0c0000004077fae */ /* 0x0003e800091a1010 */
[----:B------:R2:W-:Y:S01]  /*3f160*/  STL [R1+0x7b8], R11 ;  /* 0x0007b80b01007387 */ /* 0x0005e20000100800 */
[----:B------:R-:W-:-:S03]  /*3f170*/  IADD3 R12, P4, PT, R12, R80, RZ ;  /* 0x000000500c0c7210 */ /* 0x000fc60007f9e0ff */
[----:B------:R-:W-:Y:S01]  /*3f180*/  STL [R1+0x7fc], R16 ;  /* 0x0007fc1001007387 */ /* 0x000fe20000100800 */
[----:B-1----:R-:W-:Y:S01]  /*3f190*/  MOV R4, R10 ;  /* 0x0000000a00047202 */ /* 0x002fe20000000f00 */
[----:B------:R-:W-:Y:S02]  /*3f1a0*/  IMAD.MOV.U32 R5, RZ, RZ, R11 ;  /* 0x000000ffff057224 */ /* 0x000fe400078e000b */
[----:B------:R-:W5:Y:S01]  /*3f1b0*/  LDL.LU R10, [R1+0x744] ;  /* 0x00074400010a7983 */ /* 0x000f620000300800 */
[----:B------:R-:W-:-:S03]  /*3f1c0*/  IADD3 R8, P5, PT, R8, R80, RZ ;  /* 0x0000005008087210 */ /* 0x000fc60007fbe0ff */
[----:B------:R-:W-:Y:S04]  /*3f1d0*/  STL [R1+0x7f8], R17 ;  /* 0x0007f81101007387 */ /* 0x000fe80000100800 */
[----:B--2---:R-:W2:Y:S01]  /*3f1e0*/  LDL.LU R11, [R1+0x784] ;  /* 0x00078400010b7983 */ /* 0x004ea20000300800 */
[----:B------:R-:W-:-:S03]  /*3f1f0*/  IADD3.X R15, PT, PT, R15, R3, RZ, P4, !PT ;  /* 0x000000030f0f7210 */ /* 0x000fc600027fe4ff */
[----:B------:R-:W2:Y:S04]  /*3f200*/  LDL.LU R19, [R1+0x740] ;  /* 0x0007400001137983 */ /* 0x000ea80000300800 */
[----:B------:R1:W-:Y:S01]  /*3f210*/  LDGSTS.E [R7+-0x5f000], desc[UR16][R4.64], P2 ;  /* 0xa100000004077fae */ /* 0x0003e200091a1010 */
[----:B---3--:R-:W-:-:S03]  /*3f220*/  IMAD.X R13, R13, 0x1, R3, P5 ;  /* 0x000000010d0d7824 */ /* 0x008fc600028e0603 */
[----:B------:R-:W3:Y:S04]  /*3f230*/  LDL.LU R18, [R1+0x780] ;  /* 0x0007800001127983 */ /* 0x000ee80000300800 */
[----:B------:R1:W-:Y:S02]  /*3f240*/  STL [R1+0x83c], R12 ;  /* 0x00083c0c01007387 */ /* 0x0003e40000100800 */
[----:B-1----:R-:W-:Y:S01]  /*3f250*/  MOV R4, R16 ;  /* 0x0000001000047202 */ /* 0x002fe20000000f00 */
[----:B------:R-:W-:Y:S01]  /*3f260*/  IMAD.MOV.U32 R5, RZ, RZ, R17 ;  /* 0x000000ffff057224 */ /* 0x000fe200078e0011 */
[----:B------:R1:W-:Y:S04]  /*3f270*/  STL [R1+0x838], R15 ;  /* 0x0008380f01007387 */ /* 0x0003e80000100800 */
[----:B------:R1:W-:Y:S04]  /*3f280*/  LDGSTS.E [R7+-0x5ec00], desc[UR16][R4.64], P2 ;  /* 0xa140000004077fae */ /* 0x0003e800091a1010 */
[----:B------:R-:W-:Y:S01]  /*3f290*/  STL [R1+0x87c], R8 ;  /* 0x00087c0801007387 */ /* 0x000fe20000100800 */
[----:B-1----:R-:W-:-:S03]  /*3f2a0*/  MOV R4, R12 ;  /* 0x0000000c00047202 */ /* 0x002fc60000000f00 */
[----:B------:R-:W3:Y:S01]  /*3f2b0*/  LDL.LU R12, [R1+0x7c4] ;  /* 0x0007c400010c7983 */ /* 0x000ee20000300800 */
[----:B------:R-:W-:-:S03]  /*3f2c0*/  IMAD.MOV.U32 R5, RZ, RZ, R15 ;  /* 0x000000ffff057224 */ /* 0x000fc600078e000f */
[----:B------:R1:W-:Y:S04]  /*3f2d0*/  STL [R1+0x878], R13 ;  /* 0x0008780d01007387 */ /* 0x0003e80000100800 */
[----:B------:R-:W3:Y:S04]  /*3f2e0*/  LDL.LU R15, [R1+0x804] ;  /* 0x00080400010f7983 */ /* 0x000ee80000300800 */
[----:B------:R-:W3:Y:S04]  /*3f2f0*/  LDL.LU R16, [R1+0x7c0] ;  /* 0x0007c00001107983 */ /* 0x000ee80000300800 */
[----:B------:R-:W3:Y:S04]  /*3f300*/  LDL.LU R17, [R1+0x800] ;  /* 0x0008000001117983 */ /* 0x000ee80000300800 */
[----:B------:R1:W-:Y:S02]  /*3f310*/  LDGSTS.E [R7+-0x5e800], desc[UR16][R4.64], P2 ;  /* 0xa180000004077fae */ /* 0x0003e400091a1010 */
[----:B-1----:R-:W-:Y:S01]  /*3f320*/  MOV R4, R8 ;  /* 0x0000000800047202 */ /* 0x002fe20000000f00 */
[----:B------:R-:W-:-:S02]  /*3f330*/  IMAD.MOV.U32 R5, RZ, RZ, R13 ;  /* 0x000000ffff057224 */ /* 0x000fc400078e000d */
[----:B------:R-:W3:Y:S04]  /*3f340*/  LDL.LU R13, [R1+0x844] ;  /* 0x00084400010d7983 */ /* 0x000ee80000300800 */
[----:B------:R-:W3:Y:S04]  /*3f350*/  LDL.LU R8, [R1+0x884] ;  /* 0x0008840001087983 */ /* 0x000ee80000300800 */
[----:B------:R1:W-:Y:S01]  /*3f360*/  LDGSTS.E [R7+-0x5e400], desc[UR16][R4.64], P2 ;  /* 0xa1c0000004077fae */ /* 0x0003e200091a1010 */
[----:B----4-:R-:W-:-:S05]  /*3f370*/  IADD3 R9, P4, PT, R9, R80, RZ ;  /* 0x0000005009097210 */ /* 0x010fca0007f9e0ff */
[----:B------:R-:W-:Y:S01]  /*3f380*/  STL [R1+0x6c4], R9 ;  /* 0x0006c40901007387 */ /* 0x000fe20000100800 */
[----:B------:R-:W-:-:S05]  /*3f390*/  IADD3 R20, P5, PT, R20, R80, RZ ;  /* 0x0000005014147210 */ /* 0x000fca0007fbe0ff */
[----:B------:R-:W-:Y:S01]  /*3f3a0*/  STL [R1+0x704], R20 ;  /* 0x0007041401007387 */ /* 0x000fe20000100800 */
[----:B-----5:R-:W-:-:S05]  /*3f3b0*/  IADD3.X R14, PT, PT, R14, R3, RZ, P4, !PT ;  /* 0x000000030e0e7210 */ /* 0x020fca00027fe4ff */
[----:B------:R4:W-:Y:S01]  /*3f3c0*/  STL [R1+0x6c0], R14 ;  /* 0x0006c00e01007387 */ /* 0x0009e20000100800 */
[----:B-1----:R-:W-:Y:S01]  /*3f3d0*/  IMAD.MOV.U32 R5, RZ, RZ, R14 ;  /* 0x000000ffff057224 */ /* 0x002fe200078e000e */
[----:B------:R-:W-:Y:S02]  /*3f3e0*/  MOV R4, R9 ;  /* 0x0000000900047202 */ /* 0x000fe40000000f00 */
[----:B----4-:R-:W4:Y:S04]  /*3f3f0*/  LDL.LU R14, [R1+0x840] ;  /* 0x00084000010e7983 */ /* 0x010f280000300800 */
[----:B------:R-:W5:Y:S01]  /*3f400*/  LDL.LU R9, [R1+0x880] ;  /* 0x0008800001097983 */ /* 0x000f620000300800 */
[----:B------:R-:W-:Y:S01]  /*3f410*/  LOP3.LUT R7, R84, 0x10, RZ, 0x3c, !PT ;  /* 0x0000001054077812 */ /* 0x000fe200078e3cff */
[----:B------:R-:W-:-:S03]  /*3f420*/  IMAD.X R21, R21, 0x1, R3, P5 ;  /* 0x0000000115157824 */ /* 0x000fc600028e0603 */
[----:B------:R-:W-:Y:S02]  /*3f430*/  IADD3 R7, PT, PT, R7, 0x100000, R6 ;  /* 0x0010000007077810 */ /* 0x000fe40007ffe006 */
[----:B------:R-:W-:-:S03]  /*3f440*/  IADD3 R10, P4, PT, R10, R80, RZ ;  /* 0x000000500a0a7210 */ /* 0x000fc60007f9e0ff */
[----:B------:R1:W-:Y:S01]  /*3f450*/  LDGSTS.E [R7+-0x5ff80], desc[UR16][R4.64], P2 ;  /* 0xa008000004077fae */ /* 0x0003e200091a1010 */
[----:B--2---:R-:W-:Y:S02]  /*3f460*/  IADD3 R11, P5, PT, R11, R80, RZ ;  /* 0x000000500b0b7210 */ /* 0x004fe40007fbe0ff */
[----:B------:R-:W-:Y:S02]  /*3f470*/  IADD3.X R19, PT, PT, R19, R3, RZ, P4, !PT ;  /* 0x0000000313137210 */ /* 0x000fe400027fe4ff */
[----:B-1----:R-:W-:Y:S01]  /*3f480*/  MOV R4, R20 ;  /* 0x0000001400047202 */ /* 0x002fe20000000f00 */
[----:B------:R-:W-:Y:S01]  /*3f490*/  IMAD.MOV.U32 R5, RZ, RZ, R21 ;  /* 0x000000ffff057224 */ /* 0x000fe200078e0015 */
[----:B------:R-:W-:Y:S04]  /*3f4a0*/  STL [R1+0x700], R21 ;  /* 0x0007001501007387 */ /* 0x000fe80000100800 */
[----:B------:R1:W-:Y:S01]  /*3f4b0*/  LDGSTS.E [R7+-0x5fb80], desc[UR16][R4.64], P2 ;  /* 0xa048000004077fae */ /* 0x0003e200091a1010 */
[----:B---3--:R-:W-:-:S03]  /*3f4c0*/  IMAD.X R18, R18, 0x1, R3, P5 ;  /* 0x0000000112127824 */ /* 0x008fc600028e0603 */
[----:B------:R2:W-:Y:S04]  /*3f4d0*/  STL [R1+0x744], R10 ;  /* 0x0007440a01007387 */ /* 0x0005e80000100800 */
[----:B------:R-:W-:Y:S01]  /*3f4e0*/  STL [R1+0x740], R19 ;  /* 0x0007401301007387 */ /* 0x000fe20000100800 */
[----:B-1----:R-:W-:Y:S01]  /*3f4f0*/  MOV R4, R10 ;  /* 0x0000000a00047202 */ /* 0x002fe20000000f00 */
[----:B------:R-:W-:Y:S02]  /*3f500*/  IMAD.MOV.U32 R5, RZ, RZ, R19 ;  /* 0x000000ffff057224 */ /* 0x000fe400078e0013 */
[----:B------:R1:W-:Y:S04]  /*3f510*/  STL [R1+0x784], R11 ;  /* 0x0007840b01007387 */ /* 0x0003e80000100800 */
[----:B--2---:R-:W2:Y:S04]  /*3f520*/  LDL.LU R10, [R1+0x6cc] ;  /* 0x0006cc00010a7983 */ /* 0x004ea80000300800 */
[----:B------:R-:W-:Y:S04]  /*3f530*/  STL [R1+0x780], R18 ;  /* 0x0007801201007387 */ /* 0x000fe80000100800 */
[----:B------:R3:W-:Y:S01]  /*3f540*/  LDGSTS.E [R7+-0x5f780], desc[UR16][R4.64], P2 ;  /* 0xa088000004077fae */ /* 0x0007e200091a1010 */
[----:B------:R-:W-:-:S03]  /*3f550*/  IADD3 R12, P4, PT, R12, R80, RZ ;  /* 0x000000500c0c7210 */ /* 0x000fc60007f9e0ff */
[----:B------:R-:W2:Y:S01]  /*3f560*/  LDL.LU R20, [R1+0x70c] ;  /* 0x00070c0001147983 */ /* 0x000ea20000300800 */
[----:B------:R-:W-:Y:S02]  /*3f570*/  IADD3 R15, P5, PT, R15, R80, RZ ;  /* 0x000000500f0f7210 */ /* 0x000fe40007fbe0ff */
[----:B---3--:R-:W-:Y:S01]  /*3f580*/  MOV R4, R11 ;  /* 0x0000000b00047202 */ /* 0x008fe20000000f00 */
[----:B------:R-:W-:Y:S01]  /*3f590*/  IMAD.MOV.U32 R5, RZ, RZ, R18 ;  /* 0x000000ffff057224 */ /* 0x000fe200078e0012 */
[----:B-1----:R-:W3:Y:S01]  /*3f5a0*/  LDL.LU R11, [R1+0x6c8] ;  /* 0x0006c800010b7983 */ /* 0x002ee20000300800 */
[----:B------:R-:W-:-:S03]  /*3f5b0*/  IADD3.X R16, PT, PT, R16, R3, RZ, P4, !PT ;  /* 0x0000000310107210 */ /* 0x000fc600027fe4ff */
[----:B------:R-:W3:Y:S01]  /*3f5c0*/  LDL.LU R21, [R1+0x708] ;  /* 0x0007080001157983 */ /* 0x000ee20000300800 */
[----:B------:R-:W-:-:S03]  /*3f5d0*/  IMAD.X R17, R17, 0x1, R3, P5 ;  /* 0x0000000111117824 */ /* 0x000fc600028e0603 */
[----:B------:R1:W-:Y:S04]  /*3f5e0*/  STL [R1+0x7c4], R12 ;  /* 0x0007c40c01007387 */ /* 0x0003e80000100800 */
[----:B------:R1:W-:Y:S04]  /*3f5f0*/  LDGSTS.E [R7+-0x5f380], desc[UR16][R4.64], P2 ;  /* 0xa0c8000004077fae */ /* 0x0003e800091a1010 */
[----:B------:R1:W-:Y:S04]  /*3f600*/  STL [R1+0x7c0], R16 ;  /* 0x0007c01001007387 */ /* 0x0003e80000100800 */
[----:B------:R-:W-:Y:S01]  /*3f610*/  STL [R1+0x804], R15 ;  /* 0x0008040f01007387 */ /* 0x000fe20000100800 */
[----:B-1----:R-:W-:-:S03]  /*3f620*/  MOV R4, R12 ;  /* 0x0000000c00047202 */ /* 0x002fc60000000f00 */
[----:B------:R-:W3:Y:S01]  /*3f630*/  LDL.LU R12, [R1+0x74c] ;  /* 0x00074c00010c7983 */ /* 0x000ee20000300800 */
[----:B------:R-:W-:-:S03]  /*3f640*/  IMAD.MOV.U32 R5, RZ, RZ, R16 ;  /* 0x000000ffff057224 */ /* 0x000fc600078e0010 */
[----:B------:R-:W-:Y:S04]  /*3f650*/  STL [R1+0x800], R17 ;  /* 0x0008001101007387 */ /* 0x000fe80000100800 */
[----:B------:R-:W3:Y:S04]  /*3f660*/  LDL.LU R16, [R1+0x78c] ;  /* 0x00078c0001107983 */ /* 0x000ee80000300800 */
[----:B------:R-:W3:Y:S04]  /*3f670*/  LDL.LU R19, [R1+0x748] ;  /* 0x0007480001137983 */ /* 0x000ee80000300800 */
[----:B------:R-:W3:Y:S01]  /*3f680*/  LDL.LU R18, [R1+0x788] ;  /* 0x0007880001127983 */ /* 0x000ee20000300800 */
[----:B------:R-:W-:-:S02]  /*3f690*/  IADD3 R13, P4, PT, R13, R80, RZ ;  /* 0x000000500d0d7210 */ /* 0x000fc40007f9e0ff */
[----:B------:R-:W-:Y:S01]  /*3f6a0*/  IADD3 R8, P5, PT, R8, R80, RZ ;  /* 0x0000005008087210 */ /* 0x000fe20007fbe0ff */
[----:B------:R1:W-:Y:S04]  /*3f6b0*/  LDGSTS.E [R7+-0x5ef80], desc[UR16][R4.64], P2 ;  /* 0xa108000004077fae */ /* 0x0003e800091a1010 */
[----:B------:R4:W-:Y:S01]  /*3f6c0*/  STL [R1+0x844], R13 ;  /* 0x0008440d01007387 */ /* 0x0009e20000100800 */
[----:B-1----:R-:W-:Y:S01]  /*3f6d0*/  MOV R4, R15 ;  /* 0x0000000f00047202 */ /* 0x002fe20000000f00 */
[----:B------:R-:W-:-:S05]  /*3f6e0*/  IMAD.MOV.U32 R5, RZ, RZ, R17 ;  /* 0x000000ffff057224 */ /* 0x000fca00078e0011 */
[----:B------:R1:W-:Y:S02]  /*3f6f0*/  LDGSTS.E [R7+-0x5eb80], desc[UR16][R4.64], P2 ;  /* 0xa148000004077fae */ /* 0x0003e400091a1010 */
[----:B-1----:R-:W-:Y:S02]  /*3f700*/  MOV R4, R13 ;  /* 0x0000000d00047202 */ /* 0x002fe40000000f00 */
[----:B----4-:R-:W-:Y:S01]  /*3f710*/  IADD3.X R14, PT, PT, R14, R3, RZ, P4, !PT ;  /* 0x000000030e0e7210 */ /* 0x010fe200027fe4ff */
[----:B-----5:R-:W-:-:S04]  /*3f720*/  IMAD.X R9, R9, 0x1, R3, P5 ;  /* 0x0000000109097824 */ /* 0x020fc800028e0603 */
[----:B------:R1:W-:Y:S01]  /*3f730*/  STL [R1+0x840], R14 ;  /* 0x0008400e01007387 */ /* 0x0003e20000100800 */
[----:B------:R-:W-:-:S03]  /*3f740*/  IMAD.MOV.U32 R5, RZ, RZ, R14 ;  /* 0x000000ffff057224 */ /* 0x000fc600078e000e */
[----:B------:R4:W-:Y:S04]  /*3f750*/  STL [R1+0x884], R8 ;  /* 0x0008840801007387 */ /* 0x0009e80000100800 */
[----:B------:R-:W5:Y:S04]  /*3f760*/  LDL.LU R13, [R1+0x7cc] ;  /* 0x0007cc00010d7983 */ /* 0x000f680000300800 */
[----:B------:R2:W-:Y:S04]  /*3f770*/  STL [R1+0x880], R9 ;  /* 0x0008800901007387 */ /* 0x0005e80000100800 */
[----:B-1----:R-:W5:Y:S04]  /*3f780*/  LDL.LU R14, [R1+0x80c] ;  /* 0x00080c00010e7983 */ /* 0x002f680000300800 */
[----:B------:R-:W5:Y:S04]  /*3f790*/  LDL.LU R17, [R1+0x7c8] ;  /* 0x0007c80001117983 */ /* 0x000f680000300800 */
[----:B------:R-:W5:Y:S04]  /*3f7a0*/  LDL.LU R15, [R1+0x808] ;  /* 0x00080800010f7983 */ /* 0x000f680000300800 */
[----:B------:R1:W-:Y:S02]  /*3f7b0*/  LDGSTS.E [R7+-0x5e780], desc[UR16][R4.64], P2 ;  /* 0xa188000004077fae */ /* 0x0003e400091a1010 */
[----:B-1----:R-:W-:Y:S01]  /*3f7c0*/  MOV R4, R8 ;  /* 0x0000000800047202 */ /* 0x002fe20000000f00 */
[----:B------:R-:W-:Y:S01]  /*3f7d0*/  IMAD.MOV.U32 R5, RZ, RZ, R9 ;  /* 0x000000ffff057224 */ /* 0x000fe200078e0009 */
[----:B----4-:R-:W4:Y:S01]  /*3f7e0*/  LDL.LU R8, [R1+0x84c] ;  /* 0x00084c0001087983 */ /* 0x010f220000300800 */
[----:B--2---:R-:W-:-:S03]  /*3f7f0*/  IADD3 R10, P4, PT, R10, R80, RZ ;  /* 0x000000500a0a7210 */ /* 0x004fc60007f9e0ff */
[----:B------:R1:W-:Y:S04]  /*3f800*/  LDGSTS.E [R7+-0x5e380], desc[UR16][R4.64], P2 ;  /* 0xa1c8000004077fae */ /* 0x0003e800091a1010 */
[----:B------:R-:W2:Y:S01]  /*3f810*/  LDL.LU R9, [R1+0x88c] ;  /* 0x00088c0001097983 */ /* 0x000ea20000300800 */
[----:B------:R-:W-:Y:S02]  /*3f820*/  IADD3 R20, P5, PT, R20, R80, RZ ;  /* 0x0000005014147210 */ /* 0x000fe40007fbe0ff */
[----:B-1----:R-:W-:Y:S01]  /*3f830*/  LOP3.LUT R7, R84, 0x20, RZ, 0x3c, !PT ;  /* 0x0000002054077812 */ /* 0x002fe200078e3cff */
[----:B------:R-:W-:Y:S01]  /*3f840*/  STL [R1+0x6cc], R10 ;  /* 0x0006cc0a01007387 */ /* 0x000fe20000100800 */
[----:B------:R-:W-:Y:S02]  /*3f850*/  MOV R4, R10 ;  /* 0x0000000a00047202 */ /* 0x000fe40000000f00 */
[----:B---3--:R-:W-:Y:S01]  /*3f860*/  IADD3.X R11, PT, PT, R11, R3, RZ, P4, !PT ;  /* 0x000000030b0b7210 */ /* 0x008fe200027fe4ff */
[----:B------:R-:W-:Y:S01]  /*3f870*/  STL [R1+0x70c], R20 ;  /* 0x00070c1401007387 */ /* 0x000fe20000100800 */
[----:B------:R-:W-:-:S03]  /*3f880*/  IADD3 R7, PT, PT, R7, 0x100000, R6 ;  /* 0x0010000007077810 */ /* 0x000fc60007ffe006 */
[----:B------:R1:W-:Y:S01]  /*3f890*/  STL [R1+0x6c8], R11 ;  /* 0x0006c80b01007387 */ /* 0x0003e20000100800 */
[----:B------:R-:W-:Y:S02]  /*3f8a0*/  IMAD.MOV.U32 R5, RZ, RZ, R11 ;  /* 0x000000ffff057224 */ /* 0x000fe400078e000b */
[----:B------:R-:W-:-:S03]  /*3f8b0*/  IMAD.X R21, R21, 0x1, R3, P5 ;  /* 0x0000000115157824 */ /* 0x000fc600028e0603 */
[----:B------:R3:W-:Y:S04]  /*3f8c0*/  LDGSTS.E [R7+-0x5ff00], desc[UR16][R4.64], P2 ;  /* 0xa010000004077fae */ /* 0x0007e800091a1010 */
[----:B-1----:R-:W2:Y:S04]  /*3f8d0*/  LDL.LU R11, [R1+0x848] ;  /* 0x00084800010b7983 */ /* 0x002ea80000300800 */
[----:B------:R-:W2:Y:S01]  /*3f8e0*/  LDL.LU R10, [R1+0x888] ;  /* 0x00088800010a7983 */ /* 0x000ea20000300800 */
[----:B---3--:R-:W-:Y:S02]  /*3f8f0*/  MOV R4, R20 ;  /* 0x0000001400047202 */ /* 0x008fe40000000f00 */
[-C--:B------:R-:W-:Y:S01]  /*3f900*/  IADD3 R12, P4, PT, R12, R80.reuse, RZ ;  /* 0x000000500c0c7210 */ /* 0x080fe20007f9e0ff */
[----:B------:R-:W-:Y:S01]  /*3f910*/  IMAD.MOV.U32 R5, RZ, RZ, R21 ;  /* 0x000000ffff057224 */ /* 0x000fe200078e0015 */
[----:B------:R-:W-:Y:S04]  /*3f920*/  STL [R1+0x708], R21 ;  /* 0x0007081501007387 */ /* 0x000fe80000100800 */
[----:B------:R1:W-:Y:S01]  /*3f930*/  LDGSTS.E [R7+-0x5fb00], desc[UR16][R4.64], P2 ;  /* 0xa050000004077fae */ /* 0x0003e200091a1010 */
[----:B------:R-:W-:-:S02]  /*3f940*/  IADD3 R16, P5, PT, R16, R80, RZ ;  /* 0x0000005010107210 */ /* 0x000fc40007fbe0ff */
[----:B------:R-:W-:Y:S01]  /*3f950*/  IADD3.X R19, PT, PT, R19, R3, RZ, P4, !PT ;  /* 0x0000000313137210 */ /* 0x000fe200027fe4ff */
[----:B------:R3:W-:Y:S02]  /*3f960*/  STL [R1+0x74c], R12 ;  /* 0x00074c0c01007387 */ /* 0x0007e40000100800 */
[----:B------:R-:W-:Y:S02]  /*3f970*/  IMAD.X R18, R18, 0x1, R3, P5 ;  /* 0x0000000112127824 */ /* 0x000fe400028e0603 */
[----:B------:R-:W-:Y:S01]  /*3f980*/  STL [R1+0x748], R19 ;  /* 0x0007481301007387 */ /* 0x000fe20000100800 */
[----:B-1----:R-:W-:Y:S01]  /*3f990*/  MOV R4, R12 ;  /* 0x0000000c00047202 */ /* 0x002fe20000000f00 */
[----:B------:R-:W-:Y:S02]  /*3f9a0*/  IMAD.MOV.U32 R5, RZ, RZ, R19 ;  /* 0x000000ffff057224 */ /* 0x000fe400078e0013 */
[----:B------:R1:W-:Y:S04]  /*3f9b0*/  STL [R1+0x78c], R16 ;  /* 0x00078c1001007387 */ /* 0x0003e80000100800 */
[----:B---3--:R-:W3:Y:S04]  /*3f9c0*/  LDL.LU R12, [R1+0x6d4] ;  /* 0x0006d400010c7983 */ /* 0x008ee80000300800 */
[----:B------:R-:W-:Y:S04]  /*3f9d0*/  STL [R1+0x788], R18 ;  /* 0x0007881201007387 */ /* 0x000fe80000100800 */
[----:B------:R1:W-:Y:S04]  /*3f9e0*/  LDGSTS.E [R7+-0x5f700], desc[UR16][R4.64], P2 ;  /* 0xa090000004077fae */ /* 0x0003e800091a1010 */
[----:B------:R-:W3:Y:S01]  /*3f9f0*/  LDL.LU R20, [R1+0x714] ;  /* 0x0007140001147983 */ /* 0x000ee20000300800 */
[----:B-1----:R-:W-:-:S03]  /*3fa00*/  MOV R4, R16 ;  /* 0x0000001000047202 */ /* 0x002fc60000000f00 */
[----:B------:R-:W3:Y:S01]  /*3fa10*/  LDL.LU R16, [R1+0x6d0] ;  /* 0x0006d00001107983 */ /* 0x000ee20000300800 */
[----:B------:R-:W-:-:S03]  /*3fa20*/  IMAD.MOV.U32 R5, RZ, RZ, R18 ;  /* 0x000000ffff057224 */ /* 0x000fc600078e0012 */
[----:B------:R-:W3:Y:S04]  /*3fa30*/  LDL.LU R21, [R1+0x710] ;  /* 0x0007100001157983 */ /* 0x000ee80000300800 */
[----:B------:R1:W-:Y:S01]  /*3fa40*/  LDGSTS.E [R7+-0x5f300], desc[UR16][R4.64], P2 ;  /* 0xa0d0000004077fae */ /* 0x0003e200091a1010 */
[-C--:B-----5:R-:W-:Y:S02]  /*3fa50*/  IADD3 R13, P4, PT, R13, R80.reuse, RZ ;  /* 0x000000500d0d7210 */ /* 0x0a0fe40007f9e0ff */
[----:B------:R-:W-:Y:S02]  /*3fa60*/  IADD3 R14, P5, PT, R14, R80, RZ ;  /* 0x000000500e0e7210 */ /* 0x000fe40007fbe0ff */
[----:B------:R-:W-:Y:S01]  /*3fa70*/  IADD3.X R17, PT, PT, R17, R3, RZ, P4, !PT ;  /* 0x0000000311117210 */ /* 0x000fe200027fe4ff */
[----:B------:R5:W-:Y:S01]  /*3fa80*/  STL [R1+0x7cc], R13 ;  /* 0x0007cc0d01007387 */ /* 0x000be20000100800 */
[----:B-1----:R-:W-:Y:S01]  /*3fa90*/  MOV R4, R13 ;  /* 0x0000000d00047202 */ /* 0x002fe20000000f00 */
[----:B------:R-:W-:-:S02]  /*3faa0*/  IMAD.X R15, R15, 0x1, R3, P5 ;  /* 0x000000010f0f7824 */ /* 0x000fc400028e0603 */
[----:B------:R1:W-:Y:S01]  /*3fab0*/  STL [R1+0x7c8], R17 ;  /* 0x0007c81101007387 */ /* 0x0003e20000100800 */
[----:B------:R-:W-:-:S03]  /*3fac0*/  IMAD.MOV.U32 R5, RZ, RZ, R17 ;  /* 0x000000ffff057224 */ /* 0x000fc600078e0011 */
[----:B------:R-:W-:Y:S04]  /*3fad0*/  STL [R1+0x80c], R14 ;  /* 0x00080c0e01007387 */ /* 0x000fe80000100800 */
[----:B-----5:R-:W5:Y:S04]  /*3fae0*/  LDL.LU R13, [R1+0x754] ;  /* 0x00075400010d7983 */ /* 0x020f680000300800 */
[----:B------:R-:W-:Y:S04]  /*3faf0*/  STL [R1+0x808], R15 ;  /* 0x0008080f01007387 */ /* 0x000fe80000100800 */
[----:B-1----:R-:W5:Y:S04]  /*3fb00*/  LDL.LU R17, [R1+0x794] ;  /* 0x0007940001117983 */ /* 0x002f680000300800 */
[----:B------:R-:W5:Y:S04]  /*3fb10*/  LDL.LU R19, [R1+0x750] ;  /* 0x0007500001137983 */ /* 0x000f680000300800 */
[----:B------:R-:W5:Y:S01]  /*3fb20*/  LDL.LU R18, [R1+0x790] ;  /* 0x0007900001127983 */ /* 0x000f620000300800 */
[----:B----4-:R-:W-:-:S03]  /*3fb30*/  IADD3 R8, P4, PT, R8, R80, RZ ;  /* 0x0000005008087210 */ /* 0x010fc60007f9e0ff */
[----:B------:R1:W-:Y:S01]  /*3fb40*/  LDGSTS.E [R7+-0x5ef00], desc[UR16][R4.64], P2 ;  /* 0xa110000004077fae */ /* 0x0003e200091a1010 */
[----:B--2---:R-:W-:-:S03]  /*3fb50*/  IADD3 R9, P5, PT, R9, R80, RZ ;  /* 0x0000005009097210 */ /* 0x004fc60007fbe0ff */
[----:B------:R2:W-:Y:S01]  /*3fb60*/  STL [R1+0x84c], R8 ;  /* 0x00084c0801007387 */ /* 0x0005e20000100800 */
[----:B-1----:R-:W-:Y:S01]  /*3fb70*/  MOV R4, R14 ;  /* 0x0000000e00047202 */ /* 0x002fe20000000f00 */
[----:B------:R-:W-:-:S05]  /*3fb80*/  IMAD.MOV.U32 R5, RZ, RZ, R15 ;  /* 0x000000ffff057224 */ /* 0x000fca00078e000f */
[----:B------:R1:W-:Y:S01]  /*3fb90*/  LDGSTS.E [R7+-0x5eb00], desc[UR16][R4.64], P2 ;  /* 0xa150000004077fae */ /* 0x0003e200091a1010 */
[----:B------:R-:W-:Y:S02]  /*3fba0*/  IADD3.X R11, PT, PT, R11, R3, RZ, P4, !PT ;  /* 0x000000030b0b7210 */ /* 0x000fe400027fe4ff */
[----:B-1----:R-:W-:Y:S01]  /*3fbb0*/  MOV R4, R8 ;  /* 0x0000000800047202 */ /* 0x002fe20000000f00 */
[----:B------:R-:W-:Y:S02]  /*3fbc0*/  IMAD.X R10, R10, 0x1, R3, P5 ;  /* 0x000000010a0a7824 */ /* 0x000fe400028e0603 */
[----:B------:R-:W-:Y:S01]  /*3fbd0*/  STL [R1+0x848], R11 ;  /* 0x0008480b01007387 */ /* 0x000fe20000100800 */
[----:B------:R-:W-:-:S03]  /*3fbe0*/  IMAD.MOV.U32 R5, RZ, RZ, R11 ;  /* 0x000000ffff057224 */ /* 0x000fc600078e000b */
[----:B------:R-:W-:Y:S04]  /*3fbf0*/  STL [R1+0x88c], R9 ;  /* 0x00088c0901007387 */ /* 0x000fe80000100800 */
[----:B--2---:R-:W2:Y:S04]  /*3fc00*/  LDL.LU R8, [R1+0x7d4] ;  /* 0x0007d40001087983 */ /* 0x004ea80000300800 */
[----:B------:R1:W-:Y:S04]  /*3fc10*/  STL [R1+0x888], R10 ;  /* 0x0008880a01007387 */ /* 0x0003e80000100800 */
[----:B------:R4:W-:Y:S04]  /*3fc20*/  LDGSTS.E [R7+-0x5e700], desc[UR16][R4.64], P2 ;  /* 0xa190000004077fae */ /* 0x0009e800091a1010 */
[----:B------:R-:W2:Y:S01]  /*3fc30*/  LDL.LU R14, [R1+0x814] ;  /* 0x00081400010e7983 */ /* 0x000ea20000300800 */
[----:B----4-:R-:W-:-:S03]  /*3fc40*/  IMAD.MOV.U32 R5, RZ, RZ, R10 ;  /* 0x000000ffff057224 */ /* 0x010fc600078e000a */
[----:B-1----:R-:W4:Y:S01]  /*3fc50*/  LDL.LU R10, [R1+0x7d0] ;  /* 0x0007d000010a7983 */ /* 0x002f220000300800 */
[-C--:B---3--:R-:W-:Y:S02]  /*3fc60*/  IADD3 R12, P4, PT, R12, R80.reuse, RZ ;  /* 0x000000500c0c7210 */ /* 0x088fe40007f9e0ff */
[----:B------:R-:W-:Y:S01]  /*3fc70*/  MOV R4, R9 ;  /* 0x0000000900047202 */ /* 0x000fe20000000f00 */
[----:B------:R-:W3:Y:S04]  /*3fc80*/  LDL.LU R15, [R1+0x810] ;  /* 0x00081000010f7983 */ /* 0x000ee80000300800 */
[----:B------:R-:W3:Y:S04]  /*3fc90*/  LDL.LU R9, [R1+0x854] ;  /* 0x0008540001097983 */ /* 0x000ee80000300800 */
[----:B------:R-:W3:Y:S01]  /*3fca0*/  LDL.LU R11, [R1+0x894] ;  /* 0x00089400010b7983 */ /* 0x000ee20000300800 */
[----:B------:R-:W-:-:S03]  /*3fcb0*/  IADD3 R20, P5, PT, R20, R80, RZ ;  /* 0x0000005014147210 */ /* 0x000fc60007fbe0ff */
[----:B------:R-:W-:Y:S04]  /*3fcc0*/  STL [R1+0x6d4], R12 ;  /* 0x0006d40c01007387 */ /* 0x000fe80000100800 */
[----:B------:R1:W-:Y:S01]  /*3fcd0*/  LDGSTS.E [R7+-0x5e300], desc[UR16][R4.64], P2 ;  /* 0xa1d0000004077fae */ /* 0x0003e200091a1010 */
[----:B------:R-:W-:-:S03]  /*3fce0*/  IADD3.X R16, PT, PT, R16, R3, RZ, P4, !PT ;  /* 0x0000000310107210 */ /* 0x000fc600027fe4ff */
[----:B------:R-:W-:Y:S04]  /*3fcf0*/  STL [R1+0x714], R20 ;  /* 0x0007141401007387 */ /* 0x000fe80000100800 */
[----:B------:R1:W-:Y:S02]  /*3fd00*/  STL [R1+0x6d0], R16 ;  /* 0x0006d01001007387 */ /* 0x0003e40000100800 */
[----:B-1----:R-:W-:Y:S01]  /*3fd10*/  IMAD.MOV.U32 R5, RZ, RZ, R16 ;  /* 0x000000ffff057224 */ /* 0x002fe200078e0010 */
[----:B------:R-:W-:Y:S01]  /*3fd20*/  MOV R4, R12 ;  /* 0x0000000c00047202 */ /* 0x000fe20000000f00 */
[----:B------:R-:W3:Y:S04]  /*3fd30*/  LDL.LU R16, [R1+0x850] ;  /* 0x0008500001107983 */ /* 0x000ee80000300800 */
[----:B------:R-:W3:Y:S01]  /*3fd40*/  LDL.LU R12, [R1+0x890] ;  /* 0x00089000010c7983 */ /* 0x000ee20000300800 */
[----:B------:R-:W-:Y:S01]  /*3fd50*/  LOP3.LUT R7, R84, 0x30, RZ, 0x3c, !PT ;  /* 0x0000003054077812 */ /* 0x000fe200078e3cff */
[----:B------:R-:W-:-:S03]  /*3fd60*/  IMAD.X R21, R21, 0x1, R3, P5 ;  /* 0x0000000115157824 */ /* 0x000fc600028e0603 */
[----:B------:R-:W-:-:S05]  /*3fd70*/  IADD3 R7, PT, PT, R7, 0x100000, R6 ;  /* 0x0010000007077810 */ /* 0x000fca0007ffe006 */
[----:B------:R1:W-:Y:S04]  /*3fd80*/  LDGSTS.E [R7+-0x5fe80], desc[UR16][R4.64], P2 ;  /* 0xa018000004077fae */ /* 0x0003e800091a1010 */
[----:B------:R-:W-:Y:S01]  /*3fd90*/  STL [R1+0x710], R21 ;  /* 0x0007101501007387 */ /* 0x000fe20000100800 */
[----:B-1----:R-:W-:Y:S01]  /*3fda0*/  MOV R4, R20 ;  /* 0x0000001400047202 */ /* 0x002fe20000000f00 */
[----:B------:R-:W-:-:S05]  /*3fdb0*/  IMAD.MOV.U32 R5, RZ, RZ, R21 ;  /* 0x000000ffff057224 */ /* 0x000fca00078e0015 */
[----:B------:R1:W-:Y:S01]  /*3fdc0*/  LDGSTS.E [R7+-0x5fa80], desc[UR16][R4.64], P2 ;  /* 0xa058000004077fae */ /* 0x0003e200091a1010 */
[-C--:B-----5:R-:W-:Y:S02]  /*3fdd0*/  IADD3 R13, P4, PT, R13, R80.reuse, RZ ;  /* 0x000000500d0d7210 */ /* 0x0a0fe40007f9e0ff */
[----:B------:R-:W-:Y:S02]  /*3fde0*/  IADD3 R17, P5, PT, R17, R80, RZ ;  /* 0x0000005011117210 */ /* 0x000fe40007fbe0ff */
[----:B------:R-:W-:Y:S01]  /*3fdf0*/  IADD3.X R19, PT, PT, R19, R3, RZ, P4, !PT ;  /* 0x0000000313137210 */ /* 0x000fe200027fe4ff */
[----:B------:R5:W-:Y:S01]  /*3fe00*/  STL [R1+0x754], R13 ;  /* 0x0007540d01007387 */ /* 0x000be20000100800 */
[----:B-1----:R-:W-:Y:S01]  /*3fe10*/  MOV R4, R13 ;  /* 0x0000000d00047202 */ /* 0x002fe20000000f00 */
[----:B------:R-:W-:Y:S02]  /*3fe20*/  IMAD.X R18, R18, 0x1, R3, P5 ;  /* 0x0000000112127824 */ /* 0x000fe400028e0603 */
[----:B------:R-:W-:Y:S01]  /*3fe30*/  STL [R1+0x750], R19 ;  /* 0x0007501301007387 */ /* 0x000fe20000100800 */
[----:B------:R-:W-:-:S03]  /*3fe40*/  IMAD.MOV.U32 R5, RZ, RZ, R19 ;  /* 0x000000ffff057224 */ /* 0x000fc600078e0013 */
[----:B------:R1:W-:Y:S04]  /*3fe50*/  STL [R1+0x794], R17 ;  /* 0x0007941101007387 */ /* 0x0003e80000100800 */
[----:B-----5:R-:W5:Y:S04]  /*3fe60*/  LDL.LU R13, [R1+0x6dc] ;  /* 0x0006dc00010d7983 */ /* 0x020f680000300800 */
[----:B------:R-:W-:Y:S04]  /*3fe70*/  STL [R1+0x790], R18 ;  /* 0x0007901201007387 */ /* 0x000fe80000100800 */
[----:B------:R1:W-:Y:S04]  /*3fe80*/  LDGSTS.E [R7+-0x5f680], desc[UR16][R4.64], P2 ;  /* 0xa098000004077fae */ /* 0x0003e800091a1010 */
[----:B------:R-:W5:Y:S01]  /*3fe90*/  LDL.LU R20, [R1+0x71c] ;  /* 0x00071c0001147983 */ /* 0x000f620000300800 */
[----:B-1----:R-:W-:-:S03]  /*3fea0*/  MOV R4, R17 ;  /* 0x0000001100047202 */ /* 0x002fc60000000f00 */
[----:B------:R-:W5:Y:S01]  /*3feb0*/  LDL.LU R17, [R1+0x6d8] ;  /* 0x0006d80001117983 */ /* 0x000f620000300800 */
[----:B------:R-:W-:-:S03]  /*3fec0*/  IMAD.MOV.U32 R5, RZ, RZ, R18 ;  /* 0x000000ffff057224 */ /* 0x000fc600078e0012 */
[----:B------:R-:W5:Y:S04]  /*3fed0*/  LDL.LU R21, [R1+0x718] ;  /* 0x0007180001157983 */ /* 0x000f680000300800 */
[----:B------:R1:W-:Y:S01]  /*3fee0*/  LDGSTS.E [R7+-0x5f280], desc[UR16][R4.64], P2 ;  /* 0xa0d8000004077fae */ /* 0x0003e200091a1010 */
[----:B--2---:R-:W-:-:S05]  /*3fef0*/  IADD3 R8, P4, PT, R8, R80, RZ ;  /* 0x0000005008087210 */ /* 0x004fca0007f9e0ff */
[----:B------:R2:W-:Y:S01]  /*3ff00*/  STL [R1+0x7d4], R8 ;  /* 0x0007d40801007387 */ /* 0x0005e20000100800 */
[----:B-1----:R-:W-:Y:S02]  /*3ff10*/  MOV R4, R8 ;  /* 0x0000000800047202 */ /* 0x002fe40000000f00 */
[----:B------:R-:W-:Y:S02]  /*3ff20*/  IADD3 R14, P5, PT, R14, R80, RZ ;  /* 0x000000500e0e7210 */ /* 0x000fe40007fbe0ff */
[----:B----4-:R-:W-:-:S03]  /*3ff30*/  IADD3.X R10, PT, PT, R10, R3, RZ, P4, !PT ;  /* 0x000000030a0a7210 */ /* 0x010fc600027fe4ff */
[----:B---3--:R-:W-:Y:S02]  /*3ff40*/  IMAD.X R15, R15, 0x1, R3, P5 ;  /* 0x000000010f0f7824 */ /* 0x008fe400028e0603 */
[----:B------:R1:W-:Y:S01]  /*3ff50*/  STL [R1+0x7d0], R10 ;  /* 0x0007d00a01007387 */ /* 0x0003e20000100800 */
[----:B------:R-:W-:Y:S01]  /*3ff60*/  IMAD.MOV.U32 R5, RZ, RZ, R10 ;  /* 0x000000ffff057224 */ /* 0x000fe200078e000a */
[-C--:B------:R-:W-:Y:S02]  /*3ff70*/  IADD3 R9, P4, PT, R9, R80.reuse, RZ ;  /* 0x0000005009097210 */ /* 0x080fe40007f9e0ff */
[----:B------:R3:W-:Y:S04]  /*3ff80*/  STL [R1+0x814], R14 ;  /* 0x0008140e01007387 */ /* 0x0007e80000100800 */
[----:B--2---:R-:W2:Y:S01]  /*3ff90*/  LDL.LU R8, [R1+0x75c] ;  /* 0x00075c0001087983 */ /* 0x004ea20000300800 */
[----:B------:R-:W-:-:S03]  /*3ffa0*/  IADD3 R11, P5, PT, R11, R80, RZ ;  /* 0x000000500b0b7210 */ /* 0x000fc60007fbe0ff */
[----:B------:R4:W-:Y:S04]  /*3ffb0*/  STL [R1+0x810], R15 ;  /* 0x0008100f01007387 */ /* 0x0009e80000100800 */
[----:B------:R4:W-:Y:S04]  /*3ffc0*/  LDGSTS.E [R7+-0x5ee80], desc[UR16][R4.64], P2 ;  /* 0xa118000004077fae */ /* 0x0009e800091a1010 */
[----:B-1----:R-:W2:Y:S01]  /*3ffd0*/  LDL.LU R10, [R1+0x79c] ;  /* 0x00079c00010a7983 */ /* 0x002ea20000300800 */
[----:B----4-:R-:W-:Y:S01]  /*3ffe0*/  MOV R4, R14 ;  /* 0x0000000e00047202 */ /* 0x010fe20000000f00 */
[----:B------:R-:W-:-:S02]  /*3fff0*/  IMAD.MOV.U32 R5, RZ, RZ, R15 ;  /* 0x000000ffff057224 */ /* 0x000fc400078e000f */
[----:B---3--:R-:W3:Y:S01]  /*40000*/  LDL.LU R14, [R1+0x758] ;  /* 0x00075800010e7983 */ /* 0x008ee20000300800 */
[----:B------:R-:W-:-:S03]  /*40010*/  IADD3.X R16, PT, PT, R16, R3, RZ, P4, !PT ;  /* 0x0000000310107210 */ /* 0x000fc600027fe4ff */
[----:B------:R-:W4:Y:S01]  /*40020*/  LDL.LU R15, [R1+0x798] ;  /* 0x00079800010f7983 */ /* 0x000f220000300800 */
[----:B------:R-:W-:-:S03]  /*40030*/  IMAD.X R12, R12, 0x1, R3, P5 ;  /* 0x000000010c0c7824 */ /* 0x000fc600028e0603 */
[----:B------:R1:W-:Y:S04]  /*40040*/  STL [R1+0x854], R9 ;  /* 0x0008540901007387 */ /* 0x0003e80000100800 */
[----:B------:R-:W-:Y:S04]  /*40050*/  STL [R1+0x850], R16 ;  /* 0x0008501001007387 */ /* 0x000fe80000100800 */
[----:B------:R1:W-:Y:S04]  /*40060*/  LDGSTS.E [R7+-0x5ea80], desc[UR16][R4.64], P2 ;  /* 0xa158000004077fae */ /* 0x0003e800091a1010 */
[----:B------:R1:W-:Y:S04]  /*40070*/  STL [R1+0x894], R11 ;  /* 0x0008940b01007387 */ /* 0x0003e80000100800 */
[----:B------:R-:W4:Y:S01]  /*40080*/  LDL.LU R18, [R1+0x7dc] ;  /* 0x0007dc0001127983 */ /* 0x000f220000300800 */
[----:B-1----:R-:W-:Y:S01]  /*40090*/  MOV R4, R9 ;  /* 0x0000000900047202 */ /* 0x002fe20000000f00 */
[----:B------:R-:W-:-:S02]  /*400a0*/  IMAD.MOV.U32 R5, RZ, RZ, R16 ;  /* 0x000000ffff057224 */ /* 0x000fc400078e0010 */
[----:B------:R1:W-:Y:S04]  /*400b0*/  STL [R1+0x890], R12 ;  /* 0x0008900c01007387 */ /* 0x0003e80000100800 */
[----:B------:R-:W4:Y:S04]  /*400c0*/  LDL.LU R9, [R1+0x81c] ;  /* 0x00081c0001097983 */ /* 0x000f280000300800 */
[----:B------:R1:W-:Y:S04]  /*400d0*/  LDGSTS.E [R7+-0x5e680], desc[UR16][R4.64], P2 ;  /* 0xa198000004077fae */ /* 0x0003e800091a1010 */
[----:B------:R-:W4:Y:S01]  /*400e0*/  LDL.LU R19, [R1+0x7d8] ;  /* 0x0007d80001137983 */ /* 0x000f220000300800 */
[----:B-1----:R-:W-:-:S03]  /*400f0*/  MOV R4, R11 ;  /* 0x0000000b00047202 */ /* 0x002fc60000000f00 */
[----:B------:R-:W4:Y:S01]  /*40100*/  LDL.LU R11, [R1+0x818] ;  /* 0x00081800010b7983 */ /* 0x000f220000300800 */
[----:B------:R-:W-:-:S03]  /*40110*/  IMAD.MOV.U32 R5, RZ, RZ, R12 ;  /* 0x000000ffff057224 */ /* 0x000fc600078e000c */
[----:B------:R-:W4:Y:S04]  /*40120*/  LDL.LU R16, [R1+0x85c] ;  /* 0x00085c0001107983 */ /* 0x000f280000300800 */
[----:B------:R-:W4:Y:S04]  /*40130*/  LDL.LU R12, [R1+0x89c] ;  /* 0x00089c00010c7983 */ /* 0x000f280000300800 */
[----:B------:R1:W-:Y:S01]  /*40140*/  LDGSTS.E [R7+-0x5e280], desc[UR16][R4.64], P2 ;  /* 0xa1d8000004077fae */ /* 0x0003e200091a1010 */
[----:B-----5:R-:W-:-:S05]  /*40150*/  IADD3 R13, P4, PT, R13, R80, RZ ;  /* 0x000000500d0d7210 */ /* 0x020fca0007f9e0ff */
[----:B------:R-:W-:Y:S01]  /*40160*/  STL [R1+0x6dc], R13 ;  /* 0x0006dc0d01007387 */ /* 0x000fe20000100800 */
[----:B------:R-:W-:-:S05]  /*40170*/  IADD3 R20, P5, PT, R20, R80, RZ ;  /* 0x0000005014147210 */ /* 0x000fca0007fbe0ff */
[----:B------:R-:W-:Y:S01]  /*40180*/  STL [R1+0x71c], R20 ;  /* 0x00071c1401007387 */ /* 0x000fe20000100800 */
[----:B------:R-:W-:Y:S02]  /*40190*/  IADD3.X R17, PT, PT, R17, R3, RZ, P4, !PT ;  /* 0x0000000311117210 */ /* 0x000fe400027fe4ff */
[----:B-1----:R-:W-:-:S03]  /*401a0*/  MOV R4, R13 ;  /* 0x0000000d00047202 */ /* 0x002fc60000000f00 */
[----:B------:R1:W-:Y:S01]  /*401b0*/  STL [R1+0x6d8], R17 ;  /* 0x0006d81101007387 */ /* 0x0003e20000100800 */
[----:B------:R-:W-:-:S03]  /*401c0*/  IMAD.MOV.U32 R5, RZ, RZ, R17 ;  /* 0x000000ffff057224 */ /* 0x000fc600078e0011 */
[----:B-1----:R-:W5:Y:S04]  /*401d0*/  LDL.LU R17, [R1+0x858] ;  /* 0x0008580001117983 */ /* 0x002f680000300800 */
[----:B------:R-:W5:Y:S01]  /*401e0*/  LDL.LU R13, [R1+0x898] ;  /* 0x00089800010d7983 */ /* 0x000f620000300800 */
        /* <DEDUP_REMOVED lines=8> */
[----:B--2---:R-:W-:-:S05]  /*40270*/  IADD3 R8, P4, PT, R8, R80, RZ ;  /* 0x0000005008087210 */ /* 0x004fca0007f9e0ff */
[----:B------:R-:W-:Y:S01]  /*40280*/  STL [R1+0x75c], R8 ;  /* 0x00075c0801007387 */ /* 0x000fe20000100800 */
[----:B------:R-:W-:Y:S02]  /*40290*/  IADD3 R10, P5, PT, R10, R80, RZ ;  /* 0x000000500a0a7210 */ /* 0x000fe40007fbe0ff */
[----:B-1----:R-:W-:Y:S02]  /*402a0*/  MOV R4, R8 ;  /* 0x0000000800047202 */ /* 0x002fe40000000f00 */
[----:B---3--:R-:W-:Y:S01]  /*402b0*/  IADD3.X R14, PT, PT, R14, R3, RZ, P4, !PT ;  /* 0x000000030e0e7210 */ /* 0x008fe200027fe4ff */
[----:B----4-:R-:W-:-:S04]  /*402c0*/  IMAD.X R15, R15, 0x1, R3, P5 ;  /* 0x000000010f0f7824 */ /* 0x010fc800028e0603 */
[----:B------:R1:W-:Y:S01]  /*402d0*/  STL [R1+0x758], R14 ;  /* 0x0007580e01007387 */ /* 0x0003e20000100800 */
[----:B------:R-:W-:-:S03]  /*402e0*/  IMAD.MOV.U32 R5, RZ, RZ, R14 ;  /* 0x000000ffff057224 */ /* 0x000fc600078e000e */
[----:B------:R-:W-:Y:S04]  /*402f0*/  STL [R1+0x79c], R10 ;  /* 0x00079c0a01007387 */ /* 0x000fe80000100800 */
[----:B------:R2:W-:Y:S04]  /*40300*/  LDGSTS.E [R7+-0x5f600], desc[UR16][R4.64], P2 ;  /* 0xa0a0000004077fae */ /* 0x0005e800091a1010 */
[----:B-1----:R-:W3:Y:S04]  /*40310*/  LDL.LU R14, [R1+0x6e4] ;  /* 0x0006e400010e7983 */ /* 0x002ee80000300800 */
[----:B------:R1:W-:Y:S01]  /*40320*/  STL [R1+0x798], R15 ;  /* 0x0007980f01007387 */ /* 0x0003e20000100800 */
[----:B------:R-:W-:-:S03]  /*40330*/  IADD3 R18, P4, PT, R18, R80, RZ ;  /* 0x0000005012127210 */ /* 0x000fc60007f9e0ff */
[----:B------:R-:W4:Y:S01]  /*40340*/  LDL.LU R8, [R1+0x724] ;  /* 0x0007240001087983 */ /* 0x000f220000300800 */
[----:B--2---:R-:W-:Y:S01]  /*40350*/  IMAD.MOV.U32 R5, RZ, RZ, R15 ;  /* 0x000000ffff057224 */ /* 0x004fe200078e000f */
[----:B------:R-:W-:Y:S02]  /*40360*/  MOV R4, R10 ;  /* 0x0000000a00047202 */ /* 0x000fe40000000f00 */
[----:B-1----:R-:W2:Y:S01]  /*40370*/  LDL.LU R15, [R1+0x6e0] ;  /* 0x0006e000010f7983 */ /* 0x002ea20000300800 */
[----:B------:R-:W-:-:S03]  /*40380*/  IADD3 R9, P5, PT, R9, R80, RZ ;  /* 0x0000005009097210 */ /* 0x000fc60007fbe0ff */
[----:B------:R-:W2:Y:S01]  /*40390*/  LDL.LU R10, [R1+0x720] ;  /* 0x00072000010a7983 */ /* 0x000ea20000300800 */
[----:B------:R-:W-:-:S03]  /*403a0*/  IADD3.X R19, PT, PT, R19, R3, RZ, P4, !PT ;  /* 0x0000000313137210 */ /* 0x000fc600027fe4ff */
[----:B------:R-:W-:Y:S04]  /*403b0*/  STL [R1+0x7dc], R18 ;  /* 0x0007dc1201007387 */ /* 0x000fe80000100800 */
[----:B------:R1:W-:Y:S01]  /*403c0*/  LDGSTS.E [R7+-0x5f200], desc[UR16][R4.64], P2 ;  /* 0xa0e0000004077fae */ /* 0x0003e200091a1010 */
[----:B------:R-:W-:-:S03]  /*403d0*/  IMAD.X R11, R11, 0x1, R3, P5 ;  /* 0x000000010b0b7824 */ /* 0x000fc600028e0603 */
[----:B------:R-:W-:Y:S04]  /*403e0*/  STL [R1+0x7d8], R19 ;  /* 0x0007d81301007387 */ /* 0x000fe80000100800 */
[----:B------:R-:W-:Y:S01]  /*403f0*/  STL [R1+0x81c], R9 ;  /* 0x00081c0901007387 */ /* 0x000fe20000100800 */
[----:B-1----:R-:W-:Y:S01]  /*40400*/  MOV R4, R18 ;  /* 0x0000001200047202 */ /* 0x002fe20000000f00 */
[----:B------:R-:W-:Y:S02]  /*40410*/  IMAD.MOV.U32 R5, RZ, RZ, R19 ;  /* 0x000000ffff057224 */ /* 0x000fe400078e0013 */
[----:B------:R1:W-:Y:S04]  /*40420*/  STL [R1+0x818], R11 ;  /* 0x0008180b01007387 */ /* 0x0003e80000100800 */
[----:B------:R-:W2:Y:S04]  /*40430*/  LDL.LU R21, [R1+0x760] ;  /* 0x0007600001157983 */ /* 0x000ea80000300800 */
[----:B------:R-:W2:Y:S04]  /*40440*/  LDL.LU R20, [R1+0x764] ;  /* 0x0007640001147983 */ /* 0x000ea80000300800 */
[----:B------:R1:W-:Y:S01]  /*40450*/  LDGSTS.E [R7+-0x5ee00], desc[UR16][R4.64], P2 ;  /* 0xa120000004077fae */ /* 0x0003e200091a1010 */
[-C--:B------:R-:W-:Y:S01]  /*40460*/  IADD3 R16, P4, PT, R16, R80.reuse, RZ ;  /* 0x0000005010107210 */ /* 0x080fe20007f9e0ff */
[----:B-1----:R-:W-:Y:S01]  /*40470*/  IMAD.MOV.U32 R5, RZ, RZ, R11 ;  /* 0x000000ffff057224 */ /* 0x002fe200078e000b */
[----:B------:R-:W-:Y:S01]  /*40480*/  MOV R4, R9 ;  /* 0x0000000900047202 */ /* 0x000fe20000000f00 */
[----:B------:R-:W2:Y:S04]  /*40490*/  LDL.LU R11, [R1+0x7a0] ;  /* 0x0007a000010b7983 */ /* 0x000ea80000300800 */
[----:B------:R-:W2:Y:S01]  /*404a0*/  LDL.LU R9, [R1+0x7a4] ;  /* 0x0007a40001097983 */ /* 0x000ea20000300800 */
[----:B------:R-:W-:-:S03]  /*404b0*/  IADD3 R12, P5, PT, R12, R80, RZ ;  /* 0x000000500c0c7210 */ /* 0x000fc60007fbe0ff */
[----:B------:R1:W-:Y:S04]  /*404c0*/  STL [R1+0x85c], R16 ;  /* 0x00085c1001007387 */ /* 0x0003e80000100800 */
[----:B------:R1:W-:Y:S02]  /*404d0*/  LDGSTS.E [R7+-0x5ea00], desc[UR16][R4.64], P2 ;  /* 0xa160000004077fae */ /* 0x0003e400091a1010 */
[----:B-1----:R-:W-:Y:S02]  /*404e0*/  MOV R4, R16 ;  /* 0x0000001000047202 */ /* 0x002fe40000000f00 */
[----:B-----5:R-:W-:Y:S01]  /*404f0*/  IADD3.X R17, PT, PT, R17, R3, RZ, P4, !PT ;  /* 0x0000000311117210 */ /* 0x020fe200027fe4ff */
[----:B------:R-:W-:-:S04]  /*40500*/  IMAD.X R13, R13, 0x1, R3, P5 ;  /* 0x000000010d0d7824 */ /* 0x000fc800028e0603 */
[----:B------:R1:W-:Y:S01]  /*40510*/  STL [R1+0x858], R17 ;  /* 0x0008581101007387 */ /* 0x0003e20000100800 */
[----:B------:R-:W-:-:S03]  /*40520*/  IMAD.MOV.U32 R5, RZ, RZ, R17 ;  /* 0x000000ffff057224 */ /* 0x000fc600078e0011 */
[----:B------:R5:W-:Y:S04]  /*40530*/  STL [R1+0x89c], R12 ;  /* 0x00089c0c01007387 */ /* 0x000be80000100800 */
[----:B------:R-:W2:Y:S04]  /*40540*/  LDL.LU R16, [R1+0x7e4] ;  /* 0x0007e40001107983 */ /* 0x000ea80000300800 */
[----:B------:R5:W-:Y:S04]  /*40550*/  STL [R1+0x898], R13 ;  /* 0x0008980d01007387 */ /* 0x000be80000100800 */
[----:B-1----:R-:W2:Y:S04]  /*40560*/  LDL.LU R17, [R1+0x824] ;  /* 0x0008240001117983 */ /* 0x002ea80000300800 */
[----:B------:R-:W2:Y:S04]  /*40570*/  LDL.LU R18, [R1+0x7e0] ;  /* 0x0007e00001127983 */ /* 0x000ea80000300800 */
[----:B------:R-:W2:Y:S04]  /*40580*/  LDL.LU R19, [R1+0x820] ;  /* 0x0008200001137983 */ /* 0x000ea80000300800 */
[----:B------:R1:W-:Y:S02]  /*40590*/  LDGSTS.E [R7+-0x5e600], desc[UR16][R4.64], P2 ;  /* 0xa1a0000004077fae */ /* 0x0003e400091a1010 */
[----:B-1----:R-:W-:Y:S01]  /*405a0*/  MOV R4, R12 ;  /* 0x0000000c00047202 */ /* 0x002fe20000000f00 */
[----:B------:R-:W-:Y:S01]  /*405b0*/  IMAD.MOV.U32 R5, RZ, RZ, R13 ;  /* 0x000000ffff057224 */ /* 0x000fe200078e000d */
[----:B-----5:R-:W5:Y:S04]  /*405c0*/  LDL.LU R12, [R1+0x864] ;  /* 0x00086400010c7983 */ /* 0x020f680000300800 */
[----:B------:R1:W-:Y:S04]  /*405d0*/  LDGSTS.E [R7+-0x5e200], desc[UR16][R4.64], P2 ;  /* 0xa1e0000004077fae */ /* 0x0003e800091a1010 */
[----:B------:R-:W5:Y:S01]  /*405e0*/  LDL.LU R13, [R1+0x8a4] ;  /* 0x0008a400010d7983 */ /* 0x000f620000300800 */
[----:B-1----:R-:W-:-:S02]  /*405f0*/  LOP3.LUT R7, R84, 0x50, RZ, 0x3c, !PT ;  /* 0x0000005054077812 */ /* 0x002fc400078e3cff */
[-C--:B---3--:R-:W-:Y:S02]  /*40600*/  IADD3 R14, P4, PT, R14, R80.reuse, RZ ;  /* 0x000000500e0e7210 */ /* 0x088fe40007f9e0ff */
[----:B----4-:R-:W-:-:S03]  /*40610*/  IADD3 R8, P5, PT, R8, R80, RZ ;  /* 0x0000005008087210 */ /* 0x010fc60007fbe0ff */
[----:B------:R1:W-:Y:S01]  /*40620*/  STL [R1+0x6e4], R14 ;  /* 0x0006e40e01007387 */ /* 0x0003e20000100800 */
[----:B--2---:R-:W-:-:S03]  /*40630*/  IADD3.X R15, PT, PT, R15, R3, RZ, P4, !PT ;  /* 0x000000030f0f7210 */ /* 0x004fc600027fe4ff */
[----:B------:R-:W-:Y:S01]  /*40640*/  STL [R1+0x724], R8 ;  /* 0x0007240801007387 */ /* 0x000fe20000100800 */
[----:B------:R-:W-:Y:S02]  /*40650*/  MOV R4, R14 ;  /* 0x0000000e00047202 */ /* 0x000fe40000000f00 */
[----:B------:R-:W-:Y:S01]  /*40660*/  IADD3 R7, PT, PT, R7, 0x100000, R6 ;  /* 0x0010000007077810 */ /* 0x000fe20007ffe006 */
[----:B------:R2:W-:Y:S01]  /*40670*/  STL [R1+0x6e0], R15 ;  /* 0x0006e00f01007387 */ /* 0x0005e20000100800 */
[----:B------:R-:W-:-:S03]  /*40680*/  IMAD.MOV.U32 R5, RZ, RZ, R15 ;  /* 0x000000ffff057224 */ /* 0x000fc600078e000f */
[----:B-1----:R-:W3:Y:S01]  /*40690*/  LDL.LU R14, [R1+0x860] ;  /* 0x00086000010e7983 */ /* 0x002ee20000300800 */
[----:B------:R-:W-:-:S03]  /*406a0*/  IMAD.X R10, R10, 0x1, R3, P5 ;  /* 0x000000010a0a7824 */ /* 0x000fc600028e0603 */
[----:B------:R1:W-:Y:S04]  /*406b0*/  LDGSTS.E [R7+-0x5fd80], desc[UR16][R4.64], P2 ;  /* 0xa028000004077fae */ /* 0x0003e800091a1010 */
[----:B--2---:R-:W2:Y:S01]  /*406c0*/  LDL.LU R15, [R1+0x8a0] ;  /* 0x0008a000010f7983 */ /* 0x004ea20000300800 */
[----:B-1----:R-:W-:Y:S01]  /*406d0*/  MOV R4, R8 ;  /* 0x0000000800047202 */ /* 0x002fe20000000f00 */
[----:B------:R-:W-:Y:S02]  /*406e0*/  IMAD.MOV.U32 R5, RZ, RZ, R10 ;  /* 0x000000ffff057224 */ /* 0x000fe400078e000a */
[----:B------:R1:W-:Y:S04]  /*406f0*/  STL [R1+0x720], R10 ;  /* 0x0007200a01007387 */ /* 0x0003e80000100800 */
[----:B------:R4:W-:Y:S04]  /*40700*/  LDGSTS.E [R7+-0x5f980], desc[UR16][R4.64], P2 ;  /* 0xa068000004077fae */ /* 0x0009e800091a1010 */
[----:B-1----:R-:W2:Y:S01]  /*40710*/  LDL.LU R10, [R1+0x6ec] ;  /* 0x0006ec00010a7983 */ /* 0x002ea20000300800 */
[----:B------:R-:W-:-:S03]  /*40720*/  IADD3 R20, P4, PT, R20, R80, RZ ;  /* 0x0000005014147210 */ /* 0x000fc60007f9e0ff */
[----:B------:R-:W2:Y:S01]  /*40730*/  LDL.LU R8, [R1+0x72c] ;  /* 0x00072c0001087983 */ /* 0x000ea20000300800 */
[----:B------:R-:W-:Y:S02]  /*40740*/  IADD3.X R21, PT, PT, R21, R3, RZ, P4, !PT ;  /* 0x0000000315157210 */ /* 0x000fe400027fe4ff */
[----:B----4-:R-:W-:-:S03]  /*40750*/  MOV R4, R20 ;  /* 0x0000001400047202 */ /* 0x010fc60000000f00 */
[----:B------:R-:W-:Y:S01]  /*40760*/  IMAD.MOV.U32 R5, RZ, RZ, R21 ;  /* 0x000000ffff057224 */ /* 0x000fe200078e0015 */
[----:B------:R-:W-:Y:S04]  /*40770*/  STL [R1+0x764], R20 ;  /* 0x0007641401007387 */ /* 0x000fe80000100800 */
[----:B------:R-:W-:Y:S04]  /*40780*/  STL [R1+0x760], R21 ;  /* 0x0007601501007387 */ /* 0x000fe80000100800 */
[----:B------:R1:W-:Y:S01]  /*40790*/  LDGSTS.E [R7+-0x5f580], desc[UR16][R4.64], P2 ;  /* 0xa0a8000004077fae */ /* 0x0003e200091a1010 */
[----:B------:R-:W-:-:S05]  /*407a0*/  IADD3 R9, P5, PT, R9, R80, RZ ;  /* 0x0000005009097210 */ /* 0x000fca0007fbe0ff */
[----:B------:R-:W-:Y:S01]  /*407b0*/  IMAD.X R11, R11, 0x1, R3, P5 ;  /* 0x000000010b0b7824 */ /* 0x000fe200028e0603 */
[----:B------:R-:W-:Y:S03]  /*407c0*/  STL [R1+0x7a4], R9 ;  /* 0x0007a40901007387 */ /* 0x000fe60000100800 */
[----:B-1----:R-:W-:Y:S01]  /*407d0*/  IMAD.MOV.U32 R5, RZ, RZ, R11 ;  /* 0x000000ffff057224 */ /* 0x002fe200078e000b */
[----:B------:R1:W-:Y:S01]  /*407e0*/  STL [R1+0x7a0], R11 ;  /* 0x0007a00b01007387 */ /* 0x0003e20000100800 */
[----:B------:R-:W-:-:S05]  /*407f0*/  MOV R4, R9 ;  /* 0x0000000900047202 */ /* 0x000fca0000000f00 */
[----:B------:R4:W-:Y:S04]  /*40800*/  LDGSTS.E [R7+-0x5f180], desc[UR16][R4.64], P2 ;  /* 0xa0e8000004077fae */ /* 0x0009e800091a1010 */
[----:B-1----:R-:W2:Y:S04]  /*40810*/  LDL.LU R11, [R1+0x6e8] ;  /* 0x0006e800010b7983 */ /* 0x002ea80000300800 */
[----:B------:R-:W2:Y:S01]  /*40820*/  LDL.LU R9, [R1+0x728] ;  /* 0x0007280001097983 */ /* 0x000ea20000300800 */
[-C--:B------:R-:W-:Y:S02]  /*40830*/  IADD3 R16, P4, PT, R16, R80.reuse, RZ ;  /* 0x0000005010107210 */ /* 0x080fe40007f9e0ff */
[----:B------:R-:W-:-:S02]  /*40840*/  IADD3 R17, P5, PT, R17, R80, RZ ;  /* 0x0000005011117210 */ /* 0x000fc40007fbe0ff */
[----:B------:R-:W-:Y:S01]  /*40850*/  IADD3.X R18, PT, PT, R18, R3, RZ, P4, !PT ;  /* 0x0000000312127210 */ /* 0x000fe200027fe4ff */
[----:B------:R-:W-:Y:S01]  /*40860*/  STL [R1+0x7e4], R16 ;  /* 0x0007e41001007387 */ /* 0x000fe20000100800 */
[----:B----4-:R-:W-:Y:S01]  /*40870*/  MOV R4, R16 ;  /* 0x0000001000047202 */ /* 0x010fe20000000f00 */
[----:B------:R-:W-:Y:S02]  /*40880*/  IMAD.X R19, R19, 0x1, R3, P5 ;  /* 0x0000000113137824 */ /* 0x000fe400028e0603 */
[----:B------:R1:W-:Y:S01]  /*40890*/  STL [R1+0x7e0], R18 ;  /* 0x0007e01201007387 */ /* 0x0003e20000100800 */
[----:B------:R-:W-:-:S03]  /*408a0*/  IMAD.MOV.U32 R5, RZ, RZ, R18 ;  /* 0x000000ffff057224 */ /* 0x000fc600078e0012 */
[----:B------:R-:W-:Y:S04]  /*408b0*/  STL [R1+0x824], R17 ;  /* 0x0008241101007387 */ /* 0x000fe80000100800 */
[----:B------:R4:W-:Y:S04]  /*408c0*/  LDGSTS.E [R7+-0x5ed80], desc[UR16][R4.64], P2 ;  /* 0xa128000004077fae */ /* 0x0009e800091a1010 */
[----:B-1----:R-:W2:Y:S04]  /*408d0*/  LDL.LU R18, [R1+0x76c] ;  /* 0x00076c0001127983 */ /* 0x002ea80000300800 */
[----:B------:R1:W-:Y:S04]  /*408e0*/  STL [R1+0x820], R19 ;  /* 0x0008201301007387 */ /* 0x0003e80000100800 */
[----:B------:R-:W2:Y:S01]  /*408f0*/  LDL.LU R16, [R1+0x7ac] ;  /* 0x0007ac0001107983 */ /* 0x000ea20000300800 */
[----:B----4-:R-:W-:Y:S01]  /*40900*/  IMAD.MOV.U32 R5, RZ, RZ, R19 ;  /* 0x000000ffff057224 */ /* 0x010fe200078e0013 */
[----:B------:R-:W-:-:S02]  /*40910*/  MOV R4, R17 ;  /* 0x0000001100047202 */ /* 0x000fc40000000f00 */
[----:B-1----:R-:W4:Y:S04]  /*40920*/  LDL.LU R19, [R1+0x768] ;  /* 0x0007680001137983 */ /* 0x002f280000300800 */
[----:B------:R-:W4:Y:S01]  /*40930*/  LDL.LU R17, [R1+0x7a8] ;  /* 0x0007a80001117983 */ /* 0x000f220000300800 */
[-C--:B-----5:R-:W-:Y:S02]  /*40940*/  IADD3 R12, P4, PT, R12, R80.reuse, RZ ;  /* 0x000000500c0c7210 */ /* 0x0a0fe40007f9e0ff */
[----:B------:R-:W-:Y:S01]  /*40950*/  IADD3 R13, P5, PT, R13, R80, RZ ;  /* 0x000000500d0d7210 */ /* 0x000fe20007fbe0ff */
[----:B------:R1:W-:Y:S04]  /*40960*/  LDGSTS.E [R7+-0x5e980], desc[UR16][R4.64], P2 ;  /* 0xa168000004077fae */ /* 0x0003e800091a1010 */
[----:B------:R-:W-:Y:S01]  /*40970*/  STL [R1+0x864], R12 ;  /* 0x0008640c01007387 */ /* 0x000fe20000100800 */
[----:B-1----:R-:W-:-:S02]  /*40980*/  MOV R4, R12 ;  /* 0x0000000c00047202 */ /* 0x002fc40000000f00 */
[----:B---3--:R-:W-:-:S05]  /*40990*/  IADD3.X R14, PT, PT, R14, R3, RZ, P4, !PT ;  /* 0x000000030e0e7210 */ /* 0x008fca00027fe4ff */
[----:B------:R-:W-:Y:S01]  /*409a0*/  IMAD.MOV.U32 R5, RZ, RZ, R14 ;  /* 0x000000ffff057224 */ /* 0x000fe200078e000e */
[----:B------:R1:W-:Y:S01]  /*409b0*/  STL [R1+0x860], R14 ;  /* 0x0008600e01007387 */ /* 0x0003e20000100800 */
[----:B--2---:R-:W-:-:S03]  /*409c0*/  IMAD.X R15, R15, 0x1, R3, P5 ;  /* 0x000000010f0f7824 */ /* 0x004fc600028e0603 */
[----:B------:R-:W-:Y:S04]  /*409d0*/  STL [R1+0x8a4], R13 ;  /* 0x0008a40d01007387 */ /* 0x000fe80000100800 */
[----:B------:R2:W-:Y:S04]  /*409e0*/  LDGSTS.E [R7+-0x5e580], desc[UR16][R4.64], P2 ;  /* 0xa1a8000004077fae */ /* 0x0005e800091a1010 */
[----:B-1----:R-:W3:Y:S04]  /*409f0*/  LDL.LU R14, [R1+0x7ec] ;  /* 0x0007ec00010e7983 */ /* 0x002ee80000300800 */
[----:B------:R1:W-:Y:S04]  /*40a00*/  STL [R1+0x8a0], R15 ;  /* 0x0008a00f01007387 */ /* 0x0003e80000100800 */
[----:B------:R-:W5:Y:S01]  /*40a10*/  LDL.LU R12, [R1+0x82c] ;  /* 0x00082c00010c7983 */ /* 0x000f620000300800 */
[----:B--2---:R-:W-:Y:S01]  /*40a20*/  IMAD.MOV.U32 R5, RZ, RZ, R15 ;  /* 0x000000ffff057224 */ /* 0x004fe200078e000f */
[----:B------:R-:W-:-:S02]  /*40a30*/  MOV R4, R13 ;  /* 0x0000000d00047202 */ /* 0x000fc40000000f00 */
[----:B-1----:R-:W2:Y:S01]  /*40a40*/  LDL.LU R15, [R1+0x7e8] ;  /* 0x0007e800010f7983 */ /* 0x002ea20000300800 */
[----:B------:R-:W-:-:S03]  /*40a50*/  IADD3 R10, P4, PT, R10, R80, RZ ;  /* 0x000000500a0a7210 */ /* 0x000fc60007f9e0ff */
[----:B------:R-:W2:Y:S01]  /*40a60*/  LDL.LU R13, [R1+0x828] ;  /* 0x00082800010d7983 */ /* 0x000ea20000300800 */
[----:B------:R-:W-:-:S03]  /*40a70*/  IADD3 R8, P5, PT, R8, R80, RZ ;  /* 0x0000005008087210 */ /* 0x000fc60007fbe0ff */
[----:B------:R1:W-:Y:S04]  /*40a80*/  LDGSTS.E [R7+-0x5e180], desc[UR16][R4.64], P2 ;  /* 0xa1e8000004077fae */ /* 0x0003e800091a1010 */
[----:B------:R1:W-:Y:S02]  /*40a90*/  STL [R1+0x6ec], R10 ;  /* 0x0006ec0a01007387 */ /* 0x0003e40000100800 */
[----:B-1----:R-:W-:Y:S02]  /*40aa0*/  LOP3.LUT R7, R84, 0x60, RZ, 0x3c, !PT ;  /* 0x0000006054077812 */ /* 0x002fe400078e3cff */
[----:B------:R-:W-:Y:S02]  /*40ab0*/  MOV R4, R10 ;  /* 0x0000000a00047202 */ /* 0x000fe40000000f00 */
[----:B------:R-:W-:Y:S01]  /*40ac0*/  IADD3 R7, PT, PT, R7, 0x100000, R6 ;  /* 0x0010000007077810 */ /* 0x000fe20007ffe006 */
[----:B------:R1:W-:Y:S01]  /*40ad0*/  STL [R1+0x72c], R8 ;  /* 0x00072c0801007387 */ /* 0x0003e20000100800 */
[----:B------:R-:W-:Y:S01]  /*40ae0*/  IADD3.X R11, PT, PT, R11, R3, RZ, P4, !PT ;  /* 0x000000030b0b7210 */ /* 0x000fe200027fe4ff */
[----:B------:R-:W-:-:S04]  /*40af0*/  IMAD.X R9, R9, 0x1, R3, P5 ;  /* 0x0000000109097824 */ /* 0x000fc800028e0603 */
[----:B------:R-:W-:Y:S01]  /*40b00*/  IMAD.MOV.U32 R5, RZ, RZ, R11 ;  /* 0x000000ffff057224 */ /* 0x000fe200078e000b */
[----:B------:R1:W-:Y:S04]  /*40b10*/  STL [R1+0x6e8], R11 ;  /* 0x0006e80b01007387 */ /* 0x0003e80000100800 */
[----:B------:R1:W-:Y:S04]  /*40b20*/  LDGSTS.E [R7+-0x5fd00], desc[UR16][R4.64], P2 ;  /* 0xa030000004077fae */ /* 0x0003e800091a1010 */
[----:B------:R1:W-:Y:S04]  /*40b30*/  STL [R1+0x728], R9 ;  /* 0x0007280901007387 */ /* 0x0003e80000100800 */
[----:B------:R-:W2:Y:S01]  /*40b40*/  LDL.LU R10, [R1+0x868] ;  /* 0x00086800010a7983 */ /* 0x000ea20000300800 */
[----:B-1----:R-:W-:-:S03]  /*40b50*/  MOV R4, R8 ;  /* 0x0000000800047202 */ /* 0x002fc60000000f00 */
[----:B------:R-:W2:Y:S01]  /*40b60*/  LDL.LU R8, [R1+0x86c] ;  /* 0x00086c0001087983 */ /* 0x000ea20000300800 */
[----:B------:R-:W-:-:S03]  /*40b70*/  IMAD.MOV.U32 R5, RZ, RZ, R9 ;  /* 0x000000ffff057224 */ /* 0x000fc600078e0009 */
[----:B------:R-:W2:Y:S04]  /*40b80*/  LDL.LU R11, [R1+0x8a8] ;  /* 0x0008a800010b7983 */ /* 0x000ea80000300800 */
[----:B------:R-:W2:Y:S04]  /*40b90*/  LDL.LU R9, [R1+0x8ac] ;  /* 0x0008ac0001097983 */ /* 0x000ea80000300800 */
[----:B------:R1:W-:Y:S01]  /*40ba0*/  LDGSTS.E [R7+-0x5f900], desc[UR16][R4.64], P2 ;  /* 0xa070000004077fae */ /* 0x0003e200091a1010 */
[-C--:B------:R-:W-:Y:S02]  /*40bb0*/  IADD3 R18, P4, PT, R18, R80.reuse, RZ ;  /* 0x0000005012127210 */ /* 0x080fe40007f9e0ff */
[----:B------:R-:W-:-:S03]  /*40bc0*/  IADD3 R16, P5, PT, R16, R80, RZ ;  /* 0x0000005010107210 */ /* 0x000fc60007fbe0ff */
[----:B------:R1:W-:Y:S01]  /*40bd0*/  STL [R1+0x76c], R18 ;  /* 0x00076c1201007387 */ /* 0x0003e20000100800 */
[----:B----4-:R-:W-:Y:S01]  /*40be0*/  IADD3.X R19, PT, PT, R19, R3, RZ, P4, !PT ;  /* 0x0000000313137210 */ /* 0x010fe200027fe4ff */
[----:B------:R-:W-:-:S04]  /*40bf0*/  IMAD.X R17, R17, 0x1, R3, P5 ;  /* 0x0000000111117824 */ /* 0x000fc800028e0603 */
[----:B------:R-:W-:Y:S04]  /*40c00*/  STL [R1+0x768], R19 ;  /* 0x0007681301007387 */ /* 0x000fe80000100800 */
[----:B------:R4:W-:Y:S04]  /*40c10*/  STL [R1+0x7ac], R16 ;  /* 0x0007ac1001007387 */ /* 0x0009e80000100800 */
[----:B------:R1:W-:Y:S04]  /*40c20*/  STL [R1+0x7a8], R17 ;  /* 0x0007a81101007387 */ /* 0x0003e80000100800 */
[----:B------:R-:W2:Y:S04]  /*40c30*/  LDL.LU R23, [R1+0x6f0] ;  /* 0x0006f00001177983 */ /* 0x000ea80000300800 */
[----:B------:R-:W2:Y:S04]  /*40c40*/  LDL.LU R22, [R1+0x6f4] ;  /* 0x0006f40001167983 */ /* 0x000ea80000300800 */
[----:B------:R-:W2:Y:S04]  /*40c50*/  LDL.LU R21, [R1+0x730] ;  /* 0x0007300001157983 */ /* 0x000ea80000300800 */
[----:B------:R-:W2:Y:S01]  /*40c60*/  LDL.LU R20, [R1+0x734] ;  /* 0x0007340001147983 */ /* 0x000ea20000300800 */
[----:B-1----:R-:W-:Y:S01]  /*40c70*/  MOV R4, R18 ;  /* 0x0000001200047202 */ /* 0x002fe20000000f00 */
[----:B------:R-:W-:-:S05]  /*40c80*/  IMAD.MOV.U32 R5, RZ, RZ, R19 ;  /* 0x000000ffff057224 */ /* 0x000fca00078e0013 */
[----:B------:R1:W-:Y:S01]  /*40c90*/  LDGSTS.E [R7+-0x5f500], desc[UR16][R4.64], P2 ;  /* 0xa0b0000004077fae */ /* 0x0003e200091a1010 */
[-C--:B---3--:R-:W-:Y:S02]  /*40ca0*/  IADD3 R14, P4, PT, R14, R80.reuse, RZ ;  /* 0x000000500e0e7210 */ /* 0x088fe40007f9e0ff */
[----:B-----5:R-:W-:-:S03]  /*40cb0*/  IADD3 R12, P5, PT, R12, R80, RZ ;  /* 0x000000500c0c7210 */ /* 0x020fc60007fbe0ff */
[----:B------:R-:W-:Y:S01]  /*40cc0*/  STL [R1+0x7ec], R14 ;  /* 0x0007ec0e01007387 */ /* 0x000fe20000100800 */
[----:B--2---:R-:W-:Y:S01]  /*40cd0*/  IADD3.X R15, PT, PT, R15, R3, RZ, P4, !PT ;  /* 0x000000030f0f7210 */ /* 0x004fe200027fe4ff */
[----:B------:R-:W-:-:S04]  /*40ce0*/  IMAD.X R13, R13, 0x1, R3, P5 ;  /* 0x000000010d0d7824 */ /* 0x000fc800028e0603 */
[----:B------:R2:W-:Y:S01]  /*40cf0*/  STL [R1+0x7e8], R15 ;  /* 0x0007e80f01007387 */ /* 0x0005e20000100800 */
[----:B-1----:R-:W-:-:S03]  /*40d00*/  MOV R4, R16 ;  /* 0x0000001000047202 */ /* 0x002fc60000000f00 */
[----:B------:R-:W-:Y:S01]  /*40d10*/  STL [R1+0x82c], R12 ;  /* 0x00082c0c01007387 */ /* 0x000fe20000100800 */
[----:B------:R-:W-:-:S03]  /*40d20*/  IMAD.MOV.U32 R5, RZ, RZ, R17 ;  /* 0x000000ffff057224 */ /* 0x000fc600078e0011 */
[----:B------:R-:W3:Y:S04]  /*40d30*/  LDL.LU R18, [R1+0x774] ;  /* 0x0007740001127983 */ /* 0x000ee80000300800 */
[----:B------:R1:W-:Y:S04]  /*40d40*/  STL [R1+0x828], R13 ;  /* 0x0008280d01007387 */ /* 0x0003e80000100800 */
[----:B----4-:R-:W4:Y:S04]  /*40d50*/  LDL.LU R16, [R1+0x7b4] ;  /* 0x0007b40001107983 */ /* 0x010f280000300800 */
[----:B------:R-:W5:Y:S04]  /*40d60*/  LDL.LU R19, [R1+0x770] ;  /* 0x0007700001137983 */ /* 0x000f680000300800 */
[----:B------:R1:W-:Y:S04]  /*40d70*/  LDGSTS.E [R7+-0x5f100], desc[UR16][R4.64], P2 ;  /* 0xa0f0000004077fae */ /* 0x0003e800091a1010 */
[----:B------:R-:W5:Y:S01]  /*40d80*/  LDL.LU R17, [R1+0x7b0] ;  /* 0x0007b00001117983 */ /* 0x000f620000300800 */
[----:B-1----:R-:W-:Y:S01]  /*40d90*/  MOV R4, R14 ;  /* 0x0000000e00047202 */ /* 0x002fe20000000f00 */
[----:B------:R-:W-:-:S02]  /*40da0*/  IMAD.MOV.U32 R5, RZ, RZ, R15 ;  /* 0x000000ffff057224 */ /* 0x000fc400078e000f */
[----:B--2---:R-:W2:Y:S04]  /*40db0*/  LDL.LU R15, [R1+0x7f0] ;  /* 0x0007f000010f7983 */ /* 0x004ea80000300800 */
[----:B------:R-:W2:Y:S04]  /*40dc0*/  LDL.LU R14, [R1+0x7f4] ;  /* 0x0007f400010e7983 */ /* 0x000ea80000300800 */
[----:B------:R1:W-:Y:S01]  /*40dd0*/  LDGSTS.E [R7+-0x5ed00], desc[UR16][R4.64], P2 ;  /* 0xa130000004077fae */ /* 0x0003e200091a1010 */
[----:B------:R-:W-:Y:S01]  /*40de0*/  IADD3 R8, P4, PT, R8, R80, RZ ;  /* 0x0000005008087210 */ /* 0x000fe20007f9e0ff */
[----:B-1----:R-:W-:Y:S01]  /*40df0*/  IMAD.MOV.U32 R5, RZ, RZ, R13 ;  /* 0x000000ffff057224 */ /* 0x002fe200078e000d */
[----:B------:R-:W-:Y:S01]  /*40e00*/  MOV R4, R12 ;  /* 0x0000000c00047202 */ /* 0x000fe20000000f00 */
[----:B------:R-:W2:Y:S01]  /*40e10*/  LDL.LU R13, [R1+0x830] ;  /* 0x00083000010d7983 */ /* 0x000ea20000300800 */
[----:B------:R-:W-:-:S03]  /*40e20*/  IADD3.X R10, PT, PT, R10, R3, RZ, P4, !PT ;  /* 0x000000030a0a7210 */ /* 0x000fc600027fe4ff */
[----:B------:R-:W2:Y:S01]  /*40e30*/  LDL.LU R12, [R1+0x834] ;  /* 0x00083400010c7983 */ /* 0x000ea20000300800 */
[----:B------:R-:W-:-:S03]  /*40e40*/  IADD3 R9, P5, PT, R9, R80, RZ ;  /* 0x0000005009097210 */ /* 0x000fc60007fbe0ff */
[----:B------:R1:W-:Y:S02]  /*40e50*/  LDGSTS.E [R7+-0x5e900], desc[UR16][R4.64], P2 ;  /* 0xa170000004077fae */ /* 0x0003e400091a1010 */
[----:B------:R-:W-:Y:S02]  /*40e60*/  IMAD.X R11, R11, 0x1, R3, P5 ;  /* 0x000000010b0b7824 */ /* 0x000fe400028e0603 */
[----:B------:R-:W-:Y:S04]  /*40e70*/  STL [R1+0x86c], R8 ;  /* 0x00086c0801007387 */ /* 0x000fe80000100800 */
[----:B------:R1:W-:Y:S02]  /*40e80*/  STL [R1+0x868], R10 ;  /* 0x0008680a01007387 */ /* 0x0003e40000100800 */
[----:B-1----:R-:W-:Y:S01]  /*40e90*/  MOV R4, R8 ;  /* 0x0000000800047202 */ /* 0x002fe20000000f00 */
[----:B------:R-:W-:Y:S01]  /*40ea0*/  IMAD.MOV.U32 R5, RZ, RZ, R10 ;  /* 0x000000ffff057224 */ /* 0x000fe200078e000a */
[----:B------:R-:W-:Y:S04]  /*40eb0*/  STL [R1+0x8ac], R9 ;  /* 0x0008ac0901007387 */ /* 0x000fe80000100800 */
[----:B------:R-:W2:Y:S04]  /*40ec0*/  LDL.LU R10, [R1+0x874] ;  /* 0x00087400010a7983 */ /* 0x000ea80000300800 */
[----:B------:R1:W-:Y:S04]  /*40ed0*/  STL [R1+0x8a8], R11 ;  /* 0x0008a80b01007387 */ /* 0x0003e80000100800 */
[----:B------:R1:W-:Y:S04]  /*40ee0*/  LDGSTS.E [R7+-0x5e500], desc[UR16][R4.64], P2 ;  /* 0xa1b0000004077fae */ /* 0x0003e800091a1010 */
[----:B------:R-:W2:Y:S01]  /*40ef0*/  LDL.LU R8, [R1+0x8b4] ;  /* 0x0008b40001087983 */ /* 0x000ea20000300800 */
[----:B-1----:R-:W-:-:S03]  /*40f00*/  IMAD.MOV.U32 R5, RZ, RZ, R11 ;  /* 0x000000ffff057224 */ /* 0x002fc600078e000b */
[----:B------:R-:W2:Y:S01]  /*40f10*/  LDL.LU R11, [R1+0x870] ;  /* 0x00087000010b7983 */ /* 0x000ea20000300800 */
[----:B------:R-:W-:-:S03]  /*40f20*/  MOV R4, R9 ;  /* 0x0000000900047202 */ /* 0x000fc60000000f00 */
[----:B------:R-:W2:Y:S04]  /*40f30*/  LDL.LU R9, [R1+0x8b0] ;  /* 0x0008b00001097983 */ /* 0x000ea80000300800 */
[----:B------:R1:W-:Y:S01]  /*40f40*/  LDGSTS.E [R7+-0x5e100], desc[UR16][R4.64], P2 ;  /* 0xa1f0000004077fae */ /* 0x0003e200091a1010 */
[----:B------:R-:W-:-:S04]  /*40f50*/  IADD3 R22, P4, PT, R22, R80, RZ ;  /* 0x0000005016167210 */ /* 0x000fc80007f9e0ff */
[----:B------:R-:W-:Y:S01]  /*40f60*/  IADD3.X R23, PT, PT, R23, R3, RZ, P4, !PT ;  /* 0x0000000317177210 */ /* 0x000fe200027fe4ff */
[----:B------:R1:W-:Y:S01]  /*40f70*/  STL [R1+0x6f4], R22 ;  /* 0x0006f41601007387 */ /* 0x0003e20000100800 */
[----:B------:R-:W-:-:S03]  /*40f80*/  IADD3 R20, P5, PT, R20, R80, RZ ;  /* 0x0000005014147210 */ /* 0x000fc60007fbe0ff */
[----:B------:R1:W-:Y:S04]  /*40f90*/  STL [R1+0x6f0], R23 ;  /* 0x0006f01701007387 */ /* 0x0003e80000100800 */
[----:B------:R2:W-:Y:S04]  /*40fa0*/  STL [R1+0x734], R20 ;  /* 0x0007341401007387 */ /* 0x0005e80000100800 */
[----:B------:R-:W2:Y:S01]  /*40fb0*/  LDL R7, [R1+0x96c] ;  /* 0x00096c0001077983 */ /* 0x000ea20000100800 */
[----:B------:R-:W-:Y:S01]  /*40fc0*/  LOP3.LUT R24, R84, 0x70, RZ, 0x3c, !PT ;  /* 0x0000007054187812 */ /* 0x000fe200078e3cff */
[----:B-1----:R-:W-:Y:S01]  /*40fd0*/  IMAD.MOV.U32 R5, RZ, RZ, R23 ;  /* 0x000000ffff057224 */ /* 0x002fe200078e0017 */
[----:B------:R-:W-:-:S02]  /*40fe0*/  MOV R4, R22 ;  /* 0x0000001600047202 */ /* 0x000fc40000000f00 */
[----:B------:R-:W-:Y:S01]  /*40ff0*/  IADD3 R6, PT, PT, R24, 0x100000, R6 ;  /* 0x0010000018067810 */ /* 0x000fe20007ffe006 */
[----:B------:R-:W-:-:S04]  /*41000*/  IMAD.X R21, R21, 0x1, R3, P5 ;  /* 0x0000000115157824 */ /* 0x000fc800028e0603 */
[----:B------:R1:W-:Y:S02]  /*41010*/  LDGSTS.E [R6+-0x5fc80], desc[UR16][R4.64], P2 ;  /* 0xa038000004067fae */ /* 0x0003e400091a1010 */
[----:B-1----:R-:W-:Y:S01]  /*41020*/  MOV R4, R20 ;  /* 0x0000001400047202 */ /* 0x002fe20000000f00 */
[----:B------:R-:W-:-:S05]  /*41030*/  IMAD.MOV.U32 R5, RZ, RZ, R21 ;  /* 0x000000ffff057224 */ /* 0x000fca00078e0015 */
[----:B------:R1:W-:Y:S01]  /*41040*/  LDGSTS.E [R6+-0x5f880], desc[UR16][R4.64], P2 ;  /* 0xa078000004067fae */ /* 0x0003e200091a1010 */
[----:B---3--:R-:W-:-:S04]  /*41050*/  IADD3 R18, P4, PT, R18, R80, RZ ;  /* 0x0000005012127210 */ /* 0x008fc80007f9e0ff */
[----:B-1----:R-:W-:Y:S02]  /*41060*/  MOV R4, R18 ;  /* 0x0000001200047202 */ /* 0x002fe40000000f00 */
[----:B----4-:R-:W-:Y:S02]  /*41070*/  IADD3 R16, P5, PT, R16, R80, RZ ;  /* 0x0000005010107210 */ /* 0x010fe40007fbe0ff */
[----:B-----5:R-:W-:-:S05]  /*41080*/  IADD3.X R19, PT, PT, R19, R3, RZ, P4, !PT ;  /* 0x0000000313137210 */ /* 0x020fca00027fe4ff */
[----:B------:R-:W-:Y:S02]  /*41090*/  IMAD.MOV.U32 R5, RZ, RZ, R19 ;  /* 0x000000ffff057224 */ /* 0x000fe400078e0013 */
[----:B------:R-:W-:-:S03]  /*410a0*/  IMAD.X R17, R17, 0x1, R3, P5 ;  /* 0x0000000111117824 */ /* 0x000fc600028e0603 */
[----:B------:R1:W-:Y:S01]  /*410b0*/  LDGSTS.E [R6+-0x5f480], desc[UR16][R4.64], P2 ;  /* 0xa0b8000004067fae */ /* 0x0003e200091a1010 */
[----:B--2---:R-:W-:Y:S01]  /*410c0*/  IADD3 R14, P4, PT, R14, R80, RZ ;  /* 0x000000500e0e7210 */ /* 0x004fe20007f9e0ff */
[----:B-1----:R-:W-:Y:S01]  /*410d0*/  IMAD.MOV.U32 R5, RZ, RZ, R17 ;  /* 0x000000ffff057224 */ /* 0x002fe200078e0011 */
[----:B------:R-:W-:Y:S02]  /*410e0*/  MOV R4, R16 ;  /* 0x0000001000047202 */ /* 0x000fe40000000f00 */
[----:B------:R-:W-:-:S03]  /*410f0*/  IADD3.X R15, PT, PT, R15, R3, RZ, P4, !PT ;  /* 0x000000030f0f7210 */ /* 0x000fc600027fe4ff */
[----:B------:R1:W-:Y:S04]  /*41100*/  LDGSTS.E [R6+-0x5f080], desc[UR16][R4.64], P2 ;  /* 0xa0f8000004067fae */ /* 0x0003e800091a1010 */
[----:B------:R2:W-:Y:S01]  /*41110*/  STL [R1+0x730], R21 ;  /* 0x0007301501007387 */ /* 0x0005e20000100800 */
[----:B-1----:R-:W-:Y:S01]  /*41120*/  MOV R4, R14 ;  /* 0x0000000e00047202 */ /* 0x002fe20000000f00 */
[----:B------:R-:W-:Y:S01]  /*41130*/  IMAD.MOV.U32 R5, RZ, RZ, R15 ;  /* 0x000000ffff057224 */ /* 0x000fe200078e000f */
[----:B------:R-:W-:-:S04]  /*41140*/  IADD3 R12, P5, PT, R12, R80, RZ ;  /* 0x000000500c0c7210 */ /* 0x000fc80007fbe0ff */
[----:B------:R1:W-:Y:S01]  /*41150*/  LDGSTS.E [R6+-0x5ec80], desc[UR16][R4.64], P2 ;  /* 0xa138000004067fae */ /* 0x0003e200091a1010 */
[----:B------:R-:W-:-:S03]  /*41160*/  IMAD.X R13, R13, 0x1, R3, P5 ;  /* 0x000000010d0d7824 */ /* 0x000fc600028e0603 */
[----:B------:R2:W-:Y:S04]  /*41170*/  STL [R1+0x774], R18 ;  /* 0x0007741201007387 */ /* 0x0005e80000100800 */
[----:B------:R2:W-:Y:S01]  /*41180*/  STL [R1+0x770], R19 ;  /* 0x0007701301007387 */ /* 0x0005e20000100800 */
[----:B-1----:R-:W-:Y:S01]  /*41190*/  MOV R4, R12 ;  /* 0x0000000c00047202 */ /* 0x002fe20000000f00 */
[----:B------:R-:W-:Y:S01]  /*411a0*/  IMAD.MOV.U32 R5, RZ, RZ, R13 ;  /* 0x000000ffff057224 */ /* 0x000fe200078e000d */
[-C--:B------:R-:W-:Y:S01]  /*411b0*/  IADD3 R10, P4, PT, R10, R80.reuse, RZ ;  /* 0x000000500a0a7210 */ /* 0x080fe20007f9e0ff */
[----:B------:R2:W-:Y:S04]  /*411c0*/  STL [R1+0x7b4], R16 ;  /* 0x0007b41001007387 */ /* 0x0005e80000100800 */
[----:B------:R2:W-:Y:S04]  /*411d0*/  STL [R1+0x7b0], R17 ;  /* 0x0007b01101007387 */ /* 0x0005e80000100800 */
[----:B------:R1:W-:Y:S01]  /*411e0*/  LDGSTS.E [R6+-0x5e880], desc[UR16][R4.64], P2 ;  /* 0xa178000004067fae */ /* 0x0003e200091a1010 */
[----:B------:R-:W-:-:S03]  /*411f0*/  IADD3 R8, P5, PT, R8, R80, RZ ;  /* 0x0000005008087210 */ /* 0x000fc60007fbe0ff */
[----:B------:R2:W-:Y:S01]  /*41200*/  STL [R1+0x7f4], R14 ;  /* 0x0007f40e01007387 */ /* 0x0005e20000100800 */
[----:B------:R-:W-:-:S03]  /*41210*/  IADD3.X R11, PT, PT, R11, R3, RZ, P4, !PT ;  /* 0x000000030b0b7210 */ /* 0x000fc600027fe4ff */
[----:B------:R2:W-:Y:S01]  /*41220*/  STL [R1+0x7f0], R15 ;  /* 0x0007f00f01007387 */ /* 0x0005e20000100800 */
[----:B-1----:R-:W-:Y:S01]  /*41230*/  MOV R4, R10 ;  /* 0x0000000a00047202 */ /* 0x002fe20000000f00 */
[----:B------:R-:W-:Y:S02]  /*41240*/  IMAD.MOV.U32 R5, RZ, RZ, R11 ;  /* 0x000000ffff057224 */ /* 0x000fe400078e000b */
[----:B------:R2:W-:Y:S01]  /*41250*/  STL [R1+0x834], R12 ;  /* 0x0008340c01007387 */ /* 0x0005e20000100800 */
[----:B------:R-:W-:-:S03]  /*41260*/  IMAD.X R9, R9, 0x1, R3, P5 ;  /* 0x0000000109097824 */ /* 0x000fc600028e0603 */
[----:B------:R2:W-:Y:S04]  /*41270*/  STL [R1+0x830], R13 ;  /* 0x0008300d01007387 */ /* 0x0005e80000100800 */
[----:B------:R2:W-:Y:S04]  /*41280*/  STL [R1+0x874], R10 ;  /* 0x0008740a01007387 */ /* 0x0005e80000100800 */
[----:B------:R2:W-:Y:S04]  /*41290*/  STL [R1+0x870], R11 ;  /* 0x0008700b01007387 */ /* 0x0005e80000100800 */
[----:B------:R1:W-:Y:S04]  /*412a0*/  LDGSTS.E [R6+-0x5e480], desc[UR16][R4.64], P2 ;  /* 0xa1b8000004067fae */ /* 0x0003e800091a1010 */
[----:B------:R2:W-:Y:S04]  /*412b0*/  STL [R1+0x8b4], R8 ;  /* 0x0008b40801007387 */ /* 0x0005e80000100800 */
[----:B------:R2:W-:Y:S01]  /*412c0*/  STL [R1+0x8b0], R9 ;  /* 0x0008b00901007387 */ /* 0x0005e20000100800 */
[----:B-1----:R-:W-:Y:S01]  /*412d0*/  MOV R4, R8 ;  /* 0x0000000800047202 */ /* 0x002fe20000000f00 */
[----:B------:R-:W-:Y:S01]  /*412e0*/  IMAD.MOV.U32 R5, RZ, RZ, R9 ;  /* 0x000000ffff057224 */ /* 0x000fe200078e0009 */
[----:B------:R-:W-:-:S04]  /*412f0*/  UIADD3 UR13, UPT, UPT, UR13, 0x1, URZ ;  /* 0x000000010d0d7890 */ /* 0x000fc8000fffe0ff */
[----:B------:R1:W-:Y:S01]  /*41300*/  LDGSTS.E [R6+-0x5e080], desc[UR16][R4.64], P2 ;  /* 0xa1f8000004067fae */ /* 0x0003e200091a1010 */
[----:B------:R-:W-:-:S03]  /*41310*/  UISETP.GT.AND UP1, UPT, UR13, 0x1, UPT ;  /* 0x000000010d00788c */ /* 0x000fc6000bf24270 */
[----:B------:R-:W0:Y:S01]  /*41320*/  LDGDEPBAR ;  /* 0x00000000000079af */ /* 0x000e220000000000 */
[----:B------:R-:W-:Y:S02]  /*41330*/  USEL UR9, URZ, 0x1, !UP1 ;  /* 0x00000001ff097887 */ /* 0x000fe4000c800000 */
[----:B------:R-:W-:Y:S02]  /*41340*/  USEL UR13, UR13, URZ, !UP1 ;  /* 0x000000ff0d0d7287 */ /* 0x000fe4000c800000 */
[----:B------:R-:W-:Y:S02]  /*41350*/  ULOP3.LUT UR9, UR4, UR9, URZ, 0x3c, !UPT ;  /* 0x0000000904097292 */ /* 0x000fe4000f8e3cff */
[----:B-1----:R-:W-:Y:S01]  /*41360*/  IMAD.U32 R4, RZ, RZ, UR4 ;  /* 0x00000004ff047e24 */ /* 0x002fe2000f8e00ff */
[C---:B------:R-:W-:Y:S02]  /*41370*/  ISETP.NE.U32.AND P2, PT, R82.reuse, R7, PT ;  /* 0x000000075200720c */ /* 0x040fe40003f45070 */
[----:B------:R-:W-:-:S11]  /*41380*/  IADD3 R82, PT, PT, R82, 0x1, RZ ;  /* 0x0000000152527810 */ /* 0x000fd60007ffe0ff */
[----:B--2---:R-:W-:Y:S05]  /*41390*/  @P2 BRA `(.L_x_12) ;  /* 0xffffff0c00782947 */ /* 0x004fea000383ffff */
.L_x_9:
[----:B------:R-:W2:Y:S01]  /*413a0*/  LDC R3, c[0x0][0x3b4] ;  /* 0x0000ed00ff037b82 */ /* 0x000ea20000000800 */
[----:B------:R-:W3:Y:S01]  /*413b0*/  LDCU UR5, c[0x0][0x3b8] ;  /* 0x00007700ff0577ac */ /* 0x000ee20008000800 */
[----:B------:R-:W4:Y:S01]  /*413c0*/  LDCU.128 UR12, c[0x0][0x390] ;  /* 0x00007200ff0c77ac */ /* 0x000f220008000c00 */
[----:B------:R-:W-:Y:S05]  /*413d0*/  @!P0 BRA `(.L_x_13) ;  /* 0x0000000000108947 */ /* 0x000fea0003800000 */
[----:B------:R-:W-:-:S06]  /*413e0*/  USHF.L.U32 UR4, UR4, 0x1f, URZ ;  /* 0x0000001f04047899 */ /* 0x000fcc00080006ff */
[----:B------:R-:W-:-:S04]  /*413f0*/  MOV R0, UR4 ;  /* 0x0000000400007c02 */ /* 0x000fc80008000f00 */
[----:B------:R-:W5:Y:S02]  /*41400*/  SYNCS.PHASECHK.TRANS64.TRYWAIT P0, [UR8], R0 ;  /* 0x00000000ff0075a7 */ /* 0x000f640008001108 */
[----:B-----5:R-:W-:Y:S05]  /*41410*/  @!P0 BRA `(.L_x_14) ;  /* 0x0000002400f88947 */ /* 0x020fea0003800000 */
.L_x_13:
[----:B------:R-:W5:Y:S01]  /*41420*/  LDL.LU R146, [R1+0x964] ;  /* 0x0009640001927983 */ /* 0x000f620000300800 */
[----:B------:R-:W-:-:S04]  /*41430*/  DEPBAR.LE SB0, 0x0 ;  /* 0x000080000000791a */ /* 0x000fc80000000000 */
[----:B----4-:R-:W4:Y:S01]  /*41440*/  LDL.LU R144, [R1+0x968] ;  /* 0x0009680001907983 */ /* 0x010f220000300800 */
[C---:B------:R-:W-:Y:S01]  /*41450*/  VIADD R2, R132.reuse, 0x1 ;  /* 0x0000000184027836 */ /* 0x040fe20000000000 */
[----:B------:R-:W-:Y:S01]  /*41460*/  BAR.SYNC.DEFER_BLOCKING 0x0 ;  /* 0x0000000000007b1d */ /* 0x000fe20000010000 */
[----:B---3--:R-:W-:-:S03]  /*41470*/  IMAD R139, R132, UR5, RZ ;  /* 0x00000005848b7c24 */ /* 0x008fc6000f8e02ff */
[----:B------:R-:W-:Y:S01]  /*41480*/  ISETP.GE.AND P4, PT, R2, UR15, PT ;  /* 0x0000000f02007c0c */ /* 0x000fe2000bf86270 */
[C---:B------:R-:W-:Y:S01]  /*41490*/  VIADD R133, R132.reuse, 0x3 ;  /* 0x0000000384857836 */ /* 0x040fe20000000000 */
[C---:B------:R-:W-:Y:S02]  /*414a0*/  IADD3 R2, PT, PT, R132.reuse, 0x2, RZ ;  /* 0x0000000284027810 */ /* 0x040fe40007ffe0ff */
[C---:B------:R-:W-:Y:S02]  /*414b0*/  ISETP.GE.AND P6, PT, R132.reuse, UR15, PT ;  /* 0x0000000f84007c0c */ /* 0x040fe4000bfc6270 */
[----:B------:R-:W-:Y:S01]  /*414c0*/  ISETP.GE.AND P1, PT, R133, UR15, PT ;  /* 0x0000000f85007c0c */ /* 0x000fe2000bf26270 */
[----:B------:R-:W-:Y:S01]  /*414d0*/  VIADD R133, R132, 0x4 ;  /* 0x0000000484857836 */ /* 0x000fe20000000000 */
[----:B------:R-:W3:Y:S02]  /*414e0*/  @!P3 SYNCS.CCTL.IV [UR7+0xd0000] ;  /* 0x0d000000ff00b9b1 */ /* 0x000ee40008000007 */
[----:B---3--:R-:W-:Y:S06]  /*414f0*/  BAR.SYNC.DEFER_BLOCKING 0x0 ;  /* 0x0000000000007b1d */ /* 0x008fec0000010000 */
[----:B-1----:R-:W1:Y:S01]  /*41500*/  LDTM.x128 R4, tmem[UR11] ;  /* 0x0000000b000479ee */ /* 0x002e6200083c0000 */
[----:B------:R-:W3:Y:S01]  /*41510*/  @!P3 SYNCS.CCTL.IV [UR7+0xd0008] ;  /* 0x0d000800ff00b9b1 */ /* 0x000ee20008000007 */
[----:B------:R-:W-:Y:S01]  /*41520*/  NOP ;  /* 0x0000000000007918 */ /* 0x000fe20000000000 */
[----:B------:R-:W-:-:S02]  /*41530*/  ISETP.GE.AND P3, PT, R133, UR15, PT ;  /* 0x0000000f85007c0c */ /* 0x000fc4000bf66270 */
[----:B------:R-:W-:Y:S01]  /*41540*/  IADD3 R133, PT, PT, R139, UR5, RZ ;  /* 0x000000058b857c10 */ /* 0x000fe2000fffe0ff */
[C---:B--2--5:R-:W-:Y:S01]  /*41550*/  IMAD R0, R146.reuse, R3, RZ ;  /* 0x0000000392007224 */ /* 0x064fe200078e02ff */
[----:B------:R-:W-:-:S04]  /*41560*/  ISETP.GE.AND P2, PT, R146, UR14, PT ;  /* 0x0000000e92007c0c */ /* 0x000fc8000bf46270 */
[----:B------:R-:W-:Y:S02]  /*41570*/  LEA R134, P0, R0, UR12, 0x2 ;  /* 0x0000000c00867c11 */ /* 0x000fe4000f8010ff */
[----:B------:R-:W-:Y:S02]  /*41580*/  ISETP.LT.AND P2, PT, R132, UR15, !P2 ;  /* 0x0000000f84007c0c */ /* 0x000fe4000d741270 */
[----:B------:R-:W-:Y:S02]  /*41590*/  LEA.HI.X.SX32 R135, R0, UR13, 0x2, P0 ;  /* 0x0000000d00877c11 */ /* 0x000fe400080f16ff */
[----:B------:R-:W-:Y:S02]  /*415a0*/  LEA R0, R3, R0, 0x7 ;  /* 0x0000000003007211 */ /* 0x000fe400078e38ff */
[----:B------:R-:W-:Y:S01]  /*415b0*/  ISETP.GE.AND P0, PT, R2, UR15, PT ;  /* 0x0000000f02007c0c */ /* 0x000fe2000bf06270 */
[----:B------:R-:W-:Y:S01]  /*415c0*/  IMAD.WIDE R136, R139, 0x4, R134 ;  /* 0x000000048b887825 */ /* 0x000fe200078e0286 */
[----:B------:R-:W-:-:S04]  /*415d0*/  LEA R2, P5, R0, UR12, 0x2 ;  /* 0x0000000c00027c11 */ /* 0x000fc8000f8a10ff */
[----:B------:R-:W-:Y:S01]  /*415e0*/  LEA.HI.X.SX32 R3, R0, UR13, 0x2, P5 ;  /* 0x0000000d00037c11 */ /* 0x000fe2000a8f16ff */
[----:B-1----:R1:W-:Y:S01]  /*415f0*/  @P2 STG.E desc[UR16][R136.64], R4 ;  /* 0x0000000488002986 */ /* 0x0023e2000c101910 */
[----:B----4-:R-:W-:Y:S01]  /*41600*/  ISETP.LT.AND P2, PT, R144, UR14, !P6 ;  /* 0x0000000e90007c0c */ /* 0x010fe2000f741270 */
[----:B------:R-:W-:Y:S01]  /*41610*/  VIADD R0, R132, 0x5 ;  /* 0x0000000584007836 */ /* 0x000fe20000000000 */
[----:B------:R-:W-:Y:S01]  /*41620*/  ISETP.LT.AND P6, PT, R146, UR14, !P4 ;  /* 0x0000000e92007c0c */ /* 0x000fe2000e7c1270 */
[--C-:B------:R-:W-:Y:S01]  /*41630*/  IMAD.WIDE R138, R139, 0x4, R2.reuse ;  /* 0x000000048b8a7825 */ /* 0x100fe200078e0202 */
[----:B------:R-:W-:Y:S02]  /*41640*/  ISETP.LT.AND P4, PT, R144, UR14, !P4 ;  /* 0x0000000e90007c0c */ /* 0x000fe4000e781270 */
[----:B------:R-:W-:Y:S01]  /*41650*/  ISETP.LT.AND P5, PT, R146, UR14, !P0 ;  /* 0x0000000e92007c0c */ /* 0x000fe2000c7a1270 */
[----:B------:R-:W-:Y:S01]  /*41660*/  IMAD.WIDE R140, R133, 0x4, R2 ;  /* 0x00000004858c7825 */ /* 0x000fe200078e0202 */
[----:B------:R-:W-:-:S03]  /*41670*/  ISETP.LT.AND P0, PT, R144, UR14, !P0 ;  /* 0x0000000e90007c0c */ /* 0x000fc6000c701270 */
[C-C-:B-1----:R-:W-:Y:S01]  /*41680*/  IMAD.WIDE R136, R133.reuse, 0x4, R134.reuse ;  /* 0x0000000485887825 */ /* 0x142fe200078e0286 */
[----:B------:R-:W-:Y:S01]  /*41690*/  IADD3 R133, PT, PT, R133, UR5, RZ ;  /* 0x0000000585857c10 */ /* 0x000fe2000fffe0ff */
[----:B------:R1:W-:Y:S01]  /*416a0*/  @P2 STG.E desc[UR16][R138.64], R68 ;  /* 0x000000448a002986 */ /* 0x0003e2000c101910 */
[----:B------:R-:W-:Y:S01]  /*416b0*/  ISETP.GE.AND P2, PT, R0, UR15, PT ;  /* 0x0000000f00007c0c */ /* 0x000fe2000bf46270 */
[----:B------:R-:W-:Y:S01]  /*416c0*/  VIADD R0, R132, 0x6 ;  /* 0x0000000684007836 */ /* 0x000fe20000000000 */
[C---:B------:R-:W-:Y:S01]  /*416d0*/  IADD3 R145, PT, PT, R133.reuse, UR5, RZ ;  /* 0x0000000585917c10 */ /* 0x040fe2000fffe0ff */
[----:B------:R2:W-:Y:S01]  /*416e0*/  @P6 STG.E desc[UR16][R136.64], R5 ;  /* 0x0000000588006986 */ /* 0x0005e2000c101910 */
[----:B------:R-:W-:Y:S01]  /*416f0*/  ISETP.LT.AND P6, PT, R146, UR14, !P1 ;  /* 0x0000000e92007c0c */ /* 0x000fe2000cfc1270 */
[----:B------:R-:W-:Y:S01]  /*41700*/  IMAD.WIDE R142, R133, 0x4, R134 ;  /* 0x00000004858e7825 */ /* 0x000fe200078e0286 */
[----:B------:R-:W-:Y:S01]  /*41710*/  ISETP.LT.AND P1, PT, R144, UR14, !P1 ;  /* 0x0000000e90007c0c */ /* 0x000fe2000cf21270 */
[----:B------:R4:W-:Y:S01]  /*41720*/  @P4 STG.E desc[UR16][R140.64], R69 ;  /* 0x000000458c004986 */ /* 0x0009e2000c101910 */
[----:B------:R-:W-:Y:S01]  /*41730*/  ISETP.GE.AND P4, PT, R0, UR15, PT ;  /* 0x0000000f00007c0c */ /* 0x000fe2000bf86270 */
[----:B------:R-:W-:-:S02]  /*41740*/  VIADD R0, R132, 0x7 ;  /* 0x0000000784007836 */ /* 0x000fc40000000000 */
[----:B-1----:R-:W-:Y:S01]  /*41750*/  IMAD.WIDE R138, R133, 0x4, R2 ;  /* 0x00000004858a7825 */ /* 0x002fe200078e0202 */
[----:B------:R-:W-:Y:S01]  /*41760*/  @P5 STG.E desc[UR16][R142.64], R6 ;  /* 0x000000068e005986 */ /* 0x000fe2000c101910 */
[----:B------:R-:W-:Y:S02]  /*41770*/  ISETP.LT.AND P5, PT, R146, UR14, !P3 ;  /* 0x0000000e92007c0c */ /* 0x000fe4000dfa1270 */
[C---:B--2---:R-:W-:Y:S01]  /*41780*/  IMAD.WIDE R4, R145.reuse, 0x4, R134 ;  /* 0x0000000491047825 */ /* 0x044fe200078e0286 */
[----:B------:R1:W-:Y:S01]  /*41790*/  @P0 STG.E desc[UR16][R138.64], R70 ;  /* 0x000000468a000986 */ /* 0x0003e2000c101910 */
[----:B------:R-:W-:Y:S02]  /*417a0*/  ISETP.LT.AND P3, PT, R144, UR14, !P3 ;  /* 0x0000000e90007c0c */ /* 0x000fe4000df61270 */
[C---:B----4-:R-:W-:Y:S01]  /*417b0*/  IMAD.WIDE R68, R145.reuse, 0x4, R2 ;  /* 0x0000000491447825 */ /* 0x050fe200078e0202 */
[----:B------:R-:W-:Y:S01]  /*417c0*/  IADD3 R145, PT, PT, R145, UR5, RZ ;  /* 0x0000000591917c10 */ /* 0x000fe2000fffe0ff */
[----:B------:R2:W-:Y:S01]  /*417d0*/  @P6 STG.E desc[UR16][R4.64], R7 ;  /* 0x0000000704006986 */ /* 0x0005e2000c101910 */
[----:B------:R-:W-:-:S02]  /*417e0*/  ISETP.LT.AND P6, PT, R146, UR14, !P2 ;  /* 0x0000000e92007c0c */ /* 0x000fc4000d7c1270 */
[C---:B------:R-:W-:Y:S01]  /*417f0*/  IADD3 R133, PT, PT, R145.reuse, UR5, RZ ;  /* 0x0000000591857c10 */ /* 0x040fe2000fffe0ff */
[C---:B------:R-:W-:Y:S01]  /*41800*/  IMAD.WIDE R136, R145.reuse, 0x4, R134 ;  /* 0x0000000491887825 */ /* 0x040fe200078e0286 */
[----:B------:R-:W-:Y:S01]  /*41810*/  ISETP.GE.AND P0, PT, R0, UR15, PT ;  /* 0x0000000f00007c0c */ /* 0x000fe2000bf06270 */
[----:B------:R4:W-:Y:S01]  /*41820*/  @P1 STG.E desc[UR16][R68.64], R71 ;  /* 0x0000004744001986 */ /* 0x0009e2000c101910 */
[----:B------:R-:W-:Y:S01]  /*41830*/  ISETP.LT.AND P2, PT, R144, UR14, !P2 ;  /* 0x0000000e90007c0c */ /* 0x000fe2000d741270 */
[----:B-1----:R-:W-:Y:S02]  /*41840*/  IMAD.WIDE R138, R145, 0x4, R2 ;  /* 0x00000004918a7825 */ /* 0x002fe400078e0202 */
[----:B------:R-:W-:Y:S01]  /*41850*/  @P5 STG.E desc[UR16][R136.64], R8 ;  /* 0x0000000888005986 */ /* 0x000fe2000c101910 */
[----:B------:R-:W-:Y:S01]  /*41860*/  ISETP.LT.AND P5, PT, R146, UR14, !P4 ;  /* 0x0000000e92007c0c */ /* 0x000fe2000e7a1270 */
[C---:B--2---:R-:W-:Y:S01]  /*41870*/  IMAD.WIDE R4, R133.reuse, 0x4, R134 ;  /* 0x0000000485047825 */ /* 0x044fe200078e0286 */
[----:B------:R-:W-:Y:S01]  /*41880*/  ISETP.LT.AND P4, PT, R144, UR14, !P4 ;  /* 0x0000000e90007c0c */ /* 0x000fe2000e781270 */
[----:B------:R-:W-:Y:S02]  /*41890*/  @P3 STG.E desc[UR16][R138.64], R72 ;  /* 0x000000488a003986 */ /* 0x000fe4000c101910 */
[----:B------:R-:W-:Y:S01]  /*418a0*/  VIADD R0, R132, 0x8 ;  /* 0x0000000884007836 */ /* 0x000fe20000000000 */
[C---:B----4-:R-:W-:Y:S01]  /*418b0*/  IADD3 R71, PT, PT, R133.reuse, UR5, RZ ;  /* 0x0000000585477c10 */ /* 0x050fe2000fffe0ff */
[----:B------:R1:W-:Y:S01]  /*418c0*/  @P6 STG.E desc[UR16][R4.64], R9 ;  /* 0x0000000904006986 */ /* 0x0003e2000c101910 */
[----:B------:R-:W-:Y:S01]  /*418d0*/  ISETP.LT.AND P6, PT, R146, UR14, !P0 ;  /* 0x0000000e92007c0c */ /* 0x000fe2000c7c1270 */
[----:B------:R-:W-:Y:S01]  /*418e0*/  IMAD.WIDE R6, R133, 0x4, R2 ;  /* 0x0000000485067825 */ /* 0x000fe200078e0202 */
[----:B------:R-:W-:-:S02]  /*418f0*/  IADD3 R133, PT, PT, R71, UR5, RZ ;  /* 0x0000000547857c10 */ /* 0x000fc4000fffe0ff */
[----:B------:R-:W-:Y:S01]  /*41900*/  ISETP.GE.AND P1, PT, R0, UR15, PT ;  /* 0x0000000f00007c0c */ /* 0x000fe2000bf26270 */
[----:B------:R-:W-:Y:S01]  /*41910*/  VIADD R0, R132, 0x9 ;  /* 0x0000000984007836 */ /* 0x000fe20000000000 */
[----:B------:R2:W-:Y:S01]  /*41920*/  @P2 STG.E desc[UR16][R6.64], R73 ;  /* 0x0000004906002986 */ /* 0x0005e2000c101910 */
[C---:B------:R-:W-:Y:S01]  /*41930*/  IMAD.WIDE R68, R71.reuse, 0x4, R134 ;  /* 0x0000000447447825 */ /* 0x040fe200078e0286 */
[----:B------:R-:W-:Y:S02]  /*41940*/  ISETP.LT.AND P0, PT, R144, UR14, !P0 ;  /* 0x0000000e90007c0c */ /* 0x000fe4000c701270 */
[----:B------:R-:W-:Y:S01]  /*41950*/  ISETP.GE.AND P3, PT, R0, UR15, PT ;  /* 0x0000000f00007c0c */ /* 0x000fe2000bf66270 */
[----:B------:R-:W-:Y:S01]  /*41960*/  IMAD.WIDE R70, R71, 0x4, R2 ;  /* 0x0000000447467825 */ /* 0x000fe200078e0202 */
[----:B------:R-:W-:Y:S01]  /*41970*/  @P5 STG.E desc[UR16][R68.64], R10 ;  /* 0x0000000a44005986 */ /* 0x000fe2000c101910 */
[----:B------:R-:W-:Y:S02]  /*41980*/  ISETP.LT.AND P5, PT, R146, UR14, !P1 ;  /* 0x0000000e92007c0c */ /* 0x000fe4000cfa1270 */
[----:B-1----:R-:W-:Y:S01]  /*41990*/  IMAD.WIDE R4, R133, 0x4, R134 ;  /* 0x0000000485047825 */ /* 0x002fe200078e0286 */
[----:B------:R1:W-:Y:S01]  /*419a0*/  @P4 STG.E desc[UR16][R70.64], R74 ;  /* 0x0000004a46004986 */ /* 0x0003e2000c101910 */
[----:B------:R-:W-:-:S02]  /*419b0*/  ISETP.LT.AND P1, PT, R144, UR14, !P1 ;  /* 0x0000000e90007c0c */ /* 0x000fc4000cf21270 */
[C---:B--2---:R-:W-:Y:S01]  /*419c0*/  IMAD.WIDE R6, R133.reuse, 0x4, R2 ;  /* 0x0000000485067825 */ /* 0x044fe200078e0202 */
[----:B------:R-:W-:Y:S01]  /*419d0*/  IADD3 R133, PT, PT, R133, UR5, RZ ;  /* 0x0000000585857c10 */ /* 0x000fe2000fffe0ff */
[----:B------:R2:W-:Y:S01]  /*419e0*/  @P6 STG.E desc[UR16][R4.64], R11 ;  /* 0x0000000b04006986 */ /* 0x0005e2000c101910 */
[----:B------:R-:W-:Y:S01]  /*419f0*/  ISETP.LT.AND P6, PT, R146, UR14, !P3 ;  /* 0x0000000e92007c0c */ /* 0x000fe2000dfc1270 */
[----:B------:R-:W-:Y:S01]  /*41a00*/  VIADD R0, R132, 0xa ;  /* 0x0000000a84007836 */ /* 0x000fe20000000000 */
[----:B------:R-:W-:Y:S01]  /*41a10*/  ISETP.LT.AND P3, PT, R144, UR14, !P3 ;  /* 0x0000000e90007c0c */ /* 0x000fe2000df61270 */
[C---:B------:R-:W-:Y:S01]  /*41a20*/  IMAD.WIDE R8, R133.reuse, 0x4, R134 ;  /* 0x0000000485087825 */ /* 0x040fe200078e0286 */
[----:B------:R4:W-:Y:S01]  /*41a30*/  @P0 STG.E desc[UR16][R6.64], R75 ;  /* 0x0000004b06000986 */ /* 0x0009e2000c101910 */
[C---:B-1----:R-:W-:Y:S02]  /*41a40*/  IADD3 R71, PT, PT, R133.reuse, UR5, RZ ;  /* 0x0000000585477c10 */ /* 0x042fe4000fffe0ff */
[----:B------:R-:W-:Y:S01]  /*41a50*/  IMAD.WIDE R68, R133, 0x4, R2 ;  /* 0x0000000485447825 */ /* 0x000fe200078e0202 */
[----:B------:R-:W-:Y:S01]  /*41a60*/  ISETP.GE.AND P2, PT, R0, UR15, PT ;  /* 0x0000000f00007c0c */ /* 0x000fe2000bf46270 */
[----:B------:R-:W-:Y:S02]  /*41a70*/  @P5 STG.E desc[UR16][R8.64], R12 ;  /* 0x0000000c08005986 */ /* 0x000fe4000c101910 */
[----:B------:R-:W-:Y:S01]  /*41a80*/  VIADD R0, R132, 0xb ;  /* 0x0000000b84007836 */ /* 0x000fe20000000000 */
[----:B------:R-:W-:Y:S01]  /*41a90*/  ISETP.LT.AND P5, PT, R146, UR14, !P2 ;  /* 0x0000000e92007c0c */ /* 0x000fe2000d7a1270 */
[C---:B--2---:R-:W-:Y:S01]  /*41aa0*/  IMAD.WIDE R4, R71.reuse, 0x4, R134 ;  /* 0x0000000447047825 */ /* 0x044fe200078e0286 */
[----:B------:R1:W-:Y:S01]  /*41ab0*/  @P1 STG.E desc[UR16][R68.64], R76 ;  /* 0x0000004c44001986 */ /* 0x0003e2000c101910 */
[----:B------:R-:W-:-:S02]  /*41ac0*/  IADD3 R11, PT, PT, R71, UR5, RZ ;  /* 0x00000005470b7c10 */ /* 0x000fc4000fffe0ff */
[----:B------:R-:W-:Y:S01]  /*41ad0*/  ISETP.GE.AND P4, PT, R0, UR15, PT ;  /* 0x0000000f00007c0c */ /* 0x000fe2000bf86270 */
[----:B------:R-:W-:Y:S01]  /*41ae0*/  VIADD R0, R132, 0xc ;  /* 0x0000000c84007836 */ /* 0x000fe20000000000 */
[----:B------:R2:W-:Y:S01]  /*41af0*/  @P6 STG.E desc[UR16][R4.64], R13 ;  /* 0x0000000d04006986 */ /* 0x0005e2000c101910 */
[----:B------:R-:W-:Y:S01]  /*41b00*/  ISETP.LT.AND P2, PT, R144, UR14, !P2 ;  /* 0x0000000e90007c0c */ /* 0x000fe2000d741270 */
[----:B----4-:R-:W-:Y:S01]  /*41b10*/  IMAD.WIDE R6, R71, 0x4, R2 ;  /* 0x0000000447067825 */ /* 0x010fe200078e0202 */
[----:B------:R-:W-:Y:S02]  /*41b20*/  ISETP.LT.AND P6, PT, R146, UR14, !P4 ;  /* 0x0000000e92007c0c */ /* 0x000fe4000e7c1270 */
[----:B------:R-:W-:Y:S01]  /*41b30*/  ISETP.GE.AND P0, PT, R0, UR15, PT ;  /* 0x0000000f00007c0c */ /* 0x000fe2000bf06270 */
[----:B------:R-:W-:Y:S01]  /*41b40*/  VIADD R0, R132, 0xd ;  /* 0x0000000d84007836 */ /* 0x000fe20000000000 */
[C---:B-1----:R-:W-:Y:S01]  /*41b50*/  IADD3 R69, PT, PT, R11.reuse, UR5, RZ ;  /* 0x000000050b457c10 */ /* 0x042fe2000fffe0ff */
[----:B------:R-:W-:Y:S01]  /*41b60*/  IMAD.WIDE R8, R11, 0x4, R134 ;  /* 0x000000040b087825 */ /* 0x000fe200078e0286 */
[----:B------:R1:W-:Y:S01]  /*41b70*/  @P3 STG.E desc[UR16][R6.64], R77 ;  /* 0x0000004d06003986 */ /* 0x0003e2000c101910 */
[----:B------:R-:W-:-:S02]  /*41b80*/  ISETP.LT.AND P4, PT, R144, UR14, !P4 ;  /* 0x0000000e90007c0c */ /* 0x000fc4000e781270 */
[----:B------:R-:W-:Y:S01]  /*41b90*/  IMAD.WIDE R10, R11, 0x4, R2 ;  /* 0x000000040b0a7825 */ /* 0x000fe200078e0202 */
[----:B------:R-:W-:Y:S01]  /*41ba0*/  ISETP.GE.AND P1, PT, R0, UR15, PT ;  /* 0x0000000f00007c0c */ /* 0x000fe2000bf26270 */
[----:B------:R4:W-:Y:S01]  /*41bb0*/  @P5 STG.E desc[UR16][R8.64], R14 ;  /* 0x0000000e08005986 */ /* 0x0009e2000c101910 */
[----:B------:R-:W-:Y:S01]  /*41bc0*/  ISETP.LT.AND P5, PT, R146, UR14, !P0 ;  /* 0x0000000e92007c0c */ /* 0x000fe2000c7a1270 */
[C---:B--2---:R-:W-:Y:S01]  /*41bd0*/  IMAD.WIDE R4, R69.reuse, 0x4, R134 ;  /* 0x0000000445047825 */ /* 0x044fe200078e0286 */
[----:B------:R-:W-:Y:S01]  /*41be0*/  ISETP.LT.AND P0, PT, R144, UR14, !P0 ;  /* 0x0000000e90007c0c */ /* 0x000fe2000c701270 */
[----:B------:R2:W-:Y:S02]  /*41bf0*/  @P2 STG.E desc[UR16][R10.64], R78 ;  /* 0x0000004e0a002986 */ /* 0x0005e4000c101910 */
[----:B------:R-:W-:Y:S02]  /*41c00*/  VIADD R0, R132, 0xe ;  /* 0x0000000e84007836 */ /* 0x000fe40000000000 */
[C---:B-1----:R-:W-:Y:S01]  /*41c10*/  IMAD.WIDE R6, R69.reuse, 0x4, R2 ;  /* 0x0000000445067825 */ /* 0x042fe200078e0202 */
[----:B------:R-:W-:Y:S01]  /*41c20*/  IADD3 R69, PT, PT, R69, UR5, RZ ;  /* 0x0000000545457c10 */ /* 0x000fe2000fffe0ff */
[----:B------:R1:W-:Y:S01]  /*41c30*/  @P6 STG.E desc[UR16][R4.64], R15 ;  /* 0x0000000f04006986 */ /* 0x0003e2000c101910 */
[----:B------:R-:W-:-:S02]  /*41c40*/  ISETP.LT.AND P6, PT, R146, UR14, !P1 ;  /* 0x0000000e92007c0c */ /* 0x000fc4000cfc1270 */
[C---:B------:R-:W-:Y:S01]  /*41c50*/  IADD3 R13, PT, PT, R69.reuse, UR5, RZ ;  /* 0x00000005450d7c10 */ /* 0x040fe2000fffe0ff */
[C---:B----4-:R-:W-:Y:S01]  /*41c60*/  IMAD.WIDE R8, R69.reuse, 0x4, R134 ;  /* 0x0000000445087825 */ /* 0x050fe200078e0286 */
[----:B------:R-:W-:Y:S01]  /*41c70*/  ISETP.GE.AND P3, PT, R0, UR15, PT ;  /* 0x0000000f00007c0c */ /* 0x000fe2000bf66270 */
[----:B------:R4:W-:Y:S01]  /*41c80*/  @P4 STG.E desc[UR16][R6.64], R79 ;  /* 0x0000004f06004986 */ /* 0x0009e2000c101910 */
[----:B------:R-:W-:Y:S01]  /*41c90*/  ISETP.LT.AND P1, PT, R144, UR14, !P1 ;  /* 0x0000000e90007c0c */ /* 0x000fe2000cf21270 */
[----:B------:R-:W-:Y:S02]  /*41ca0*/  VIADD R0, R132, 0xf ;  /* 0x0000000f84007836 */ /* 0x000fe40000000000 */
[----:B--2---:R-:W-:Y:S01]  /*41cb0*/  IMAD.WIDE R10, R69, 0x4, R2 ;  /* 0x00000004450a7825 */ /* 0x004fe200078e0202 */
[----:B------:R2:W-:Y:S01]  /*41cc0*/  @P5 STG.E desc[UR16][R8.64], R16 ;  /* 0x0000001008005986 */ /* 0x0005e2000c101910 */
[----:B------:R-:W-:Y:S02]  /*41cd0*/  ISETP.LT.AND P5, PT, R146, UR14, !P3 ;  /* 0x0000000e92007c0c */ /* 0x000fe4000dfa1270 */
[C---:B-1----:R-:W-:Y:S01]  /*41ce0*/  IMAD.WIDE R4, R13.reuse, 0x4, R134 ;  /* 0x000000040d047825 */ /* 0x042fe200078e0286 */
[----:B------:R-:W-:Y:S01]  /*41cf0*/  ISETP.GE.AND P2, PT, R0, UR15, PT ;  /* 0x0000000f00007c0c */ /* 0x000fe2000bf46270 */
[----:B------:R1:W-:Y:S01]  /*41d00*/  @P0 STG.E desc[UR16][R10.64], R80 ;  /* 0x000000500a000986 */ /* 0x0003e2000c101910 */
[----:B------:R-:W-:Y:S01]  /*41d10*/  ISETP.LT.AND P3, PT, R144, UR14, !P3 ;  /* 0x0000000e90007c0c */ /* 0x000fe2000df61270 */
[C---:B----4-:R-:W-:Y:S01]  /*41d20*/  IMAD.WIDE R6, R13.reuse, 0x4, R2 ;  /* 0x000000040d067825 */ /* 0x050fe200078e0202 */
[----:B------:R-:W-:Y:S01]  /*41d30*/  IADD3 R13, PT, PT, R13, UR5, RZ ;  /* 0x000000050d0d7c10 */ /* 0x000fe2000fffe0ff */
[----:B------:R4:W-:Y:S01]  /*41d40*/  @P6 STG.E desc[UR16][R4.64], R17 ;  /* 0x0000001104006986 */ /* 0x0009e2000c101910 */
[----:B------:R-:W-:Y:S01]  /*41d50*/  ISETP.LT.AND P6, PT, R146, UR14, !P2 ;  /* 0x0000000e92007c0c */ /* 0x000fe2000d7c1270 */
[----:B------:R-:W-:Y:S01]  /*41d60*/  VIADD R0, R132, 0x10 ;  /* 0x0000001084007836 */ /* 0x000fe20000000000 */
[C---:B------:R-:W-:Y:S01]  /*41d70*/  IADD3 R15, PT, PT, R13.reuse, UR5, RZ ;  /* 0x000000050d0f7c10 */ /* 0x040fe2000fffe0ff */
[----:B--2---:R-:W-:Y:S01]  /*41d80*/  IMAD.WIDE R8, R13, 0x4, R134 ;  /* 0x000000040d087825 */ /* 0x004fe200078e0286 */
[----:B------:R2:W-:Y:S01]  /*41d90*/  @P1 STG.E desc[UR16][R6.64], R81 ;  /* 0x0000005106001986 */ /* 0x0005e2000c101910 */
[----:B------:R-:W-:-:S02]  /*41da0*/  ISETP.LT.AND P2, PT, R144, UR14, !P2 ;  /* 0x0000000e90007c0c */ /* 0x000fc4000d741270 */
[----:B------:R-:W-:Y:S01]  /*41db0*/  ISETP.GE.AND P4, PT, R0, UR15, PT ;  /* 0x0000000f00007c0c */ /* 0x000fe2000bf86270 */
[----:B------:R-:W-:Y:S01]  /*41dc0*/  VIADD R0, R132, 0x11 ;  /* 0x0000001184007836 */ /* 0x000fe20000000000 */
[----:B------:R5:W-:Y:S01]  /*41dd0*/  @P5 STG.E desc[UR16][R8.64], R18 ;  /* 0x0000001208005986 */ /* 0x000be2000c101910 */
[----:B-1----:R-:W-:Y:S01]  /*41de0*/  IMAD.WIDE R10, R13, 0x4, R2 ;  /* 0x000000040d0a7825 */ /* 0x002fe200078e0202 */
[----:B------:R-:W-:Y:S02]  /*41df0*/  ISETP.LT.AND P5, PT, R146, UR14, !P4 ;  /* 0x0000000e92007c0c */ /* 0x000fe4000e7a1270 */
[----:B------:R-:W-:Y:S01]  /*41e00*/  ISETP.GE.AND P0, PT, R0, UR15, PT ;  /* 0x0000000f00007c0c */ /* 0x000fe2000bf06270 */
[C---:B----4-:R-:W-:Y:S01]  /*41e10*/  IMAD.WIDE R4, R15.reuse, 0x4, R134 ;  /* 0x000000040f047825 */ /* 0x050fe200078e0286 */
[----:B------:R1:W-:Y:S01]  /*41e20*/  @P3 STG.E desc[UR16][R10.64], R82 ;  /* 0x000000520a003986 */ /* 0x0003e2000c101910 */
[----:B------:R-:W-:Y:S02]  /*41e30*/  ISETP.LT.AND P4, PT, R144, UR14, !P4 ;  /* 0x0000000e90007c0c */ /* 0x000fe4000e781270 */
[C---:B--2---:R-:W-:Y:S01]  /*41e40*/  IMAD.WIDE R6, R15.reuse, 0x4, R2 ;  /* 0x000000040f067825 */ /* 0x044fe200078e0202 */
[----:B------:R-:W-:Y:S01]  /*41e50*/  IADD3 R15, PT, PT, R15, UR5, RZ ;  /* 0x000000050f0f7c10 */ /* 0x000fe2000fffe0ff */
[----:B------:R2:W-:Y:S01]  /*41e60*/  @P6 STG.E desc[UR16][R4.64], R19 ;  /* 0x0000001304006986 */ /* 0x0005e2000c101910 */
[----:B------:R-:W-:Y:S01]  /*41e70*/  ISETP.LT.AND P6, PT, R146, UR14, !P0 ;  /* 0x0000000e92007c0c */ /* 0x000fe2000c7c1270 */
[----:B------:R-:W-:Y:S01]  /*41e80*/  VIADD R0, R132, 0x12 ;  /* 0x0000001284007836 */ /* 0x000fe20000000000 */
[C---:B------:R-:W-:Y:S01]  /*41e90*/  IADD3 R13, PT, PT, R15.reuse, UR5, RZ ;  /* 0x000000050f0d7c10 */ /* 0x040fe2000fffe0ff */
[----:B-----5:R-:W-:Y:S01]  /*41ea0*/  IMAD.WIDE R8, R15, 0x4, R134 ;  /* 0x000000040f087825 */ /* 0x020fe200078e0286 */
        /* <DEDUP_REMOVED lines=8> */
[C---:B--2---:R-:W-:Y:S01]  /*41f30*/  IMAD.WIDE R4, R13.reuse, 0x4, R134 ;  /* 0x000000040d047825 */ /* 0x044fe200078e0286 */
[----:B------:R1:W-:Y:S01]  /*41f40*/  @P4 STG.E desc[UR16][R10.64], R84 ;  /* 0x000000540a004986 */ /* 0x0003e2000c101910 */
[----:B------:R-:W-:Y:S02]  /*41f50*/  ISETP.LT.AND P1, PT, R144, UR14, !P1 ;  /* 0x0000000e90007c0c */ /* 0x000fe4000cf21270 */
[C---:B----4-:R-:W-:Y:S01]  /*41f60*/  IMAD.WIDE R6, R13.reuse, 0x4, R2 ;  /* 0x000000040d067825 */ /* 0x050fe200078e0202 */
        /* <DEDUP_REMOVED lines=96> */
[----:B------:R-:W-:Y:S01]  /*42570*/  ISETP.LT.AND P3, PT, R144, UR14, !P3 ;  /* 0x0000000e90007c0c */ /* 0x000fe2000df61270 */
[----:B------:R4:W-:Y:S01]  /*42580*/  @P0 STG.E desc[UR16][R6.64], R95 ;  /* 0x0000005f06000986 */ /* 0x0009e2000c101910 */
[----:B------:R-:W-:Y:S01]  /*42590*/  ISETP.GE.AND P2, PT, R0, UR15, PT ;  /* 0x0000000f00007c0c */ /* 0x000fe2000bf46270 */
[----:B------:R-:W-:-:S02]  /*425a0*/  VIADD R0, R132, 0x1f ;  /* 0x0000001f84007836 */ /* 0x000fc40000000000 */
[----:B-1----:R-:W-:Y:S01]  /*425b0*/  IMAD.WIDE R10, R15, 0x4, R2 ;  /* 0x000000040f0a7825 */ /* 0x002fe200078e0202 */
[----:B------:R1:W-:Y:S01]  /*425c0*/  @P5 STG.E desc[UR16][R8.64], R32 ;  /* 0x0000002008005986 */ /* 0x0003e2000c101910 */
[----:B------:R-:W-:Y:S02]  /*425d0*/  ISETP.LT.AND P5, PT, R146, UR14, !P2 ;  /* 0x0000000e92007c0c */ /* 0x000fe4000d7a1270 */
[C---:B--2---:R-:W-:Y:S01]  /*425e0*/  IMAD.WIDE R4, R13.reuse, 0x4, R134 ;  /* 0x000000040d047825 */ /* 0x044fe200078e0286 */
        /* <DEDUP_REMOVED lines=8> */
[----:B------:R-:W-:Y:S01]  /*42670*/  ISETP.LT.AND P4, PT, R144, UR14, !P4 ;  /* 0x0000000e90007c0c */ /* 0x000fe2000e781270 */
[C---:B-1----:R-:W-:Y:S01]  /*42680*/  IMAD.WIDE R8, R13.reuse, 0x4, R134 ;  /* 0x000000040d087825 */ /* 0x042fe200078e0286 */
[----:B------:R-:W-:Y:S01]  /*42690*/  IADD3 R15, PT, PT, R13, UR5, RZ ;  /* 0x000000050d0f7c10 */ /* 0x000fe2000fffe0ff */
[----:B------:R1:W-:Y:S01]  /*426a0*/  @P3 STG.E desc[UR16][R6.64], R97 ;  /* 0x0000006106003986 */ /* 0x0003e2000c101910 */
[----:B------:R-:W-:Y:S01]  /*426b0*/  ISETP.GE.AND P0, PT, R0, UR15, PT ;  /* 0x0000000f00007c0c */ /* 0x000fe2000bf06270 */
[----:B------:R-:W-:-:S02]  /*426c0*/  VIADD R0, R132, 0x21 ;  /* 0x0000002184007836 */ /* 0x000fc40000000000 */
[----:B--2---:R-:W-:Y:S01]  /*426d0*/  IMAD.WIDE R10, R13, 0x4, R2 ;  /* 0x000000040d0a7825 */ /* 0x004fe200078e0202 */
[----:B------:R2:W-:Y:S01]  /*426e0*/  @P5 STG.E desc[UR16][R8.64], R34 ;  /* 0x0000002208005986 */ /* 0x0005e2000c101910 */
[----:B------:R-:W-:Y:S02]  /*426f0*/  ISETP.LT.AND P5, PT, R146, UR14, !P0 ;  /* 0x0000000e92007c0c */ /* 0x000fe4000c7a1270 */
[C---:B----4-:R-:W-:Y:S01]  /*42700*/  IMAD.WIDE R4, R15.reuse, 0x4, R134 ;  /* 0x000000040f047825 */ /* 0x050fe200078e0286 */
[----:B------:R-:W-:Y:S01]  /*42710*/  ISETP.GE.AND P1, PT, R0, UR15, PT ;  /* 0x0000000f00007c0c */ /* 0x000fe2000bf26270 */
[----:B------:R4:W-:Y:S01]  /*42720*/  @P2 STG.E desc[UR16][R10.64], R98 ;  /* 0x000000620a002986 */ /* 0x0009e2000c101910 */
[C---:B------:R-:W-:Y:S01]  /*42730*/  ISETP.LT.AND P0, PT, R144.reuse, UR14, !P0 ;  /* 0x0000000e90007c0c */ /* 0x040fe2000c701270 */
[C---:B-1----:R-:W-:Y:S01]  /*42740*/  IMAD.WIDE R6, R15.reuse, 0x4, R2 ;  /* 0x000000040f067825 */ /* 0x042fe200078e0202 */
[----:B------:R-:W-:Y:S01]  /*42750*/  IADD3 R15, PT, PT, R15, UR5, RZ ;  /* 0x000000050f0f7c10 */ /* 0x000fe2000fffe0ff */
[----:B------:R1:W-:Y:S01]  /*42760*/  @P6 STG.E desc[UR16][R4.64], R35 ;  /* 0x0000002304006986 */ /* 0x0003e2000c101910 */
[----:B------:R-:W-:Y:S01]  /*42770*/  ISETP.LT.AND P6, PT, R144, UR14, !P1 ;  /* 0x0000000e90007c0c */ /* 0x000fe2000cfc1270 */
[----:B------:R-:W-:Y:S01]  /*42780*/  VIADD R0, R132, 0x22 ;  /* 0x0000002284007836 */ /* 0x000fe20000000000 */
[C---:B------:R-:W-:Y:S01]  /*42790*/  IADD3 R13, PT, PT, R15.reuse, UR5, RZ ;  /* 0x000000050f0d7c10 */ /* 0x040fe2000fffe0ff */
[----:B------:R5:W-:Y:S01]  /*427a0*/  @P4 STG.E desc[UR16][R6.64], R99 ;  /* 0x0000006306004986 */ /* 0x000be2000c101910 */
[----:B------:R-:W-:Y:S01]  /*427b0*/  ISETP.LT.AND P4, PT, R146, UR14, !P1 ;  /* 0x0000000e92007c0c */ /* 0x000fe2000cf81270 */
[----:B--2---:R-:W-:Y:S01]  /*427c0*/  IMAD.WIDE R8, R15, 0x4, R134 ;  /* 0x000000040f087825 */ /* 0x004fe200078e0286 */
[----:B------:R-:W-:-:S03]  /*427d0*/  ISETP.GE.AND P3, PT, R0, UR15, PT ;  /* 0x0000000f00007c0c */ /* 0x000fc6000bf66270 */
[----:B------:R-:W-:Y:S01]  /*427e0*/  VIADD R0, R132, 0x23 ;  /* 0x0000002384007836 */ /* 0x000fe20000000000 */
[----:B------:R2:W-:Y:S01]  /*427f0*/  @P5 STG.E desc[UR16][R8.64], R36 ;  /* 0x0000002408005986 */ /* 0x0005e2000c101910 */
[----:B----4-:R-:W-:Y:S01]  /*42800*/  IMAD.WIDE R10, R15, 0x4, R2 ;  /* 0x000000040f0a7825 */ /* 0x010fe200078e0202 */
[----:B------:R-:W-:Y:S02]  /*42810*/  ISETP.LT.AND P5, PT, R146, UR14, !P3 ;  /* 0x0000000e92007c0c */ /* 0x000fe4000dfa1270 */
[----:B------:R-:W-:Y:S01]  /*42820*/  ISETP.GE.AND P2, PT, R0, UR15, PT ;  /* 0x0000000f00007c0c */ /* 0x000fe2000bf46270 */
[C---:B-1----:R-:W-:Y:S01]  /*42830*/  IMAD.WIDE R4, R13.reuse, 0x4, R134 ;  /* 0x000000040d047825 */ /* 0x042fe200078e0286 */
[----:B------:R1:W-:Y:S01]  /*42840*/  @P0 STG.E desc[UR16][R10.64], R100 ;  /* 0x000000640a000986 */ /* 0x0003e2000c101910 */
[----:B------:R-:W-:Y:S02]  /*42850*/  ISETP.LT.AND P3, PT, R144, UR14, !P3 ;  /* 0x0000000e90007c0c */ /* 0x000fe4000df61270 */
[C---:B-----5:R-:W-:Y:S01]  /*42860*/  IMAD.WIDE R6, R13.reuse, 0x4, R2 ;  /* 0x000000040d067825 */ /* 0x060fe200078e0202 */
        /* <DEDUP_REMOVED lines=197> */
[----:B------:R-:W-:Y:S01]  /*434c0*/  VIADD R0, R132, 0x3a ;  /* 0x0000003a84007836 */ /* 0x000fe20000000000 */
[----:B------:R4:W-:Y:S01]  /*434d0*/  @P4 STG.E desc[UR16][R4.64], R59 ;  /* 0x0000003b04004986 */ /* 0x0009e2000c101910 */
[C---:B-----5:R-:W-:Y:S01]  /*434e0*/  IMAD.WIDE R6, R15.reuse, 0x4, R2 ;  /* 0x000000040f067825 */ /* 0x060fe200078e0202 */
[----:B------:R-:W-:-:S02]  /*434f0*/  IADD3 R15, PT, PT, R15, UR5, RZ ;  /* 0x000000050f0f7c10 */ /* 0x000fc4000fffe0ff */
[----:B------:R-:W-:Y:S01]  /*43500*/  ISETP.GE.AND P3, PT, R0, UR15, PT ;  /* 0x0000000f00007c0c */ /* 0x000fe2000bf66270 */
[----:B------:R-:W-:Y:S01]  /*43510*/  VIADD R0, R132, 0x3b ;  /* 0x0000003b84007836 */ /* 0x000fe20000000000 */
[----:B------:R-:W-:Y:S01]  /*43520*/  ISETP.LT.AND P4, PT, R146, UR14, !P1 ;  /* 0x0000000e92007c0c */ /* 0x000fe2000cf81270 */
[----:B------:R5:W-:Y:S01]  /*43530*/  @P6 STG.E desc[UR16][R6.64], R123 ;  /* 0x0000007b06006986 */ /* 0x000be2000c101910 */
[----:B------:R-:W-:Y:S01]  /*43540*/  ISETP.LT.AND P6, PT, R144, UR14, !P1 ;  /* 0x0000000e90007c0c */ /* 0x000fe2000cfc1270 */
[C---:B--2---:R-:W-:Y:S01]  /*43550*/  IMAD.WIDE R8, R15.reuse, 0x4, R134 ;  /* 0x000000040f087825 */ /* 0x044fe200078e0286 */
[C---:B------:R-:W-:Y:S02]  /*43560*/  IADD3 R13, PT, PT, R15.reuse, UR5, RZ ;  /* 0x000000050f0d7c10 */ /* 0x040fe4000fffe0ff */
[----:B------:R-:W-:Y:S01]  /*43570*/  ISETP.GE.AND P2, PT, R0, UR15, PT ;  /* 0x0000000f00007c0c */ /* 0x000fe2000bf46270 */
[----:B------:R-:W-:Y:S01]  /*43580*/  VIADD R0, R132, 0x3c ;  /* 0x0000003c84007836 */ /* 0x000fe20000000000 */
[----:B------:R2:W-:Y:S01]  /*43590*/  @P5 STG.E desc[UR16][R8.64], R60 ;  /* 0x0000003c08005986 */ /* 0x0005e2000c101910 */
[----:B-1----:R-:W-:Y:S01]  /*435a0*/  IMAD.WIDE R10, R15, 0x4, R2 ;  /* 0x000000040f0a7825 */ /* 0x002fe200078e0202 */
[----:B------:R-:W-:-:S02]  /*435b0*/  ISETP.LT.AND P5, PT, R146, UR14, !P3 ;  /* 0x0000000e92007c0c */ /* 0x000fc4000dfa1270 */
[----:B------:R-:W-:Y:S01]  /*435c0*/  ISETP.GE.AND P1, PT, R0, UR15, PT ;  /* 0x0000000f00007c0c */ /* 0x000fe2000bf26270 */
[C---:B----4-:R-:W-:Y:S01]  /*435d0*/  IMAD.WIDE R4, R13.reuse, 0x4, R134 ;  /* 0x000000040d047825 */ /* 0x050fe200078e0286 */
[----:B------:R-:W-:Y:S01]  /*435e0*/  @P0 STG.E desc[UR16][R10.64], R124 ;  /* 0x0000007c0a000986 */ /* 0x000fe2000c101910 */
[----:B------:R-:W-:Y:S02]  /*435f0*/  ISETP.LT.AND P3, PT, R144, UR14, !P3 ;  /* 0x0000000e90007c0c */ /* 0x000fe4000df61270 */
[C---:B-----5:R-:W-:Y:S01]  /*43600*/  IMAD.WIDE R6, R13.reuse, 0x4, R2 ;  /* 0x000000040d067825 */ /* 0x060fe200078e0202 */
[----:B------:R-:W-:Y:S01]  /*43610*/  IADD3 R13, PT, PT, R13, UR5, RZ ;  /* 0x000000050d0d7c10 */ /* 0x000fe2000fffe0ff */
[----:B------:R1:W-:Y:S01]  /*43620*/  @P4 STG.E desc[UR16][R4.64], R61 ;  /* 0x0000003d04004986 */ /* 0x0003e2000c101910 */
[----:B------:R-:W-:Y:S01]  /*43630*/  ISETP.LT.AND P4, PT, R146, UR14, !P2 ;  /* 0x0000000e92007c0c */ /* 0x000fe2000d781270 */
[----:B------:R-:W-:Y:S01]  /*43640*/  VIADD R0, R132, 0x3d ;  /* 0x0000003d84007836 */ /* 0x000fe20000000000 */
[----:B------:R-:W-:Y:S01]  /*43650*/  ISETP.LT.AND P2, PT, R144, UR14, !P2 ;  /* 0x0000000e90007c0c */ /* 0x000fe2000d741270 */
[----:B------:R4:W-:Y:S01]  /*43660*/  @P6 STG.E desc[UR16][R6.64], R125 ;  /* 0x0000007d06006986 */ /* 0x0009e2000c101910 */
[C---:B------:R-:W-:Y:S01]  /*43670*/  IADD3 R15, PT, PT, R13.reuse, UR5, RZ ;  /* 0x000000050d0f7c10 */ /* 0x040fe2000fffe0ff */
[----:B--2---:R-:W-:Y:S01]  /*43680*/  IMAD.WIDE R8, R13, 0x4, R134 ;  /* 0x000000040d087825 */ /* 0x004fe200078e0286 */
[----:B------:R-:W-:-:S02]  /*43690*/  ISETP.LT.AND P6, PT, R146, UR14, !P1 ;  /* 0x0000000e92007c0c */ /* 0x000fc4000cfc1270 */
[----:B------:R-:W-:Y:S01]  /*436a0*/  ISETP.GE.AND P0, PT, R0, UR15, PT ;  /* 0x0000000f00007c0c */ /* 0x000fe2000bf06270 */
[----:B------:R-:W-:Y:S01]  /*436b0*/  VIADD R17, R15, UR5 ;  /* 0x000000050f117c36 */ /* 0x000fe20008000000 */
[----:B------:R2:W-:Y:S01]  /*436c0*/  @P5 STG.E desc[UR16][R8.64], R62 ;  /* 0x0000003e08005986 */ /* 0x0005e2000c101910 */
[----:B-1----:R-:W-:Y:S01]  /*436d0*/  IMAD.WIDE R4, R13, 0x4, R2 ;  /* 0x000000040d047825 */ /* 0x002fe200078e0202 */
[----:B------:R-:W-:-:S03]  /*436e0*/  ISETP.LT.AND P1, PT, R144, UR14, !P1 ;  /* 0x0000000e90007c0c */ /* 0x000fc6000cf21270 */
[C---:B----4-:R-:W-:Y:S01]  /*436f0*/  IMAD.WIDE R6, R15.reuse, 0x4, R134 ;  /* 0x000000040f067825 */ /* 0x050fe200078e0286 */
[----:B------:R1:W-:Y:S03]  /*43700*/  @P3 STG.E desc[UR16][R4.64], R126 ;  /* 0x0000007e04003986 */ /* 0x0003e6000c101910 */
[C---:B------:R-:W-:Y:S01]  /*43710*/  VIADD R0, R132.reuse, 0x3e ;  /* 0x0000003e84007836 */ /* 0x040fe20000000000 */
[----:B------:R-:W-:Y:S01]  /*43720*/  IADD3 R132, PT, PT, R132, 0x3f, RZ ;  /* 0x0000003f84847810 */ /* 0x000fe20007ffe0ff */
[----:B------:R-:W-:Y:S01]  /*43730*/  IMAD.WIDE R10, R15, 0x4, R2 ;  /* 0x000000040f0a7825 */ /* 0x000fe200078e0202 */
[----:B------:R4:W-:Y:S02]  /*43740*/  @P4 STG.E desc[UR16][R6.64], R63 ;  /* 0x0000003f06004986 */ /* 0x0009e4000c101910 */
[----:B------:R-:W-:Y:S01]  /*43750*/  ISETP.GE.AND P5, PT, R0, UR15, PT ;  /* 0x0000000f00007c0c */ /* 0x000fe2000bfa6270 */
[----:B------:R-:W-:Y:S01]  /*43760*/  IMAD.WIDE R12, R17, 0x4, R134 ;  /* 0x00000004110c7825 */ /* 0x000fe200078e0286 */
[----:B------:R5:W-:Y:S01]  /*43770*/  @P2 STG.E desc[UR16][R10.64], R127 ;  /* 0x0000007f0a002986 */ /* 0x000be2000c101910 */
[----:B------:R-:W-:-:S02]  /*43780*/  ISETP.GE.AND P3, PT, R132, UR15, PT ;  /* 0x0000000f84007c0c */ /* 0x000fc4000bf66270 */
[C---:B--2---:R-:W-:Y:S01]  /*43790*/  VIADD R9, R17.reuse, UR5 ;  /* 0x0000000511097c36 */ /* 0x044fe20008000000 */
[----:B------:R2:W-:Y:S01]  /*437a0*/  @P6 STG.E desc[UR16][R12.64], R64 ;  /* 0x000000400c006986 */ /* 0x0005e2000c101910 */
[----:B------:R-:W-:Y:S01]  /*437b0*/  ISETP.LT.AND P6, PT, R146, UR14, !P0 ;  /* 0x0000000e92007c0c */ /* 0x000fe2000c7c1270 */
[----:B-1----:R-:W-:Y:S01]  /*437c0*/  IMAD.WIDE R4, R17, 0x4, R2 ;  /* 0x0000000411047825 */ /* 0x002fe200078e0202 */
[----:B------:R-:W-:Y:S02]  /*437d0*/  ISETP.LT.AND P0, PT, R144, UR14, !P0 ;  /* 0x0000000e90007c0c */ /* 0x000fe4000c701270 */
[----:B------:R-:W-:Y:S01]  /*437e0*/  ISETP.LT.AND P4, PT, R146, UR14, !P5 ;  /* 0x0000000e92007c0c */ /* 0x000fe2000ef81270 */
[C---:B----4-:R-:W-:Y:S01]  /*437f0*/  IMAD.WIDE R6, R9.reuse, 0x4, R134 ;  /* 0x0000000409067825 */ /* 0x050fe200078e0286 */
[C---:B------:R-:W-:Y:S01]  /*43800*/  IADD3 R15, PT, PT, R9.reuse, UR5, RZ ;  /* 0x00000005090f7c10 */ /* 0x040fe2000fffe0ff */
[----:B------:R1:W-:Y:S01]  /*43810*/  @P1 STG.E desc[UR16][R4.64], R128 ;  /* 0x0000008004001986 */ /* 0x0003e2000c101910 */
[----:B------:R-:W-:Y:S01]  /*43820*/  ISETP.LT.AND P5, PT, R144, UR14, !P5 ;  /* 0x0000000e90007c0c */ /* 0x000fe2000efa1270 */
[----:B------:R-:W-:Y:S01]  /*43830*/  IMAD.WIDE R8, R9, 0x4, R2 ;  /* 0x0000000409087825 */ /* 0x000fe200078e0202 */
[----:B------:R-:W-:-:S02]  /*43840*/  ISETP.LT.AND P2, PT, R146, UR14, !P3 ;  /* 0x0000000e92007c0c */ /* 0x000fc4000df41270 */
[----:B------:R-:W-:Y:S01]  /*43850*/  ISETP.LT.AND P3, PT, R144, UR14, !P3 ;  /* 0x0000000e90007c0c */ /* 0x000fe2000df61270 */
[C---:B------:R-:W-:Y:S01]  /*43860*/  VIADD R17, R15.reuse, UR5 ;  /* 0x000000050f117c36 */ /* 0x040fe20008000000 */
[----:B------:R1:W-:Y:S01]  /*43870*/  @P6 STG.E desc[UR16][R6.64], R65 ;  /* 0x0000004106006986 */ /* 0x0003e2000c101910 */
[----:B-----5:R-:W-:-:S03]  /*43880*/  IMAD.WIDE R10, R15, 0x4, R134 ;  /* 0x000000040f0a7825 */ /* 0x020fc600078e0286 */
[----:B------:R1:W-:Y:S01]  /*43890*/  @P0 STG.E desc[UR16][R8.64], R129 ;  /* 0x0000008108000986 */ /* 0x0003e2000c101910 */
[----:B--2---:R-:W-:-:S03]  /*438a0*/  IMAD.WIDE R12, R15, 0x4, R2 ;  /* 0x000000040f0c7825 */ /* 0x004fc600078e0202 */
[----:B------:R1:W-:Y:S01]  /*438b0*/  @P4 STG.E desc[UR16][R10.64], R66 ;  /* 0x000000420a004986 */ /* 0x0003e2000c101910 */
[----:B------:R-:W-:-:S03]  /*438c0*/  IMAD.WIDE R134, R17, 0x4, R134 ;  /* 0x0000000411867825 */ /* 0x000fc600078e0286 */
[----:B------:R1:W-:Y:S01]  /*438d0*/  @P5 STG.E desc[UR16][R12.64], R130 ;  /* 0x000000820c005986 */ /* 0x0003e2000c101910 */
[----:B------:R-:W-:-:S03]  /*438e0*/  IMAD.WIDE R2, R17, 0x4, R2 ;  /* 0x0000000411027825 */ /* 0x000fc600078e0202 */
[----:B------:R1:W-:Y:S04]  /*438f0*/  @P2 STG.E desc[UR16][R134.64], R67 ;  /* 0x0000004386002986 */ /* 0x0003e8000c101910 */
[----:B------:R1:W-:Y:S01]  /*43900*/  @P3 STG.E desc[UR16][R2.64], R131 ;  /* 0x0000008302003986 */ /* 0x0003e2000c101910 */
[----:B---3--:R-:W-:Y:S06]  /*43910*/  BAR.SYNC.DEFER_BLOCKING 0x0 ;  /* 0x0000000000007b1d */ /* 0x008fec0000010000 */
[----:B------:R-:W-:Y:S05]  /*43920*/  BRA.U UP0, `(.L_x_15) ;  /* 0x0000000100a07547 */ /* 0x000fea000b800000 */
[----:B------:R-:W2:Y:S01]  /*43930*/  S2UR UR5, SR_CgaCtaId ;  /* 0x00000000000579c3 */ /* 0x000ea20000008800 */
[----:B------:R-:W-:Y:S01]  /*43940*/  NOP ;  /* 0x0000000000007918 */ /* 0x000fe20000000000 */
[----:B------:R-:W-:Y:S01]  /*43950*/  UMOV UR4, 0x50 ;  /* 0x0000005000047882 */ /* 0x000fe20000000000 */
[----:B------:R-:W-:Y:S01]  /*43960*/  MOV R0, UR10 ;  /* 0x0000000a00007c02 */ /* 0x000fe20008000f00 */
[----:B-1----:R-:W-:Y:S02]  /*43970*/  HFMA2 R7, -RZ, RZ, 0, 5.9604644775390625e-08 ;  /* 0x00000001ff077431 */ /* 0x002fe400000001ff */
[----:B------:R-:W-:Y:S01]  /*43980*/  IMAD.MOV.U32 R3, RZ, RZ, 0xffff ;  /* 0x0000ffffff037424 */ /* 0x000fe200078e00ff */
[----:B------:R-:W-:-:S04]  /*43990*/  LOP3.LUT R0, R0, 0xffff, RZ, 0xc0, !PT ;  /* 0x0000ffff00007812 */ /* 0x000fc800078ec0ff */
[----:B------:R-:W-:-:S05]  /*439a0*/  SHF.R.U32.HI R0, RZ, 0x5, R0 ;  /* 0x00000005ff007819 */ /* 0x000fca0000011600 */
[----:B------:R-:W-:Y:S01]  /*439b0*/  VIADD R2, R0, 0x10 ;  /* 0x0000001000027836 */ /* 0x000fe20000000000 */
[----:B------:R-:W-:Y:S01]  /*439c0*/  SHF.L.U32 R0, R3, R0, RZ ;  /* 0x0000000003007219 */ /* 0x000fe200000006ff */
[----:B--2---:R-:W-:-:S03]  /*439d0*/  ULEA UR6, UR5, UR4, 0x18 ;  /* 0x0000000405067291 */ /* 0x004fc6000f8ec0ff */
[----:B------:R-:W-:-:S04]  /*439e0*/  SHF.L.U32 R3, R7, R2, RZ ;  /* 0x0000000207037219 */ /* 0x000fc800000006ff */
[----:B------:R-:W-:Y:S02]  /*439f0*/  LOP3.LUT R0, R3, R0, RZ, 0xfc, !PT ;  /* 0x0000000003007212 */ /* 0x000fe400078efcff */
[----:B------:R-:W1:Y:S02]  /*43a00*/  LDS R5, [UR6] ;  /* 0x00000006ff057984 */ /* 0x000e640008000800 */
[C---:B------:R-:W-:Y:S02]  /*43a10*/  LOP3.LUT R2, R0.reuse, 0xffff, RZ, 0xc0, !PT ;  /* 0x0000ffff00027812 */ /* 0x040fe400078ec0ff */
[----:B-1----:R-:W-:-:S04]  /*43a20*/  LOP3.LUT R3, R0, 0xffff, R5, 0x80, !PT ;  /* 0x0000ffff00037812 */ /* 0x002fc800078e8005 */
[----:B------:R-:W-:-:S13]  /*43a30*/  ISETP.NE.AND P0, PT, R3, R2, PT ;  /* 0x000000020300720c */ /* 0x000fda0003f05270 */
[----:B------:R-:W-:Y:S05]  /*43a40*/  @P0 BRA `(.L_x_16) ;  /* 0x0000000000500947 */ /* 0x000fea0003800000 */
[----:B------:R-:W-:Y:S02]  /*43a50*/  SHF.R.U32.HI R5, RZ, 0x10, R5 ;  /* 0x00000010ff057819 */ /* 0x000fe40000011605 */
[----:B------:R-:W-:-:S04]  /*43a60*/  SHF.R.U32.HI R2, RZ, 0x10, R0 ;  /* 0x00000010ff027819 */ /* 0x000fc80000011600 */
[----:B------:R-:W-:-:S04]  /*43a70*/  LOP3.LUT R5, R5, R2, RZ, 0xc0, !PT ;  /* 0x0000000205057212 */ /* 0x000fc800078ec0ff */
[----:B------:R-:W-:-:S13]  /*43a80*/  ISETP.NE.AND P0, PT, R5, R2, PT ;  /* 0x000000020500720c */ /* 0x000fda0003f05270 */
[----:B------:R-:W-:Y:S05]  /*43a90*/  @P0 BRA `(.L_x_17) ;  /* 0x0000000000300947 */ /* 0x000fea0003800000 */
[----:B------:R-:W-:Y:S01]  /*43aa0*/  R2UR UR4, R0 ;  /* 0x00000000000472ca */ /* 0x000fe200000e0000 */
[----:B------:R-:W-:Y:S01]  /*43ab0*/  VOTEU.ANY UR5, UPT, PT ;  /* 0x0000000000057886 */ /* 0x000fe200038e0100 */
[----:B------:R-:W1:Y:S01]  /*43ac0*/  S2R R0, SR_LANEID ;  /* 0x0000000000007919 */ /* 0x000e620000000000 */
[----:B------:R-:W-:-:S10]  /*43ad0*/  UFLO.U32 UR5, UR5 ;  /* 0x00000005000572bd */ /* 0x000fd400080e0000 */
[----:B------:R-:W-:-:S06]  /*43ae0*/  ULOP3.LUT UR4, URZ, UR4, URZ, 0x33, !UPT ;  /* 0x00000004ff047292 */ /* 0x000fcc000f8e33ff */
[----:B------:R-:W-:-:S04]  /*43af0*/  MOV R2, UR4 ;  /* 0x0000000400027c02 */ /* 0x000fc80008000f00 */
[----:B------:R-:W2:Y:S02]  /*43b00*/  REDUX UR7, R2 ;  /* 0x00000000020773c4 */ /* 0x000ea40000000000 */
[----:B------:R3:W-:Y:S01]  /*43b10*/  UTCATOMSWS.AND URZ, UR4 ;  /* 0x0000000400ff79e3 */ /* 0x0007e20008000000 */
[----:B-1----:R-:W-:Y:S01]  /*43b20*/  ISETP.EQ.U32.AND P0, PT, R0, UR5, PT ;  /* 0x0000000500007c0c */ /* 0x002fe2000bf02070 */
[----:B--2---:R-:W-:-:S12]  /*43b30*/  IMAD.U32 R0, RZ, RZ, UR7 ;  /* 0x00000007ff007e24 */ /* 0x004fd8000f8e00ff */
[----:B------:R3:W-:Y:S01]  /*43b40*/  @P0 ATOMS.AND RZ, [UR6], R0 ;  /* 0x00000000ffff098c */ /* 0x0007e2000a800006 */
[----:B------:R-:W-:Y:S05]  /*43b50*/  BRA `(.L_x_15) ;  /* 0x0000000000147947 */ /* 0x000fea0003800000 */
.L_x_17:
[----:B------:R-:W-:-:S07]  /*43b60*/  MOV R2, 0x43b80 ;  /* 0x00043b8000027802 */ /* 0x000fce0000000f00 */
[----:B------:R-:W-:Y:S05]  /*43b70*/  CALL.REL.NOINC `($__internal_0_$__cuda_sm10x_tcgen05_guardrail_trap_col_being_dealloced_not_returned_by_alloc) ;  /* 0x00000000002c7944 */ /* 0x000fea0003c00000 */
[----:B------:R-:W-:Y:S05]  /*43b80*/  BRA `(.L_x_15) ;  /* 0x0000000000087947 */ /* 0x000fea0003800000 */
.L_x_16:
[----:B------:R-:W-:-:S07]  /*43b90*/  MOV R2, 0x43bb0 ;  /* 0x00043bb000027802 */ /* 0x000fce0000000f00 */
[----:B------:R-:W-:Y:S05]  /*43ba0*/  CALL.REL.NOINC `($__internal_2_$__cuda_sm10x_tcgen05_guardrail_trap_unallocated_columns_being_dealloced) ;  /* 0x0000000000387944 */ /* 0x000fea0003c00000 */
.L_x_15:
[----:B------:R-:W-:Y:S01]  /*43bb0*/  NOP ;  /* 0x0000000000007918 */ /* 0x000fe20000000000 */
[----:B---3--:R-:W-:Y:S05]  /*43bc0*/  EXIT ;  /* 0x000000000000794d */ /* 0x008fea0003800000 */
.L_x_10:
[----:B------:R-:W1:Y:S02]  /*43bd0*/  SYNCS.PHASECHK.TRANS64.TRYWAIT P2, [UR8], R4 ;  /* 0x00000004ff0075a7 */ /* 0x000e640008041108 */
[----:B-1----:R-:W-:Y:S05]  /*43be0*/  @!P2 BRA `(.L_x_10) ;  /* 0xfffffffc00f8a947 */ /* 0x002fea000383ffff */
[----:B------:R-:W-:Y:S05]  /*43bf0*/  BRA `(.L_x_18) ;  /* 0xfffffee4007c7947 */ /* 0x000fea000383ffff */
.L_x_14:
[----:B------:R-:W5:Y:S02]  /*43c00*/  SYNCS.PHASECHK.TRANS64.TRYWAIT P0, [UR8], R0 ;  /* 0x00000000ff0075a7 */ /* 0x000f640008001108 */
[----:B-----5:R-:W-:Y:S05]  /*43c10*/  @!P0 BRA `(.L_x_14) ;  /* 0xfffffffc00f88947 */ /* 0x020fea000383ffff */
[----:B------:R-:W-:Y:S05]  /*43c20*/  BRA `(.L_x_13) ;  /* 0xffffffd400fc7947 */ /* 0x000fea000383ffff */
        .weak           $__internal_0_$__cuda_sm10x_tcgen05_guardrail_trap_col_being_dealloced_not_returned_by_alloc
        .type           $__internal_0_$__cuda_sm10x_tcgen05_guardrail_trap_col_being_dealloced_not_returned_by_alloc,@function
        .size           $__internal_0_$__cuda_sm10x_tcgen05_guardrail_trap_col_being_dealloced_not_returned_by_alloc,($__internal_1_$__cuda_sm10x_tcgen05_guardrail_trap_phase_invalid_during_alloc - $__internal_0_$__cuda_sm10x_tcgen05_guardrail_trap_col_being_dealloced_not_returned_by_alloc)
$__internal_0_$__cuda_sm10x_tcgen05_guardrail_trap_col_being_dealloced_not_returned_by_alloc:
[----:B------:R-:W-:Y:S05]  /*43c30*/  BPT.TRAP 0x1 ;  /* 0x000000040000795c */ /* 0x000fea0000300000 */
[----:B------:R-:W-:-:S04]  /*43c40*/  MOV R3, 0x0 ;  /* 0x0000000000037802 */ /* 0x000fc80000000f00 */
[----:B------:R-:W-:Y:S05]  /*43c50*/  RET.REL.NODEC R2 `(matmul_kernel) ;  /* 0xfffffbc002e87950 */ /* 0x000fea0003c3ffff */
        .weak           $__internal_1_$__cuda_sm10x_tcgen05_guardrail_trap_phase_invalid_during_alloc
        .type           $__internal_1_$__cuda_sm10x_tcgen05_guardrail_trap_phase_invalid_during_alloc,@function
        .size           $__internal_1_$__cuda_sm10x_tcgen05_guardrail_trap_phase_invalid_during_alloc,($__internal_2_$__cuda_sm10x_tcgen05_guardrail_trap_unallocated_columns_being_dealloced - $__internal_1_$__cuda_sm10x_tcgen05_guardrail_trap_phase_invalid_during_alloc)
$__internal_1_$__cuda_sm10x_tcgen05_guardrail_trap_phase_invalid_during_alloc:
[----:B------:R-:W-:Y:S05]  /*43c60*/  BPT.TRAP 0x1 ;  /* 0x000000040000795c */ /* 0x000fea0000300000 */
[----:B------:R-:W-:-:S04]  /*43c70*/  IMAD.MOV.U32 R3, RZ, RZ, 0x0 ;  /* 0x00000000ff037424 */ /* 0x000fc800078e00ff */
[----:B------:R-:W-:Y:S05]  /*43c80*/  RET.REL.NODEC R2 `(matmul_kernel) ;  /* 0xfffffbc002dc7950 */ /* 0x000fea0003c3ffff */
        .weak           $__internal_2_$__cuda_sm10x_tcgen05_guardrail_trap_unallocated_columns_being_dealloced
        .type           $__internal_2_$__cuda_sm10x_tcgen05_guardrail_trap_unallocated_columns_being_dealloced,@function
        .size           $__internal_2_$__cuda_sm10x_tcgen05_guardrail_trap_unallocated_columns_being_dealloced,(.L_x_22 - $__internal_2_$__cuda_sm10x_tcgen05_guardrail_trap_unallocated_columns_being_dealloced)
$__internal_2_$__cuda_sm10x_tcgen05_guardrail_trap_unallocated_columns_being_dealloced:
[----:B------:R-:W-:Y:S05]  /*43c90*/  BPT.TRAP 0x1 ;  /* 0x000000040000795c */ /* 0x000fea0000300000 */
[----:B------:R-:W-:-:S04]  /*43ca0*/  HFMA2 R3, -RZ, RZ, 0, 0 ;  /* 0x00000000ff037431 */ /* 0x000fc800000001ff */
[----:B------:R-:W-:Y:S05]  /*43cb0*/  RET.REL.NODEC R2 `(matmul_kernel) ;  /* 0xfffffbc002d07950 */ /* 0x000fea0003c3ffff */
.L_x_19:
[----:B------:R-:W-:-:S00]  /*43cc0*/  BRA `(.L_x_19) ;  /* 0xfffffffc00fc7947 */ /* 0x000fc0000383ffff */
[----:B------:R-:W-:-:S00]  /*43cd0*/  NOP ;  /* 0x0000000000007918 */ /* 0x000fc00000000000 */
        /* <DEDUP_REMOVED lines=10> */
.L_x_22:


//--------------------- .nv.shared.matmul_kernel  --------------------------
	.section	.nv.shared.matmul_kernel,"aw",@nobits
	.sectionflags	@""
	.align	16
	.zero		1024


//--------------------- .nv.shared.reserved.0     --------------------------
	.section	.nv.shared.reserved.0,"aw",@nobits
	.align	8
	.weak		__nv_reservedSMEM_offset_0_alias
	.size		__nv_reservedSMEM_offset_0_alias, 0, 64
	.other		__nv_reservedSMEM_offset_0_alias,@"STO_CUDA_RESERVED_SHARED STV_DEFAULT"
__nv_reservedSMEM_offset_0_alias:
	.zero		0
.nv.shared.reserved.0:
	.zero		64
	.weak		__nv_reservedSMEM_allocation_phase
	.type		__nv_reservedSMEM_allocation_phase,@object
	.size		__nv_reservedSMEM_allocation_phase,(.L_0 - __nv_reservedSMEM_allocation_phase)
__nv_reservedSMEM_allocation_phase:
	.zero		1
.L_0:
	.zero		7
	.weak		__nv_reservedSMEM_devtool_atexit_pc
	.type		__nv_reservedSMEM_devtool_atexit_pc,@object
	.size		__nv_reservedSMEM_devtool_atexit_pc,(__nv_reservedSMEM_allocation_mask - __nv_reservedSMEM_devtool_atexit_pc)
__nv_reservedSMEM_devtool_atexit_pc:
	.zero		8
	.weak		__nv_reservedSMEM_allocation_mask
	.type		__nv_reservedSMEM_allocation_mask,@object
	.size		__nv_reservedSMEM_allocation_mask,(.L_2 - __nv_reservedSMEM_allocation_mask)
__nv_reservedSMEM_allocation_mask:
	.zero		4
.L_2:


//--------------------- .nv.constant0.matmul_kernel --------------------------
	.section	.nv.constant0.matmul_kernel,"a",@progbits
	.sectionflags	@""
	.align	4
.nv.constant0.matmul_kernel:
	.zero		976


//--------------------- SYMBOLS --------------------------

	.type		.nv.reservedSmem.offset0,@object
	.size		.nv.reservedSmem.offset0,0x4
	.type		.nv.reservedSmem.cap,@object
	.size		.nv.reservedSmem.cap,0x4
